// auto-generated by cutlass_sweep.gemm — config: {"arch": "sm_100", "cluster_m": 2, "cluster_n": 4, "dtype": "nvfp4", "dtype_b": "nvfp4", "layout": "nt", "stages": 0, "tile_k": 64, "tile_m": 128, "tile_n": 64}
#include "cutlass/cutlass.h"
#include "cutlass/gemm/collective/collective_builder.hpp"
#include "cutlass/gemm/device/gemm_universal_adapter.h"
#include "cutlass/gemm/kernel/gemm_universal.hpp"
#include "cutlass/epilogue/collective/collective_builder.hpp"

using ElemA = cutlass::nv_float4_t<cutlass::float_e2m1_t>;
using ElemB = cutlass::nv_float4_t<cutlass::float_e2m1_t>;
using ElemCD = cutlass::bfloat16_t;
using Acc  = float;
using TileShape    = cute::Shape<cute::_128, cute::_64, cute::_64>;
using ClusterShape = cute::Shape<cute::_2, cute::_4, cute::_1>;

using CollectiveEpilogue = typename cutlass::epilogue::collective::CollectiveBuilder<
    cutlass::arch::Sm100, cutlass::arch::OpClassTensorOp,
    TileShape, ClusterShape,
    cutlass::epilogue::collective::EpilogueTileAuto,
    Acc, Acc,
    ElemCD, cutlass::layout::RowMajor, 128 / cutlass::sizeof_bits<ElemCD>::value,
    ElemCD, cutlass::layout::RowMajor, 128 / cutlass::sizeof_bits<ElemCD>::value,
    cutlass::epilogue::collective::EpilogueScheduleAuto
  >::CollectiveOp;

using CollectiveMainloop = typename cutlass::gemm::collective::CollectiveBuilder<
    cutlass::arch::Sm100, cutlass::arch::OpClassBlockScaledTensorOp,
    ElemA, cutlass::layout::RowMajor, 32,
    ElemB, cutlass::layout::ColumnMajor, 32,
    Acc,
    TileShape, ClusterShape,
    cutlass::gemm::collective::StageCountAutoCarveout<static_cast<int>(sizeof(typename CollectiveEpilogue::SharedStorage))>,
    cutlass::gemm::collective::KernelScheduleAuto
  >::CollectiveOp;

using GemmKernel = cutlass::gemm::kernel::GemmUniversal<
    cute::Shape<int,int,int,int>,
    CollectiveMainloop,
    CollectiveEpilogue
>;
using Gemm = cutlass::gemm::device::GemmUniversalAdapter<GemmKernel>;

// Force the device kernel symbol into the cubin without needing a host main.
auto* _anchor = &cutlass::device_kernel<GemmKernel>;


// ===== COMPILED SASS (sm_100a) =====

	.target	sm_100a

	.elftype	@"ET_EXEC"


//--------------------- .note.nv.tkinfo           --------------------------
	.section	.note.nv.tkinfo,"",@"SHT_NOTE"
	.sectionflags	@"SHF_NOTE_NV_TKINFO"
	.tkinfo
        /*0018*/ 	.word	0x00000002
        /*0030*/ 	.string	""
        /*0030*/ 	.string	"ptxas"
        /*0030*/ 	.string	"Cuda compilation tools, release 13.0, V13.0.88"
        /*0030*/ 	.string	"Build cuda_13.0.r13.0/compiler.36424714_0"
        /*0030*/ 	.string	"-arch sm_100a -m 64 "



//--------------------- .note.nv.cuinfo           --------------------------
	.section	.note.nv.cuinfo,"",@"SHT_NOTE"
	.sectionflags	@"SHF_NOTE_NV_CUINFO"
        /*0018*/ 	.short	0x0002
        /*001a*/ 	.short	0x0064
        /*001c*/ 	.short	0x0082
	.zero		2


//--------------------- .nv.info                  --------------------------
	.section	.nv.info,"",@"SHT_CUDA_INFO"
	.align	4


	//----- nvinfo : EIATTR_REGCOUNT
	.align		4
        /*0000*/ 	.byte	0x04, 0x2f
        /*0002*/ 	.short	(.L_19 - .L_18)
	.align		4
.L_18:
        /*0004*/ 	.word	index@(_ZN7cutlass13device_kernelINS_4gemm6kernel13GemmUniversalIN4cute5tupleIJiiiiEEENS1_10collective13CollectiveMmaINS1_46MainloopSm100TmaUmmaWarpSpecializedBlockScaledILi30ELi2ELi2ENS5_IJNS4_1CILi2EEENSA_ILi4EEENSA_ILi1EEEEEEEENS5_IJNSA_ILi128EEENSA_ILi64EEESH_EEENS5_IJNS_12float_e2m1_tENS_13float_ue4m3_tEEEENS5_IJNS5_IJlSD_lEEENS4_6LayoutINS5_IJNS5_IJNS5_IJNSA_ILi32EEESC_EEEiEEENS5_IJNS5_IJNSA_ILi16EEESC_EEEiEEENS5_IJSD_iEEEEEENS5_IJST_NS5_IJNS5_IJNSA_ILi0EEESD_EEENSA_ILi512EEEEEENS5_IJSW_iEEEEEEEEEEESL_S13_NS4_8TiledMMAINS4_8MMA_AtomIJNS4_17SM100_MMA_MXF4_SSISJ_SJ_fSK_Li128ELi64ELi16ELNS4_4UMMA5MajorE0ELS18_0ELNS17_7ScaleInE0ELS19_0EEEEEENSN_INS5_IJSD_SD_SD_EEENS5_IJSW_SW_SW_EEEEENS5_IJNS4_10UnderscoreES1F_S1F_EEEEENS5_IJNS4_23SM90_TMA_LOAD_MULTICASTES1I_EEENS5_IJNS4_14ComposedLayoutINS4_7SwizzleILi1ELi4ELi3EEENS4_18smem_ptr_flag_bitsILi4EEENSN_INS5_IJNSA_ILi8EEESH_EEENS5_IJSH_SD_EEEEEEENSN_INS5_IJNS5_IJNS5_IJSP_SD_EEESS_EEESD_NS5_IJSD_SD_EEEEEENS5_IJNS5_IJNS5_IJSS_SY_EEESX_EEESW_NS5_IJSC_SY_EEEEEEEEEEEvNS4_8identityES1J_S23_vS24_EENS_8epilogue10collective18CollectiveEpilogueINS26_23Sm100TmaWarpSpecializedILi3ELi2ELi16ELb1ELb0EEEJNS5_IJSH_SH_SH_EEENS5_IJNSN_ISH_SD_EENSN_INS5_IJSR_SB_EEENS5_IJSD_SO_EEEEEEEENS_10bfloat16_tESM_S2H_SM_NS26_6fusion15FusionCallbacksIS2A_NS2I_17LinearCombinationIS2H_fS2H_fLNS_15FloatRoundStyleE2EEES2B_S2G_JEEENS4_5SM1004TMEM4LOAD26SM100_TMEM_LOAD_32dp32b16xENS4_13SM90_TMA_LOADENS1K_IS1M_NS1N_ILi16EEENSN_INS5_IJS1P_SR_EEENS5_IJSR_SD_EEEEEEENS4_39AutoVectorizingCopyWithAssumedAlignmentILi128EEENS4_14SM90_TMA_STOREES2X_S2Z_S2Z_EEEvvEEEEvNT_6ParamsE)
        /*0008*/ 	.word	0x00000076


	//----- nvinfo : EIATTR_FRAME_SIZE
	.align		4
.L_19:
        /*000c*/ 	.byte	0x04, 0x11
        /*000e*/ 	.short	(.L_21 - .L_20)
	.align		4
.L_20:
        /*0010*/ 	.word	index@($__internal_2_$__cuda_sm10x_tcgen05_guardrail_trap_unallocated_columns_being_dealloced)
        /*0014*/ 	.word	0x00000000


	//----- nvinfo : EIATTR_FRAME_SIZE
	.align		4
.L_21:
        /*0018*/ 	.byte	0x04, 0x11
        /*001a*/ 	.short	(.L_23 - .L_22)
	.align		4
.L_22:
        /*001c*/ 	.word	index@($__internal_1_$__cuda_sm10x_tcgen05_guardrail_trap_phase_invalid_during_alloc)
        /*0020*/ 	.word	0x00000000


	//----- nvinfo : EIATTR_FRAME_SIZE
	.align		4
.L_23:
        /*0024*/ 	.byte	0x04, 0x11
        /*0026*/ 	.short	(.L_25 - .L_24)
	.align		4
.L_24:
        /*0028*/ 	.word	index@($__internal_0_$__cuda_sm10x_tcgen05_guardrail_trap_col_being_dealloced_not_returned_by_alloc)
        /*002c*/ 	.word	0x00000000


	//----- nvinfo : EIATTR_FRAME_SIZE
	.align		4
.L_25:
        /*0030*/ 	.byte	0x04, 0x11
        /*0032*/ 	.short	(.L_27 - .L_26)
	.align		4
.L_26:
        /*0034*/ 	.word	index@(_ZN7cutlass13device_kernelINS_4gemm6kernel13GemmUniversalIN4cute5tupleIJiiiiEEENS1_10collective13CollectiveMmaINS1_46MainloopSm100TmaUmmaWarpSpecializedBlockScaledILi30ELi2ELi2ENS5_IJNS4_1CILi2EEENSA_ILi4EEENSA_ILi1EEEEEEEENS5_IJNSA_ILi128EEENSA_ILi64EEESH_EEENS5_IJNS_12float_e2m1_tENS_13float_ue4m3_tEEEENS5_IJNS5_IJlSD_lEEENS4_6LayoutINS5_IJNS5_IJNS5_IJNSA_ILi32EEESC_EEEiEEENS5_IJNS5_IJNSA_ILi16EEESC_EEEiEEENS5_IJSD_iEEEEEENS5_IJST_NS5_IJNS5_IJNSA_ILi0EEESD_EEENSA_ILi512EEEEEENS5_IJSW_iEEEEEEEEEEESL_S13_NS4_8TiledMMAINS4_8MMA_AtomIJNS4_17SM100_MMA_MXF4_SSISJ_SJ_fSK_Li128ELi64ELi16ELNS4_4UMMA5MajorE0ELS18_0ELNS17_7ScaleInE0ELS19_0EEEEEENSN_INS5_IJSD_SD_SD_EEENS5_IJSW_SW_SW_EEEEENS5_IJNS4_10UnderscoreES1F_S1F_EEEEENS5_IJNS4_23SM90_TMA_LOAD_MULTICASTES1I_EEENS5_IJNS4_14ComposedLayoutINS4_7SwizzleILi1ELi4ELi3EEENS4_18smem_ptr_flag_bitsILi4EEENSN_INS5_IJNSA_ILi8EEESH_EEENS5_IJSH_SD_EEEEEEENSN_INS5_IJNS5_IJNS5_IJSP_SD_EEESS_EEESD_NS5_IJSD_SD_EEEEEENS5_IJNS5_IJNS5_IJSS_SY_EEESX_EEESW_NS5_IJSC_SY_EEEEEEEEEEEvNS4_8identityES1J_S23_vS24_EENS_8epilogue10collective18CollectiveEpilogueINS26_23Sm100TmaWarpSpecializedILi3ELi2ELi16ELb1ELb0EEEJNS5_IJSH_SH_SH_EEENS5_IJNSN_ISH_SD_EENSN_INS5_IJSR_SB_EEENS5_IJSD_SO_EEEEEEEENS_10bfloat16_tESM_S2H_SM_NS26_6fusion15FusionCallbacksIS2A_NS2I_17LinearCombinationIS2H_fS2H_fLNS_15FloatRoundStyleE2EEES2B_S2G_JEEENS4_5SM1004TMEM4LOAD26SM100_TMEM_LOAD_32dp32b16xENS4_13SM90_TMA_LOADENS1K_IS1M_NS1N_ILi16EEENSN_INS5_IJS1P_SR_EEENS5_IJSR_SD_EEEEEEENS4_39AutoVectorizingCopyWithAssumedAlignmentILi128EEENS4_14SM90_TMA_STOREES2X_S2Z_S2Z_EEEvvEEEEvNT_6ParamsE)
        /*0038*/ 	.word	0x00000000


	//----- nvinfo : EIATTR_MIN_STACK_SIZE
	.align		4
.L_27:
        /*003c*/ 	.byte	0x04, 0x12
        /*003e*/ 	.short	(.L_29 - .L_28)
	.align		4
.L_28:
        /*0040*/ 	.word	index@(_ZN7cutlass13device_kernelINS_4gemm6kernel13GemmUniversalIN4cute5tupleIJiiiiEEENS1_10collective13CollectiveMmaINS1_46MainloopSm100TmaUmmaWarpSpecializedBlockScaledILi30ELi2ELi2ENS5_IJNS4_1CILi2EEENSA_ILi4EEENSA_ILi1EEEEEEEENS5_IJNSA_ILi128EEENSA_ILi64EEESH_EEENS5_IJNS_12float_e2m1_tENS_13float_ue4m3_tEEEENS5_IJNS5_IJlSD_lEEENS4_6LayoutINS5_IJNS5_IJNS5_IJNSA_ILi32EEESC_EEEiEEENS5_IJNS5_IJNSA_ILi16EEESC_EEEiEEENS5_IJSD_iEEEEEENS5_IJST_NS5_IJNS5_IJNSA_ILi0EEESD_EEENSA_ILi512EEEEEENS5_IJSW_iEEEEEEEEEEESL_S13_NS4_8TiledMMAINS4_8MMA_AtomIJNS4_17SM100_MMA_MXF4_SSISJ_SJ_fSK_Li128ELi64ELi16ELNS4_4UMMA5MajorE0ELS18_0ELNS17_7ScaleInE0ELS19_0EEEEEENSN_INS5_IJSD_SD_SD_EEENS5_IJSW_SW_SW_EEEEENS5_IJNS4_10UnderscoreES1F_S1F_EEEEENS5_IJNS4_23SM90_TMA_LOAD_MULTICASTES1I_EEENS5_IJNS4_14ComposedLayoutINS4_7SwizzleILi1ELi4ELi3EEENS4_18smem_ptr_flag_bitsILi4EEENSN_INS5_IJNSA_ILi8EEESH_EEENS5_IJSH_SD_EEEEEEENSN_INS5_IJNS5_IJNS5_IJSP_SD_EEESS_EEESD_NS5_IJSD_SD_EEEEEENS5_IJNS5_IJNS5_IJSS_SY_EEESX_EEESW_NS5_IJSC_SY_EEEEEEEEEEEvNS4_8identityES1J_S23_vS24_EENS_8epilogue10collective18CollectiveEpilogueINS26_23Sm100TmaWarpSpecializedILi3ELi2ELi16ELb1ELb0EEEJNS5_IJSH_SH_SH_EEENS5_IJNSN_ISH_SD_EENSN_INS5_IJSR_SB_EEENS5_IJSD_SO_EEEEEEEENS_10bfloat16_tESM_S2H_SM_NS26_6fusion15FusionCallbacksIS2A_NS2I_17LinearCombinationIS2H_fS2H_fLNS_15FloatRoundStyleE2EEES2B_S2G_JEEENS4_5SM1004TMEM4LOAD26SM100_TMEM_LOAD_32dp32b16xENS4_13SM90_TMA_LOADENS1K_IS1M_NS1N_ILi16EEENSN_INS5_IJS1P_SR_EEENS5_IJSR_SD_EEEEEEENS4_39AutoVectorizingCopyWithAssumedAlignmentILi128EEENS4_14SM90_TMA_STOREES2X_S2Z_S2Z_EEEvvEEEEvNT_6ParamsE)
        /*0044*/ 	.word	0x00000000
.L_29:


//--------------------- .nv.compat                --------------------------
	.section	.nv.compat,"",@"SHT_CUDA_COMPAT_INFO"
	.align	4
        /*0000*/ 	.byte	0x02, 0x09, 0x01, 0x00, 0x02, 0x02, 0x02, 0x00, 0x02, 0x05, 0x05, 0x00, 0x03, 0x07, 0x01, 0x01
        /*0010*/ 	.byte	0x02, 0x03, 0x01, 0x00, 0x02, 0x06, 0x01, 0x00, 0x04, 0x0b, 0x08, 0x00, 0x09, 0x00, 0x00, 0x00
        /*0020*/ 	.byte	0x00, 0x00, 0x00, 0x00


//--------------------- .nv.info._ZN7cutlass13device_kernelINS_4gemm6kernel13GemmUniversalIN4cute5tupleIJiiiiEEENS1_10collective13CollectiveMmaINS1_46MainloopSm100TmaUmmaWarpSpecializedBlockScaledILi30ELi2ELi2ENS5_IJNS4_1CILi2EEENSA_ILi4EEENSA_ILi1EEEEEEEENS5_IJNSA_ILi128EEENSA_ILi64EEESH_EEENS5_IJNS_12float_e2m1_tENS_13float_ue4m3_tEEEENS5_IJNS5_IJlSD_lEEENS4_6LayoutINS5_IJNS5_IJNS5_IJNSA_ILi32EEESC_EEEiEEENS5_IJNS5_IJNSA_ILi16EEESC_EEEiEEENS5_IJSD_iEEEEEENS5_IJST_NS5_IJNS5_IJNSA_ILi0EEESD_EEENSA_ILi512EEEEEENS5_IJSW_iEEEEEEEEEEESL_S13_NS4_8TiledMMAINS4_8MMA_AtomIJNS4_17SM100_MMA_MXF4_SSISJ_SJ_fSK_Li128ELi64ELi16ELNS4_4UMMA5MajorE0ELS18_0ELNS17_7ScaleInE0ELS19_0EEEEEENSN_INS5_IJSD_SD_SD_EEENS5_IJSW_SW_SW_EEEEENS5_IJNS4_10UnderscoreES1F_S1F_EEEEENS5_IJNS4_23SM90_TMA_LOAD_MULTICASTES1I_EEENS5_IJNS4_14ComposedLayoutINS4_7SwizzleILi1ELi4ELi3EEENS4_18smem_ptr_flag_bitsILi4EEENSN_INS5_IJNSA_ILi8EEESH_EEENS5_IJSH_SD_EEEEEEENSN_INS5_IJNS5_IJNS5_IJSP_SD_EEESS_EEESD_NS5_IJSD_SD_EEEEEENS5_IJNS5_IJNS5_IJSS_SY_EEESX_EEESW_NS5_IJSC_SY_EEEEEEEEEEEvNS4_8identityES1J_S23_vS24_EENS_8epilogue10collective18CollectiveEpilogueINS26_23Sm100TmaWarpSpecializedILi3ELi2ELi16ELb1ELb0EEEJNS5_IJSH_SH_SH_EEENS5_IJNSN_ISH_SD_EENSN_INS5_IJSR_SB_EEENS5_IJSD_SO_EEEEEEEENS_10bfloat16_tESM_S2H_SM_NS26_6fusion15FusionCallbacksIS2A_NS2I_17LinearCombinationIS2H_fS2H_fLNS_15FloatRoundStyleE2EEES2B_S2G_JEEENS4_5SM1004TMEM4LOAD26SM100_TMEM_LOAD_32dp32b16xENS4_13SM90_TMA_LOADENS1K_IS1M_NS1N_ILi16EEENSN_INS5_IJS1P_SR_EEENS5_IJSR_SD_EEEEEEENS4_39AutoVectorizingCopyWithAssumedAlignmentILi128EEENS4_14SM90_TMA_STOREES2X_S2Z_S2Z_EEEvvEEEEvNT_6ParamsE --------------------------
	.section	.nv.info._ZN7cutlass13device_kernelINS_4gemm6kernel13GemmUniversalIN4cute5tupleIJiiiiEEENS1_10collective13CollectiveMmaINS1_46MainloopSm100TmaUmmaWarpSpecializedBlockScaledILi30ELi2ELi2ENS5_IJNS4_1CILi2EEENSA_ILi4EEENSA_ILi1EEEEEEEENS5_IJNSA_ILi128EEENSA_ILi64EEESH_EEENS5_IJNS_12float_e2m1_tENS_13float_ue4m3_tEEEENS5_IJNS5_IJlSD_lEEENS4_6LayoutINS5_IJNS5_IJNS5_IJNSA_ILi32EEESC_EEEiEEENS5_IJNS5_IJNSA_ILi16EEESC_EEEiEEENS5_IJSD_iEEEEEENS5_IJST_NS5_IJNS5_IJNSA_ILi0EEESD_EEENSA_ILi512EEEEEENS5_IJSW_iEEEEEEEEEEESL_S13_NS4_8TiledMMAINS4_8MMA_AtomIJNS4_17SM100_MMA_MXF4_SSISJ_SJ_fSK_Li128ELi64ELi16ELNS4_4UMMA5MajorE0ELS18_0ELNS17_7ScaleInE0ELS19_0EEEEEENSN_INS5_IJSD_SD_SD_EEENS5_IJSW_SW_SW_EEEEENS5_IJNS4_10UnderscoreES1F_S1F_EEEEENS5_IJNS4_23SM90_TMA_LOAD_MULTICASTES1I_EEENS5_IJNS4_14ComposedLayoutINS4_7SwizzleILi1ELi4ELi3EEENS4_18smem_ptr_flag_bitsILi4EEENSN_INS5_IJNSA_ILi8EEESH_EEENS5_IJSH_SD_EEEEEEENSN_INS5_IJNS5_IJNS5_IJSP_SD_EEESS_EEESD_NS5_IJSD_SD_EEEEEENS5_IJNS5_IJNS5_IJSS_SY_EEESX_EEESW_NS5_IJSC_SY_EEEEEEEEEEEvNS4_8identityES1J_S23_vS24_EENS_8epilogue10collective18CollectiveEpilogueINS26_23Sm100TmaWarpSpecializedILi3ELi2ELi16ELb1ELb0EEEJNS5_IJSH_SH_SH_EEENS5_IJNSN_ISH_SD_EENSN_INS5_IJSR_SB_EEENS5_IJSD_SO_EEEEEEEENS_10bfloat16_tESM_S2H_SM_NS26_6fusion15FusionCallbacksIS2A_NS2I_17LinearCombinationIS2H_fS2H_fLNS_15FloatRoundStyleE2EEES2B_S2G_JEEENS4_5SM1004TMEM4LOAD26SM100_TMEM_LOAD_32dp32b16xENS4_13SM90_TMA_LOADENS1K_IS1M_NS1N_ILi16EEENSN_INS5_IJS1P_SR_EEENS5_IJSR_SD_EEEEEEENS4_39AutoVectorizingCopyWithAssumedAlignmentILi128EEENS4_14SM90_TMA_STOREES2X_S2Z_S2Z_EEEvvEEEEvNT_6ParamsE,"",@"SHT_CUDA_INFO"
	.sectionflags	@""
	.align	4


	//----- nvinfo : EIATTR_CUDA_API_VERSION
	.align		4
        /*0000*/ 	.byte	0x04, 0x37
        /*0002*/ 	.short	(.L_31 - .L_30)
.L_30:
        /*0004*/ 	.word	0x00000082


	//----- nvinfo : EIATTR_KPARAM_INFO
	.align		4
.L_31:
        /*0008*/ 	.byte	0x04, 0x17
        /*000a*/ 	.short	(.L_33 - .L_32)
.L_32:
        /*000c*/ 	.word	0x00000000
        /*0010*/ 	.short	0x0000
        /*0012*/ 	.short	0x0000
        /*0014*/ 	.byte	0x00, 0xf0, 0x01, 0x30


	//----- nvinfo : EIATTR_AT_ENTRY_FRAGMENTS
	.align		4
.L_33:
        /*0018*/ 	.byte	0x04, 0x4f
        /*001a*/ 	.short	(.L_35 - .L_34)


	//   ....[0]....
.L_34:
        /*001c*/ 	.word	0x00000006


	//----- nvinfo : EIATTR_RESERVED_SMEM_USED
	.align		4
.L_35:
        /*0020*/ 	.byte	0x01, 0x41
	.zero		2


	//----- nvinfo : EIATTR_SPARSE_MMA_MASK
	.align		4
        /*0024*/ 	.byte	0x03, 0x50
        /*0026*/ 	.short	0x0000


	//----- nvinfo : EIATTR_TCGEN05_1CTA_USED
	.align		4
        /*0028*/ 	.byte	0x01, 0x51
	.zero		2


	//----- nvinfo : EIATTR_MAXREG_COUNT
	.align		4
        /*002c*/ 	.byte	0x03, 0x1b
        /*002e*/ 	.short	0x00ff


	//----- nvinfo : EIATTR_NUM_BARRIERS
	.align		4
        /*0030*/ 	.byte	0x02, 0x4c
        /*0032*/ 	.byte	0x07
	.zero		1


	//----- nvinfo : EIATTR_EXTERNS
	.align		4
        /*0034*/ 	.byte	0x04, 0x0f
        /*0036*/ 	.short	(.L_37 - .L_36)


	//   ....[0]....
	.align		4
.L_36:
        /*0038*/ 	.word	index@(__assertfail)


	//----- nvinfo : EIATTR_MERCURY_ISA_VERSION
	.align		4
.L_37:
        /*003c*/ 	.byte	0x03, 0x5f
        /*003e*/ 	.short	0x0101


	//----- nvinfo : EIATTR_INT_WARP_WIDE_INSTR_OFFSETS
	.align		4
        /*0040*/ 	.byte	0x04, 0x31
        /*0042*/ 	.short	(.L_39 - .L_38)


	//   ....[0]....
.L_38:
        /*0044*/ 	.word	0x000058a0


	//   ....[1]....
        /*0048*/ 	.word	0x000058d0


	//   ....[2]....
        /*004c*/ 	.word	0x000058f0


	//   ....[3]....
        /*0050*/ 	.word	0x00006490


	//   ....[4]....
        /*0054*/ 	.word	0x00006560


	//   ....[5]....
        /*0058*/ 	.word	0x000065d0


	//   ....[6]....
        /*005c*/ 	.word	0x00006720


	//   ....[7]....
        /*0060*/ 	.word	0x000067f0


	//   ....[8]....
        /*0064*/ 	.word	0x00006840


	//   ....[9]....
        /*0068*/ 	.word	0x00006980


	//   ....[10]....
        /*006c*/ 	.word	0x00006a30


	//   ....[11]....
        /*0070*/ 	.word	0x00006a90


	//   ....[12]....
        /*0074*/ 	.word	0x00006bc0


	//   ....[13]....
        /*0078*/ 	.word	0x00006cd0


	//   ....[14]....
        /*007c*/ 	.word	0x00006d10


	//----- nvinfo : EIATTR_COOP_GROUP_MASK_REGIDS
	.align		4
.L_39:
        /*0080*/ 	.byte	0x04, 0x29
        /*0082*/ 	.short	(.L_41 - .L_40)


	//   ....[0]....
.L_40:
        /*0084*/ 	.word	0xffffffff


	//   ....[1]....
        /*0088*/ 	.word	0xffffffff


	//   ....[2]....
        /*008c*/ 	.word	0xffffffff


	//   ....[3]....
        /*0090*/ 	.word	0xffffffff


	//   ....[4]....
        /*0094*/ 	.word	0xffffffff


	//   ....[5]....
        /*0098*/ 	.word	0xffffffff


	//   ....[6]....
        /*009c*/ 	.word	0xffffffff


	//   ....[7]....
        /*00a0*/ 	.word	0xffffffff


	//   ....[8]....
        /*00a4*/ 	.word	0xffffffff


	//   ....[9]....
        /*00a8*/ 	.word	0xffffffff


	//   ....[10]....
        /*00ac*/ 	.word	0xffffffff


	//   ....[11]....
        /*00b0*/ 	.word	0xffffffff


	//   ....[12]....
        /*00b4*/ 	.word	0xffffffff


	//   ....[13]....
        /*00b8*/ 	.word	0xffffffff


	//----- nvinfo : EIATTR_COOP_GROUP_INSTR_OFFSETS
	.align		4
.L_41:
        /*00bc*/ 	.byte	0x04, 0x28
        /*00be*/ 	.short	(.L_43 - .L_42)


	//   ....[0]....
.L_42:
        /*00c0*/ 	.word	0x00000080


	//   ....[1]....
        /*00c4*/ 	.word	0x00000540


	//   ....[2]....
        /*00c8*/ 	.word	0x00000a60


	//   ....[3]....
        /*00cc*/ 	.word	0x00000be0


	//   ....[4]....
        /*00d0*/ 	.word	0x00000ce0


	//   ....[5]....
        /*00d4*/ 	.word	0x00000e50


	//   ....[6]....
        /*00d8*/ 	.word	0x00000fb0


	//   ....[7]....
        /*00dc*/ 	.word	0x00001160


	//   ....[8]....
        /*00e0*/ 	.word	0x00002900


	//   ....[9]....
        /*00e4*/ 	.word	0x00004660


	//   ....[10]....
        /*00e8*/ 	.word	0x00004870


	//   ....[11]....
        /*00ec*/ 	.word	0x000048a0


	//   ....[12]....
        /*00f0*/ 	.word	0x00005780


	//   ....[13]....
        /*00f4*/ 	.word	0x000059b0


	//----- nvinfo : EIATTR_VRC_CTA_INIT_COUNT
	.align		4
.L_43:
        /*00f8*/ 	.byte	0x02, 0x4a
        /*00fa*/ 	.byte	0x80
	.zero		1


	//----- nvinfo : EIATTR_SYSCALL_OFFSETS
	.align		4
        /*00fc*/ 	.byte	0x04, 0x46
        /*00fe*/ 	.short	(.L_45 - .L_44)


	//   ....[0]....
.L_44:
        /*0100*/ 	.word	0x00007a00


	//   ....[1]....
        /*0104*/ 	.word	0x00007af0


	//   ....[2]....
        /*0108*/ 	.word	0x00008480


	//   ....[3]....
        /*010c*/ 	.word	0x000085f0


	//   ....[4]....
        /*0110*/ 	.word	0x000093d0


	//   ....[5]....
        /*0114*/ 	.word	0x00009540


	//   ....[6]....
        /*0118*/ 	.word	0x0000a380


	//   ....[7]....
        /*011c*/ 	.word	0x0000a4f0


	//   ....[8]....
        /*0120*/ 	.word	0x0000b2d0


	//   ....[9]....
        /*0124*/ 	.word	0x0000b440


	//----- nvinfo : EIATTR_MBARRIER_INSTR_OFFSETS
	.align		4
.L_45:
        /*0128*/ 	.byte	0x04, 0x39
        /*012a*/ 	.short	(.L_47 - .L_46)


	//   ....[0]....
.L_46:
        /*012c*/ 	.word	0x00000680
        /*0130*/ 	.word	0x000000ff
        /*0134*/ 	.word	0x00000000
        /*0138*/ 	.short	0x0100
        /*013a*/ 	.byte	0x04
	.zero		1


	//   ....[1]....
        /*013c*/ 	.word	0x00000690
        /*0140*/ 	.word	0x000000ff
        /*0144*/ 	.word	0x000000f0
        /*0148*/ 	.short	0x0100
        /*014a*/ 	.byte	0x04
	.zero		1


	//   ....[2]....
        /*014c*/ 	.word	0x000006a0
        /*0150*/ 	.word	0x000000ff
        /*0154*/ 	.word	0x00000008
        /*0158*/ 	.short	0x0100
        /*015a*/ 	.byte	0x04
	.zero		1


	//   ....[3]....
        /*015c*/ 	.word	0x000006b0
        /*0160*/ 	.word	0x000000ff
        /*0164*/ 	.word	0x000000f8
        /*0168*/ 	.short	0x0100
        /*016a*/ 	.byte	0x04
	.zero		1


	//   ....[4]....
        /*016c*/ 	.word	0x000006c0
        /*0170*/ 	.word	0x000000ff
        /*0174*/ 	.word	0x00000010
        /*0178*/ 	.short	0x0100
        /*017a*/ 	.byte	0x04
	.zero		1


	//   ....[5]....
        /*017c*/ 	.word	0x000006d0
        /*0180*/ 	.word	0x000000ff
        /*0184*/ 	.word	0x00000100
        /*0188*/ 	.short	0x0100
        /*018a*/ 	.byte	0x04
	.zero		1


	//   ....[6]....
        /*018c*/ 	.word	0x000006e0
        /*0190*/ 	.word	0x000000ff
        /*0194*/ 	.word	0x00000018
        /*0198*/ 	.short	0x0100
        /*019a*/ 	.byte	0x04
	.zero		1


	//   ....[7]....
        /*019c*/ 	.word	0x000006f0
        /*01a0*/ 	.word	0x000000ff
        /*01a4*/ 	.word	0x00000108
        /*01a8*/ 	.short	0x0100
        /*01aa*/ 	.byte	0x04
	.zero		1


	//   ....[8]....
        /*01ac*/ 	.word	0x00000700
        /*01b0*/ 	.word	0x000000ff
        /*01b4*/ 	.word	0x00000020
        /*01b8*/ 	.short	0x0100
        /*01ba*/ 	.byte	0x04
	.zero		1


	//   ....[9]....
        /*01bc*/ 	.word	0x00000710
        /*01c0*/ 	.word	0x000000ff
        /*01c4*/ 	.word	0x00000110
        /*01c8*/ 	.short	0x0100
        /*01ca*/ 	.byte	0x04
	.zero		1


	//   ....[10]....
        /*01cc*/ 	.word	0x00000720
        /*01d0*/ 	.word	0x000000ff
        /*01d4*/ 	.word	0x00000028
        /*01d8*/ 	.short	0x0100
        /*01da*/ 	.byte	0x04
	.zero		1


	//   ....[11]....
        /*01dc*/ 	.word	0x00000730
        /*01e0*/ 	.word	0x000000ff
        /*01e4*/ 	.word	0x00000118
        /*01e8*/ 	.short	0x0100
        /*01ea*/ 	.byte	0x04
	.zero		1


	//   ....[12]....
        /*01ec*/ 	.word	0x00000740
        /*01f0*/ 	.word	0x000000ff
        /*01f4*/ 	.word	0x00000030
        /*01f8*/ 	.short	0x0100
        /*01fa*/ 	.byte	0x04
	.zero		1


	//   ....[13]....
        /*01fc*/ 	.word	0x00000750
        /*0200*/ 	.word	0x000000ff
        /*0204*/ 	.word	0x00000120
        /*0208*/ 	.short	0x0100
        /*020a*/ 	.byte	0x04
	.zero		1


	//   ....[14]....
        /*020c*/ 	.word	0x00000760
        /*0210*/ 	.word	0x000000ff
        /*0214*/ 	.word	0x00000038
        /*0218*/ 	.short	0x0100
        /*021a*/ 	.byte	0x04
	.zero		1


	//   ....[15]....
        /*021c*/ 	.word	0x00000770
        /*0220*/ 	.word	0x000000ff
        /*0224*/ 	.word	0x00000128
        /*0228*/ 	.short	0x0100
        /*022a*/ 	.byte	0x04
	.zero		1


	//   ....[16]....
        /*022c*/ 	.word	0x00000780
        /*0230*/ 	.word	0x000000ff
        /*0234*/ 	.word	0x00000040
        /*0238*/ 	.short	0x0100
        /*023a*/ 	.byte	0x04
	.zero		1


	//   ....[17]....
        /*023c*/ 	.word	0x00000790
        /*0240*/ 	.word	0x000000ff
        /*0244*/ 	.word	0x00000130
        /*0248*/ 	.short	0x0100
        /*024a*/ 	.byte	0x04
	.zero		1


	//   ....[18]....
        /*024c*/ 	.word	0x000007a0
        /*0250*/ 	.word	0x000000ff
        /*0254*/ 	.word	0x00000048
        /*0258*/ 	.short	0x0100
        /*025a*/ 	.byte	0x04
	.zero		1


	//   ....[19]....
        /*025c*/ 	.word	0x000007b0
        /*0260*/ 	.word	0x000000ff
        /*0264*/ 	.word	0x00000138
        /*0268*/ 	.short	0x0100
        /*026a*/ 	.byte	0x04
	.zero		1


	//   ....[20]....
        /*026c*/ 	.word	0x000007c0
        /*0270*/ 	.word	0x000000ff
        /*0274*/ 	.word	0x00000050
        /*0278*/ 	.short	0x0100
        /*027a*/ 	.byte	0x04
	.zero		1


	//   ....[21]....
        /*027c*/ 	.word	0x000007d0
        /*0280*/ 	.word	0x000000ff
        /*0284*/ 	.word	0x00000140
        /*0288*/ 	.short	0x0100
        /*028a*/ 	.byte	0x04
	.zero		1


	//   ....[22]....
        /*028c*/ 	.word	0x000007e0
        /*0290*/ 	.word	0x000000ff
        /*0294*/ 	.word	0x00000058
        /*0298*/ 	.short	0x0100
        /*029a*/ 	.byte	0x04
	.zero		1


	//   ....[23]....
        /*029c*/ 	.word	0x000007f0
        /*02a0*/ 	.word	0x000000ff
        /*02a4*/ 	.word	0x00000148
        /*02a8*/ 	.short	0x0100
        /*02aa*/ 	.byte	0x04
	.zero		1


	//   ....[24]....
        /*02ac*/ 	.word	0x00000800
        /*02b0*/ 	.word	0x000000ff
        /*02b4*/ 	.word	0x00000060
        /*02b8*/ 	.short	0x0100
        /*02ba*/ 	.byte	0x04
	.zero		1


	//   ....[25]....
        /*02bc*/ 	.word	0x00000810
        /*02c0*/ 	.word	0x000000ff
        /*02c4*/ 	.word	0x00000150
        /*02c8*/ 	.short	0x0100
        /*02ca*/ 	.byte	0x04
	.zero		1


	//   ....[26]....
        /*02cc*/ 	.word	0x00000820
        /*02d0*/ 	.word	0x000000ff
        /*02d4*/ 	.word	0x00000068
        /*02d8*/ 	.short	0x0100
        /*02da*/ 	.byte	0x04
	.zero		1


	//   ....[27]....
        /*02dc*/ 	.word	0x00000830
        /*02e0*/ 	.word	0x000000ff
        /*02e4*/ 	.word	0x00000158
        /*02e8*/ 	.short	0x0100
        /*02ea*/ 	.byte	0x04
	.zero		1


	//   ....[28]....
        /*02ec*/ 	.word	0x00000840
        /*02f0*/ 	.word	0x000000ff
        /*02f4*/ 	.word	0x00000070
        /*02f8*/ 	.short	0x0100
        /*02fa*/ 	.byte	0x04
	.zero		1


	//   ....[29]....
        /*02fc*/ 	.word	0x00000850
        /*0300*/ 	.word	0x000000ff
        /*0304*/ 	.word	0x00000160
        /*0308*/ 	.short	0x0100
        /*030a*/ 	.byte	0x04
	.zero		1


	//   ....[30]....
        /*030c*/ 	.word	0x00000860
        /*0310*/ 	.word	0x000000ff
        /*0314*/ 	.word	0x00000078
        /*0318*/ 	.short	0x0100
        /*031a*/ 	.byte	0x04
	.zero		1


	//   ....[31]....
        /*031c*/ 	.word	0x00000870
        /*0320*/ 	.word	0x000000ff
        /*0324*/ 	.word	0x00000168
        /*0328*/ 	.short	0x0100
        /*032a*/ 	.byte	0x04
	.zero		1


	//   ....[32]....
        /*032c*/ 	.word	0x00000880
        /*0330*/ 	.word	0x000000ff
        /*0334*/ 	.word	0x00000080
        /*0338*/ 	.short	0x0100
        /*033a*/ 	.byte	0x04
	.zero		1


	//   ....[33]....
        /*033c*/ 	.word	0x00000890
        /*0340*/ 	.word	0x000000ff
        /*0344*/ 	.word	0x00000170
        /*0348*/ 	.short	0x0100
        /*034a*/ 	.byte	0x04
	.zero		1


	//   ....[34]....
        /*034c*/ 	.word	0x000008a0
        /*0350*/ 	.word	0x000000ff
        /*0354*/ 	.word	0x00000088
        /*0358*/ 	.short	0x0100
        /*035a*/ 	.byte	0x04
	.zero		1


	//   ....[35]....
        /*035c*/ 	.word	0x000008b0
        /*0360*/ 	.word	0x000000ff
        /*0364*/ 	.word	0x00000178
        /*0368*/ 	.short	0x0100
        /*036a*/ 	.byte	0x04
	.zero		1


	//   ....[36]....
        /*036c*/ 	.word	0x000008c0
        /*0370*/ 	.word	0x000000ff
        /*0374*/ 	.word	0x00000090
        /*0378*/ 	.short	0x0100
        /*037a*/ 	.byte	0x04
	.zero		1


	//   ....[37]....
        /*037c*/ 	.word	0x000008d0
        /*0380*/ 	.word	0x000000ff
        /*0384*/ 	.word	0x00000180
        /*0388*/ 	.short	0x0100
        /*038a*/ 	.byte	0x04
	.zero		1


	//   ....[38]....
        /*038c*/ 	.word	0x000008e0
        /*0390*/ 	.word	0x000000ff
        /*0394*/ 	.word	0x00000098
        /*0398*/ 	.short	0x0100
        /*039a*/ 	.byte	0x04
	.zero		1


	//   ....[39]....
        /*039c*/ 	.word	0x000008f0
        /*03a0*/ 	.word	0x000000ff
        /*03a4*/ 	.word	0x00000188
        /*03a8*/ 	.short	0x0100
        /*03aa*/ 	.byte	0x04
	.zero		1


	//   ....[40]....
        /*03ac*/ 	.word	0x00000900
        /*03b0*/ 	.word	0x000000ff
        /*03b4*/ 	.word	0x000000a0
        /*03b8*/ 	.short	0x0100
        /*03ba*/ 	.byte	0x04
	.zero		1


	//   ....[41]....
        /*03bc*/ 	.word	0x00000910
        /*03c0*/ 	.word	0x000000ff
        /*03c4*/ 	.word	0x00000190
        /*03c8*/ 	.short	0x0100
        /*03ca*/ 	.byte	0x04
	.zero		1


	//   ....[42]....
        /*03cc*/ 	.word	0x00000920
        /*03d0*/ 	.word	0x000000ff
        /*03d4*/ 	.word	0x000000a8
        /*03d8*/ 	.short	0x0100
        /*03da*/ 	.byte	0x04
	.zero		1


	//   ....[43]....
        /*03dc*/ 	.word	0x00000930
        /*03e0*/ 	.word	0x000000ff
        /*03e4*/ 	.word	0x00000198
        /*03e8*/ 	.short	0x0100
        /*03ea*/ 	.byte	0x04
	.zero		1


	//   ....[44]....
        /*03ec*/ 	.word	0x00000940
        /*03f0*/ 	.word	0x000000ff
        /*03f4*/ 	.word	0x000000b0
        /*03f8*/ 	.short	0x0100
        /*03fa*/ 	.byte	0x04
	.zero		1


	//   ....[45]....
        /*03fc*/ 	.word	0x00000950
        /*0400*/ 	.word	0x000000ff
        /*0404*/ 	.word	0x000001a0
        /*0408*/ 	.short	0x0100
        /*040a*/ 	.byte	0x04
	.zero		1


	//   ....[46]....
        /*040c*/ 	.word	0x00000960
        /*0410*/ 	.word	0x000000ff
        /*0414*/ 	.word	0x000000b8
        /*0418*/ 	.short	0x0100
        /*041a*/ 	.byte	0x04
	.zero		1


	//   ....[47]....
        /*041c*/ 	.word	0x00000970
        /*0420*/ 	.word	0x000000ff
        /*0424*/ 	.word	0x000001a8
        /*0428*/ 	.short	0x0100
        /*042a*/ 	.byte	0x04
	.zero		1


	//   ....[48]....
        /*042c*/ 	.word	0x00000980
        /*0430*/ 	.word	0x000000ff
        /*0434*/ 	.word	0x000000c0
        /*0438*/ 	.short	0x0100
        /*043a*/ 	.byte	0x04
	.zero		1


	//   ....[49]....
        /*043c*/ 	.word	0x00000990
        /*0440*/ 	.word	0x000000ff
        /*0444*/ 	.word	0x000001b0
        /*0448*/ 	.short	0x0100
        /*044a*/ 	.byte	0x04
	.zero		1


	//   ....[50]....
        /*044c*/ 	.word	0x000009a0
        /*0450*/ 	.word	0x000000ff
        /*0454*/ 	.word	0x000000c8
        /*0458*/ 	.short	0x0100
        /*045a*/ 	.byte	0x04
	.zero		1


	//   ....[51]....
        /*045c*/ 	.word	0x000009b0
        /*0460*/ 	.word	0x000000ff
        /*0464*/ 	.word	0x000001b8
        /*0468*/ 	.short	0x0100
        /*046a*/ 	.byte	0x04
	.zero		1


	//   ....[52]....
        /*046c*/ 	.word	0x000009c0
        /*0470*/ 	.word	0x000000ff
        /*0474*/ 	.word	0x000000d0
        /*0478*/ 	.short	0x0100
        /*047a*/ 	.byte	0x04
	.zero		1


	//   ....[53]....
        /*047c*/ 	.word	0x000009d0
        /*0480*/ 	.word	0x000000ff
        /*0484*/ 	.word	0x000001c0
        /*0488*/ 	.short	0x0100
        /*048a*/ 	.byte	0x04
	.zero		1


	//   ....[54]....
        /*048c*/ 	.word	0x000009e0
        /*0490*/ 	.word	0x000000ff
        /*0494*/ 	.word	0x000000d8
        /*0498*/ 	.short	0x0100
        /*049a*/ 	.byte	0x04
	.zero		1


	//   ....[55]....
        /*049c*/ 	.word	0x000009f0
        /*04a0*/ 	.word	0x000000ff
        /*04a4*/ 	.word	0x000001c8
        /*04a8*/ 	.short	0x0100
        /*04aa*/ 	.byte	0x04
	.zero		1


	//   ....[56]....
        /*04ac*/ 	.word	0x00000a00
        /*04b0*/ 	.word	0x000000ff
        /*04b4*/ 	.word	0x000000e0
        /*04b8*/ 	.short	0x0100
        /*04ba*/ 	.byte	0x04
	.zero		1


	//   ....[57]....
        /*04bc*/ 	.word	0x00000a10
        /*04c0*/ 	.word	0x000000ff
        /*04c4*/ 	.word	0x000001d0
        /*04c8*/ 	.short	0x0100
        /*04ca*/ 	.byte	0x04
	.zero		1


	//   ....[58]....
        /*04cc*/ 	.word	0x00000a20
        /*04d0*/ 	.word	0x000000ff
        /*04d4*/ 	.word	0x000000e8
        /*04d8*/ 	.short	0x0100
        /*04da*/ 	.byte	0x04
	.zero		1


	//   ....[59]....
        /*04dc*/ 	.word	0x00000a30
        /*04e0*/ 	.word	0x000000ff
        /*04e4*/ 	.word	0x000001d8
        /*04e8*/ 	.short	0x0100
        /*04ea*/ 	.byte	0x04
	.zero		1


	//   ....[60]....
        /*04ec*/ 	.word	0x00000b70
        /*04f0*/ 	.word	0x000000ff
        /*04f4*/ 	.word	0x000001e0
        /*04f8*/ 	.short	0x0100
        /*04fa*/ 	.byte	0x04
	.zero		1


	//   ....[61]....
        /*04fc*/ 	.word	0x00000b80
        /*0500*/ 	.word	0x000000ff
        /*0504*/ 	.word	0x000001f8
        /*0508*/ 	.short	0x0100
        /*050a*/ 	.byte	0x04
	.zero		1


	//   ....[62]....
        /*050c*/ 	.word	0x00000b90
        /*0510*/ 	.word	0x000000ff
        /*0514*/ 	.word	0x000001e8
        /*0518*/ 	.short	0x0100
        /*051a*/ 	.byte	0x04
	.zero		1


	//   ....[63]....
        /*051c*/ 	.word	0x00000ba0
        /*0520*/ 	.word	0x000000ff
        /*0524*/ 	.word	0x00000200
        /*0528*/ 	.short	0x0100
        /*052a*/ 	.byte	0x04
	.zero		1


	//   ....[64]....
        /*052c*/ 	.word	0x00000bb0
        /*0530*/ 	.word	0x000000ff
        /*0534*/ 	.word	0x000001f0
        /*0538*/ 	.short	0x0100
        /*053a*/ 	.byte	0x04
	.zero		1


	//   ....[65]....
        /*053c*/ 	.word	0x00000bc0
        /*0540*/ 	.word	0x000000ff
        /*0544*/ 	.word	0x00000208
        /*0548*/ 	.short	0x0100
        /*054a*/ 	.byte	0x04
	.zero		1


	//   ....[66]....
        /*054c*/ 	.word	0x00000cb0
        /*0550*/ 	.word	0x000000ff
        /*0554*/ 	.word	0x00000210
        /*0558*/ 	.short	0x0100
        /*055a*/ 	.byte	0x06
	.zero		1


	//   ....[67]....
        /*055c*/ 	.word	0x00000cc0
        /*0560*/ 	.word	0x000000ff
        /*0564*/ 	.word	0x00000218
        /*0568*/ 	.short	0x0100
        /*056a*/ 	.byte	0x06
	.zero		1


	//   ....[68]....
        /*056c*/ 	.word	0x00000e00
        /*0570*/ 	.word	0x000000ff
        /*0574*/ 	.word	0x00000220
        /*0578*/ 	.short	0x0100
        /*057a*/ 	.byte	0x06
	.zero		1


	//   ....[69]....
        /*057c*/ 	.word	0x00000e10
        /*0580*/ 	.word	0x000000ff
        /*0584*/ 	.word	0x00000230
        /*0588*/ 	.short	0x0100
        /*058a*/ 	.byte	0x06
	.zero		1


	//   ....[70]....
        /*058c*/ 	.word	0x00000e20
        /*0590*/ 	.word	0x000000ff
        /*0594*/ 	.word	0x00000228
        /*0598*/ 	.short	0x0100
        /*059a*/ 	.byte	0x06
	.zero		1


	//   ....[71]....
        /*059c*/ 	.word	0x00000e30
        /*05a0*/ 	.word	0x000000ff
        /*05a4*/ 	.word	0x00000238
        /*05a8*/ 	.short	0x0100
        /*05aa*/ 	.byte	0x06
	.zero		1


	//   ....[72]....
        /*05ac*/ 	.word	0x00000f60
        /*05b0*/ 	.word	0x000000ff
        /*05b4*/ 	.word	0x00000240
        /*05b8*/ 	.short	0x0100
        /*05ba*/ 	.byte	0x04
	.zero		1


	//   ....[73]....
        /*05bc*/ 	.word	0x00000f70
        /*05c0*/ 	.word	0x000000ff
        /*05c4*/ 	.word	0x00000250
        /*05c8*/ 	.short	0x0100
        /*05ca*/ 	.byte	0x04
	.zero		1


	//   ....[74]....
        /*05cc*/ 	.word	0x00000f80
        /*05d0*/ 	.word	0x000000ff
        /*05d4*/ 	.word	0x00000248
        /*05d8*/ 	.short	0x0100
        /*05da*/ 	.byte	0x04
	.zero		1


	//   ....[75]....
        /*05dc*/ 	.word	0x00000f90
        /*05e0*/ 	.word	0x000000ff
        /*05e4*/ 	.word	0x00000258
        /*05e8*/ 	.short	0x0100
        /*05ea*/ 	.byte	0x04
	.zero		1


	//   ....[76]....
        /*05ec*/ 	.word	0x00001080
        /*05f0*/ 	.word	0x000000ff
        /*05f4*/ 	.word	0x00000260
        /*05f8*/ 	.short	0x0100
        /*05fa*/ 	.byte	0x04
	.zero		1


	//   ....[77]....
        /*05fc*/ 	.word	0x00001090
        /*0600*/ 	.word	0x000000ff
        /*0604*/ 	.word	0x00000270
        /*0608*/ 	.short	0x0100
        /*060a*/ 	.byte	0x04
	.zero		1


	//   ....[78]....
        /*060c*/ 	.word	0x000010a0
        /*0610*/ 	.word	0x000000ff
        /*0614*/ 	.word	0x00000268
        /*0618*/ 	.short	0x0100
        /*061a*/ 	.byte	0x04
	.zero		1


	//   ....[79]....
        /*061c*/ 	.word	0x000010b0
        /*0620*/ 	.word	0x000000ff
        /*0624*/ 	.word	0x00000278
        /*0628*/ 	.short	0x0100
        /*062a*/ 	.byte	0x04
	.zero		1


	//   ....[80]....
        /*062c*/ 	.word	0x00001e90
        /*0630*/ 	.word	0x00000000
        /*0634*/ 	.word	0x00000270
        /*0638*/ 	.short	0x010a
        /*063a*/ 	.byte	0xff
	.zero		1


	//   ....[81]....
        /*063c*/ 	.word	0x00001ec0
        /*0640*/ 	.word	0x00000000
        /*0644*/ 	.word	0x00000260
        /*0648*/ 	.short	0x0101
        /*064a*/ 	.byte	0xff
	.zero		1


	//   ....[82]....
        /*064c*/ 	.word	0x00001fa0
        /*0650*/ 	.word	0x000000ff
        /*0654*/ 	.word	0x000000f0
        /*0658*/ 	.short	0x010a
        /*065a*/ 	.byte	0x04
	.zero		1


	//   ....[83]....
        /*065c*/ 	.word	0x00002040
        /*0660*/ 	.word	0x000000ff
        /*0664*/ 	.word	0x000000f0
        /*0668*/ 	.short	0x010a
        /*066a*/ 	.byte	0x29
	.zero		1


	//   ....[84]....
        /*066c*/ 	.word	0x00002180
        /*0670*/ 	.word	0x000000ff
        /*0674*/ 	.word	0x000000f0
        /*0678*/ 	.short	0x010a
        /*067a*/ 	.byte	0x06
	.zero		1


	//   ....[85]....
        /*067c*/ 	.word	0x00002450
        /*0680*/ 	.word	0x000000ff
        /*0684*/ 	.word	0x00000218
        /*0688*/ 	.short	0x0101
        /*068a*/ 	.byte	0x05
	.zero		1


	//   ....[86]....
        /*068c*/ 	.word	0x00002470
        /*0690*/ 	.word	0x000000ff
        /*0694*/ 	.word	0x000000f0
        /*0698*/ 	.short	0x010a
        /*069a*/ 	.byte	0x04
	.zero		1


	//   ....[87]....
        /*069c*/ 	.word	0x000024f0
        /*06a0*/ 	.word	0x000000ff
        /*06a4*/ 	.word	0x000000f0
        /*06a8*/ 	.short	0x010a
        /*06aa*/ 	.byte	0x29
	.zero		1


	//   ....[88]....
        /*06ac*/ 	.word	0x00002630
        /*06b0*/ 	.word	0x000000ff
        /*06b4*/ 	.word	0x000000f0
        /*06b8*/ 	.short	0x010a
        /*06ba*/ 	.byte	0x06
	.zero		1


	//   ....[89]....
        /*06bc*/ 	.word	0x00002930
        /*06c0*/ 	.word	0x00000003
        /*06c4*/ 	.word	0x00000220
        /*06c8*/ 	.short	0x010a
        /*06ca*/ 	.byte	0xff
	.zero		1


	//   ....[90]....
        /*06cc*/ 	.word	0x00002a80
        /*06d0*/ 	.word	0x00000000
        /*06d4*/ 	.word	0x00000000
        /*06d8*/ 	.short	0x0101
        /*06da*/ 	.byte	0xff
	.zero		1


	//   ....[91]....
        /*06dc*/ 	.word	0x00003040
        /*06e0*/ 	.word	0x000000ff
        /*06e4*/ 	.word	0x00000000
        /*06e8*/ 	.short	0x010a
        /*06ea*/ 	.byte	0x04
	.zero		1


	//   ....[92]....
        /*06ec*/ 	.word	0x000030d0
        /*06f0*/ 	.word	0x000000ff
        /*06f4*/ 	.word	0x00000000
        /*06f8*/ 	.short	0x010a
        /*06fa*/ 	.byte	0x05
	.zero		1


	//   ....[93]....
        /*06fc*/ 	.word	0x00003160
        /*0700*/ 	.word	0x000000ff
        /*0704*/ 	.word	0x00000000
        /*0708*/ 	.short	0x010a
        /*070a*/ 	.byte	0x05
	.zero		1


	//   ....[94]....
        /*070c*/ 	.word	0x000031f0
        /*0710*/ 	.word	0x000000ff
        /*0714*/ 	.word	0x00000000
        /*0718*/ 	.short	0x010a
        /*071a*/ 	.byte	0x05
	.zero		1


	//   ....[95]....
        /*071c*/ 	.word	0x00003280
        /*0720*/ 	.word	0x000000ff
        /*0724*/ 	.word	0x00000000
        /*0728*/ 	.short	0x010a
        /*072a*/ 	.byte	0x05
	.zero		1


	//   ....[96]....
        /*072c*/ 	.word	0x00003310
        /*0730*/ 	.word	0x000000ff
        /*0734*/ 	.word	0x00000000
        /*0738*/ 	.short	0x010a
        /*073a*/ 	.byte	0x05
	.zero		1


	//   ....[97]....
        /*073c*/ 	.word	0x000033a0
        /*0740*/ 	.word	0x000000ff
        /*0744*/ 	.word	0x00000000
        /*0748*/ 	.short	0x010a
        /*074a*/ 	.byte	0x05
	.zero		1


	//   ....[98]....
        /*074c*/ 	.word	0x00003430
        /*0750*/ 	.word	0x000000ff
        /*0754*/ 	.word	0x00000000
        /*0758*/ 	.short	0x010a
        /*075a*/ 	.byte	0x05
	.zero		1


	//   ....[99]....
        /*075c*/ 	.word	0x000034c0
        /*0760*/ 	.word	0x000000ff
        /*0764*/ 	.word	0x00000000
        /*0768*/ 	.short	0x010a
        /*076a*/ 	.byte	0x05
	.zero		1


	//   ....[100]....
        /*076c*/ 	.word	0x00003550
        /*0770*/ 	.word	0x000000ff
        /*0774*/ 	.word	0x00000000
        /*0778*/ 	.short	0x010a
        /*077a*/ 	.byte	0x05
	.zero		1


	//   ....[101]....
        /*077c*/ 	.word	0x000035e0
        /*0780*/ 	.word	0x000000ff
        /*0784*/ 	.word	0x00000000
        /*0788*/ 	.short	0x010a
        /*078a*/ 	.byte	0x05
	.zero		1


	//   ....[102]....
        /*078c*/ 	.word	0x00003670
        /*0790*/ 	.word	0x000000ff
        /*0794*/ 	.word	0x00000000
        /*0798*/ 	.short	0x010a
        /*079a*/ 	.byte	0x05
	.zero		1


	//   ....[103]....
        /*079c*/ 	.word	0x00003700
        /*07a0*/ 	.word	0x000000ff
        /*07a4*/ 	.word	0x00000000
        /*07a8*/ 	.short	0x010a
        /*07aa*/ 	.byte	0x05
	.zero		1


	//   ....[104]....
        /*07ac*/ 	.word	0x00003790
        /*07b0*/ 	.word	0x000000ff
        /*07b4*/ 	.word	0x00000000
        /*07b8*/ 	.short	0x010a
        /*07ba*/ 	.byte	0x05
	.zero		1


	//   ....[105]....
        /*07bc*/ 	.word	0x00003820
        /*07c0*/ 	.word	0x000000ff
        /*07c4*/ 	.word	0x00000000
        /*07c8*/ 	.short	0x010a
        /*07ca*/ 	.byte	0x05
	.zero		1


	//   ....[106]....
        /*07cc*/ 	.word	0x000038b0
        /*07d0*/ 	.word	0x000000ff
        /*07d4*/ 	.word	0x00000000
        /*07d8*/ 	.short	0x010a
        /*07da*/ 	.byte	0x05
	.zero		1


	//   ....[107]....
        /*07dc*/ 	.word	0x00003940
        /*07e0*/ 	.word	0x000000ff
        /*07e4*/ 	.word	0x00000000
        /*07e8*/ 	.short	0x010a
        /*07ea*/ 	.byte	0x05
	.zero		1


	//   ....[108]....
        /*07ec*/ 	.word	0x000039d0
        /*07f0*/ 	.word	0x000000ff
        /*07f4*/ 	.word	0x00000000
        /*07f8*/ 	.short	0x010a
        /*07fa*/ 	.byte	0x05
	.zero		1


	//   ....[109]....
        /*07fc*/ 	.word	0x00003a60
        /*0800*/ 	.word	0x000000ff
        /*0804*/ 	.word	0x00000000
        /*0808*/ 	.short	0x010a
        /*080a*/ 	.byte	0x05
	.zero		1


	//   ....[110]....
        /*080c*/ 	.word	0x00003af0
        /*0810*/ 	.word	0x000000ff
        /*0814*/ 	.word	0x00000000
        /*0818*/ 	.short	0x010a
        /*081a*/ 	.byte	0x05
	.zero		1


	//   ....[111]....
        /*081c*/ 	.word	0x00003b80
        /*0820*/ 	.word	0x000000ff
        /*0824*/ 	.word	0x00000000
        /*0828*/ 	.short	0x010a
        /*082a*/ 	.byte	0x05
	.zero		1


	//   ....[112]....
        /*082c*/ 	.word	0x00003c10
        /*0830*/ 	.word	0x000000ff
        /*0834*/ 	.word	0x00000000
        /*0838*/ 	.short	0x010a
        /*083a*/ 	.byte	0x05
	.zero		1


	//   ....[113]....
        /*083c*/ 	.word	0x00003ca0
        /*0840*/ 	.word	0x000000ff
        /*0844*/ 	.word	0x00000000
        /*0848*/ 	.short	0x010a
        /*084a*/ 	.byte	0x05
	.zero		1


	//   ....[114]....
        /*084c*/ 	.word	0x00003d30
        /*0850*/ 	.word	0x000000ff
        /*0854*/ 	.word	0x00000000
        /*0858*/ 	.short	0x010a
        /*085a*/ 	.byte	0x05
	.zero		1


	//   ....[115]....
        /*085c*/ 	.word	0x00003dc0
        /*0860*/ 	.word	0x000000ff
        /*0864*/ 	.word	0x00000000
        /*0868*/ 	.short	0x010a
        /*086a*/ 	.byte	0x05
	.zero		1


	//   ....[116]....
        /*086c*/ 	.word	0x00003e50
        /*0870*/ 	.word	0x000000ff
        /*0874*/ 	.word	0x00000000
        /*0878*/ 	.short	0x010a
        /*087a*/ 	.byte	0x05
	.zero		1


	//   ....[117]....
        /*087c*/ 	.word	0x00003ee0
        /*0880*/ 	.word	0x000000ff
        /*0884*/ 	.word	0x00000000
        /*0888*/ 	.short	0x010a
        /*088a*/ 	.byte	0x05
	.zero		1


	//   ....[118]....
        /*088c*/ 	.word	0x00003f70
        /*0890*/ 	.word	0x000000ff
        /*0894*/ 	.word	0x00000000
        /*0898*/ 	.short	0x010a
        /*089a*/ 	.byte	0x05
	.zero		1


	//   ....[119]....
        /*089c*/ 	.word	0x00004000
        /*08a0*/ 	.word	0x000000ff
        /*08a4*/ 	.word	0x00000000
        /*08a8*/ 	.short	0x010a
        /*08aa*/ 	.byte	0x05
	.zero		1


	//   ....[120]....
        /*08ac*/ 	.word	0x000040a0
        /*08b0*/ 	.word	0x00000000
        /*08b4*/ 	.word	0x00000000
        /*08b8*/ 	.short	0x010a
        /*08ba*/ 	.byte	0xff
	.zero		1


	//   ....[121]....
        /*08bc*/ 	.word	0x000041c0
        /*08c0*/ 	.word	0x00000002
        /*08c4*/ 	.word	0x00000260
        /*08c8*/ 	.short	0x010a
        /*08ca*/ 	.byte	0xff
	.zero		1


	//   ....[122]....
        /*08cc*/ 	.word	0x00004230
        /*08d0*/ 	.word	0x00000002
        /*08d4*/ 	.word	0x00000000
        /*08d8*/ 	.short	0x0101
        /*08da*/ 	.byte	0xff
	.zero		1


	//   ....[123]....
        /*08dc*/ 	.word	0x00004250
        /*08e0*/ 	.word	0x000000ff
        /*08e4*/ 	.word	0x00000230
        /*08e8*/ 	.short	0x010a
        /*08ea*/ 	.byte	0x04
	.zero		1


	//   ....[124]....
        /*08ec*/ 	.word	0x00004370
        /*08f0*/ 	.word	0x00000002
        /*08f4*/ 	.word	0x00000220
        /*08f8*/ 	.short	0x010a
        /*08fa*/ 	.byte	0xff
	.zero		1


	//   ....[125]....
        /*08fc*/ 	.word	0x00004470
        /*0900*/ 	.word	0x00000002
        /*0904*/ 	.word	0x00000000
        /*0908*/ 	.short	0x0101
        /*090a*/ 	.byte	0xff
	.zero		1


	//   ....[126]....
        /*090c*/ 	.word	0x00004500
        /*0910*/ 	.word	0x000000ff
        /*0914*/ 	.word	0x00000230
        /*0918*/ 	.short	0x0106
        /*091a*/ 	.byte	0x04
	.zero		1


	//   ....[127]....
        /*091c*/ 	.word	0x00004520
        /*0920*/ 	.word	0x000000ff
        /*0924*/ 	.word	0x00000230
        /*0928*/ 	.short	0x010a
        /*092a*/ 	.byte	0x04
	.zero		1


	//   ....[128]....
        /*092c*/ 	.word	0x000045b0
        /*0930*/ 	.word	0x000000ff
        /*0934*/ 	.word	0x00000230
        /*0938*/ 	.short	0x0106
        /*093a*/ 	.byte	0x07
	.zero		1


	//   ....[129]....
        /*093c*/ 	.word	0x000045f0
        /*0940*/ 	.word	0x00000000
        /*0944*/ 	.word	0x00000230
        /*0948*/ 	.short	0x010a
        /*094a*/ 	.byte	0xff
	.zero		1


	//   ....[130]....
        /*094c*/ 	.word	0x00004ba0
        /*0950*/ 	.word	0x00000002
        /*0954*/ 	.word	0x00000220
        /*0958*/ 	.short	0x010a
        /*095a*/ 	.byte	0xff
	.zero		1


	//   ....[131]....
        /*095c*/ 	.word	0x00004cc0
        /*0960*/ 	.word	0x00000000
        /*0964*/ 	.word	0x00000000
        /*0968*/ 	.short	0x0101
        /*096a*/ 	.byte	0xff
	.zero		1


	//   ....[132]....
        /*096c*/ 	.word	0x00005220
        /*0970*/ 	.word	0x000000ff
        /*0974*/ 	.word	0x00000000
        /*0978*/ 	.short	0x010a
        /*097a*/ 	.byte	0x04
	.zero		1


	//   ....[133]....
        /*097c*/ 	.word	0x00005230
        /*0980*/ 	.word	0x000000ff
        /*0984*/ 	.word	0x00000250
        /*0988*/ 	.short	0x010a
        /*098a*/ 	.byte	0x1f
	.zero		1


	//   ....[134]....
        /*098c*/ 	.word	0x00005360
        /*0990*/ 	.word	0x000000ff
        /*0994*/ 	.word	0x00000000
        /*0998*/ 	.short	0x010a
        /*099a*/ 	.byte	0x07
	.zero		1


	//   ....[135]....
        /*099c*/ 	.word	0x000054a0
        /*09a0*/ 	.word	0x000000ff
        /*09a4*/ 	.word	0x00000000
        /*09a8*/ 	.short	0x010a
        /*09aa*/ 	.byte	0x05
	.zero		1


	//   ....[136]....
        /*09ac*/ 	.word	0x000056d0
        /*09b0*/ 	.word	0x000000ff
        /*09b4*/ 	.word	0x00000000
        /*09b8*/ 	.short	0x010a
        /*09ba*/ 	.byte	0x04
	.zero		1


	//   ....[137]....
        /*09bc*/ 	.word	0x00005760
        /*09c0*/ 	.word	0x000000ff
        /*09c4*/ 	.word	0x00000000
        /*09c8*/ 	.short	0x010a
        /*09ca*/ 	.byte	0x04
	.zero		1


	//   ....[138]....
        /*09cc*/ 	.word	0x00005bf0
        /*09d0*/ 	.word	0x0000000c
        /*09d4*/ 	.word	0x00000220
        /*09d8*/ 	.short	0x010a
        /*09da*/ 	.byte	0xff
	.zero		1


	//   ....[139]....
        /*09dc*/ 	.word	0x00005d60
        /*09e0*/ 	.word	0x00000000
        /*09e4*/ 	.word	0x00000000
        /*09e8*/ 	.short	0x0101
        /*09ea*/ 	.byte	0xff
	.zero		1


	//   ....[140]....
        /*09ec*/ 	.word	0x000061e0
        /*09f0*/ 	.word	0x000000ff
        /*09f4*/ 	.word	0x00000218
        /*09f8*/ 	.short	0x010a
        /*09fa*/ 	.byte	0x1d
	.zero		1


	//   ....[141]....
        /*09fc*/ 	.word	0x000063a0
        /*0a00*/ 	.word	0x000000ff
        /*0a04*/ 	.word	0x000001f8
        /*0a08*/ 	.short	0x010a
        /*0a0a*/ 	.byte	0x04
	.zero		1


	//   ....[142]....
        /*0a0c*/ 	.word	0x000065f0
        /*0a10*/ 	.word	0x000000ff
        /*0a14*/ 	.word	0x000001e0
        /*0a18*/ 	.short	0x010b
        /*0a1a*/ 	.byte	0x04
	.zero		1


	//   ....[143]....
        /*0a1c*/ 	.word	0x00006600
        /*0a20*/ 	.word	0x000000ff
        /*0a24*/ 	.word	0x00000000
        /*0a28*/ 	.short	0x0101
        /*0a2a*/ 	.byte	0x06
	.zero		1


	//   ....[144]....
        /*0a2c*/ 	.word	0x00006610
        /*0a30*/ 	.word	0x000000ff
        /*0a34*/ 	.word	0x000001f8
        /*0a38*/ 	.short	0x010a
        /*0a3a*/ 	.byte	0x07
	.zero		1


	//   ....[145]....
        /*0a3c*/ 	.word	0x00006860
        /*0a40*/ 	.word	0x000000ff
        /*0a44*/ 	.word	0x000001e0
        /*0a48*/ 	.short	0x010b
        /*0a4a*/ 	.byte	0x07
	.zero		1


	//   ....[146]....
        /*0a4c*/ 	.word	0x00006870
        /*0a50*/ 	.word	0x000000ff
        /*0a54*/ 	.word	0x00000000
        /*0a58*/ 	.short	0x0101
        /*0a5a*/ 	.byte	0x04
	.zero		1


	//   ....[147]....
        /*0a5c*/ 	.word	0x00006880
        /*0a60*/ 	.word	0x000000ff
        /*0a64*/ 	.word	0x000001f8
        /*0a68*/ 	.short	0x010a
        /*0a6a*/ 	.byte	0x05
	.zero		1


	//   ....[148]....
        /*0a6c*/ 	.word	0x00006ac0
        /*0a70*/ 	.word	0x000000ff
        /*0a74*/ 	.word	0x000001e0
        /*0a78*/ 	.short	0x010b
        /*0a7a*/ 	.byte	0x05
	.zero		1


	//   ....[149]....
        /*0a7c*/ 	.word	0x00006ad0
        /*0a80*/ 	.word	0x000000ff
        /*0a84*/ 	.word	0x00000000
        /*0a88*/ 	.short	0x0101
        /*0a8a*/ 	.byte	0x06
	.zero		1


	//   ....[150]....
        /*0a8c*/ 	.word	0x00006ae0
        /*0a90*/ 	.word	0x000000ff
        /*0a94*/ 	.word	0x000001f8
        /*0a98*/ 	.short	0x010a
        /*0a9a*/ 	.byte	0x04
	.zero		1


	//   ....[151]....
        /*0a9c*/ 	.word	0x00006d30
        /*0aa0*/ 	.word	0x000000ff
        /*0aa4*/ 	.word	0x000001e0
        /*0aa8*/ 	.short	0x010b
        /*0aaa*/ 	.byte	0x04
	.zero		1


	//   ....[152]....
        /*0aac*/ 	.word	0x00006d60
        /*0ab0*/ 	.word	0x000000ff
        /*0ab4*/ 	.word	0x00000000
        /*0ab8*/ 	.short	0x0101
        /*0aba*/ 	.byte	0x05
	.zero		1


	//   ....[153]....
        /*0abc*/ 	.word	0x00006df0
        /*0ac0*/ 	.word	0x000000ff
        /*0ac4*/ 	.word	0x00000000
        /*0ac8*/ 	.short	0x010a
        /*0aca*/ 	.byte	0x04
	.zero		1


	//   ....[154]....
        /*0acc*/ 	.word	0x00006e80
        /*0ad0*/ 	.word	0x000000ff
        /*0ad4*/ 	.word	0x00000000
        /*0ad8*/ 	.short	0x010a
        /*0ada*/ 	.byte	0x05
	.zero		1


	//   ....[155]....
        /*0adc*/ 	.word	0x00006f20
        /*0ae0*/ 	.word	0x00000000
        /*0ae4*/ 	.word	0x00000000
        /*0ae8*/ 	.short	0x010a
        /*0aea*/ 	.byte	0xff
	.zero		1


	//   ....[156]....
        /*0aec*/ 	.word	0x00007260
        /*0af0*/ 	.word	0x00000000
        /*0af4*/ 	.word	0x00000220
        /*0af8*/ 	.short	0x010a
        /*0afa*/ 	.byte	0xff
	.zero		1


	//   ....[157]....
        /*0afc*/ 	.word	0x00007330
        /*0b00*/ 	.word	0x00000000
        /*0b04*/ 	.word	0x00000000
        /*0b08*/ 	.short	0x0101
        /*0b0a*/ 	.byte	0xff
	.zero		1


	//   ....[158]....
        /*0b0c*/ 	.word	0x00007fa0
        /*0b10*/ 	.word	0x00000000
        /*0b14*/ 	.word	0x000001e0
        /*0b18*/ 	.short	0x010a
        /*0b1a*/ 	.byte	0xff
	.zero		1


	//   ....[159]....
        /*0b1c*/ 	.word	0x00008000
        /*0b20*/ 	.word	0x0000006a
        /*0b24*/ 	.word	0x00000240
        /*0b28*/ 	.short	0x010a
        /*0b2a*/ 	.byte	0xff
	.zero		1


	//   ....[160]....
        /*0b2c*/ 	.word	0x000080f0
        /*0b30*/ 	.word	0x00000000
        /*0b34*/ 	.word	0x000001e0
        /*0b38*/ 	.short	0x010a
        /*0b3a*/ 	.byte	0xff
	.zero		1


	//   ....[161]....
        /*0b3c*/ 	.word	0x00008210
        /*0b40*/ 	.word	0x0000006a
        /*0b44*/ 	.word	0x00000240
        /*0b48*/ 	.short	0x010a
        /*0b4a*/ 	.byte	0xff
	.zero		1


	//   ....[162]....
        /*0b4c*/ 	.word	0x00009090
        /*0b50*/ 	.word	0x00000000
        /*0b54*/ 	.word	0x00000000
        /*0b58*/ 	.short	0x0101
        /*0b5a*/ 	.byte	0xff
	.zero		1


	//   ....[163]....
        /*0b5c*/ 	.word	0x000090a0
        /*0b60*/ 	.word	0x00000002
        /*0b64*/ 	.word	0x000001e0
        /*0b68*/ 	.short	0x010a
        /*0b6a*/ 	.byte	0xff
	.zero		1


	//   ....[164]....
        /*0b6c*/ 	.word	0x00009160
        /*0b70*/ 	.word	0x00000002
        /*0b74*/ 	.word	0x000001e0
        /*0b78*/ 	.short	0x010a
        /*0b7a*/ 	.byte	0xff
	.zero		1


	//   ....[165]....
        /*0b7c*/ 	.word	0x0000a040
        /*0b80*/ 	.word	0x00000002
        /*0b84*/ 	.word	0x00000000
        /*0b88*/ 	.short	0x0101
        /*0b8a*/ 	.byte	0xff
	.zero		1


	//   ....[166]....
        /*0b8c*/ 	.word	0x0000a060
        /*0b90*/ 	.word	0x00000015
        /*0b94*/ 	.word	0x000001e0
        /*0b98*/ 	.short	0x010a
        /*0b9a*/ 	.byte	0xff
	.zero		1


	//   ....[167]....
        /*0b9c*/ 	.word	0x0000a120
        /*0ba0*/ 	.word	0x00000015
        /*0ba4*/ 	.word	0x000001e0
        /*0ba8*/ 	.short	0x010a
        /*0baa*/ 	.byte	0xff
	.zero		1


	//   ....[168]....
        /*0bac*/ 	.word	0x0000afe0
        /*0bb0*/ 	.word	0x00000003
        /*0bb4*/ 	.word	0x00000000
        /*0bb8*/ 	.short	0x0101
        /*0bba*/ 	.byte	0xff
	.zero		1


	//   ....[169]....
        /*0bbc*/ 	.word	0x0000b000
        /*0bc0*/ 	.word	0x00000000
        /*0bc4*/ 	.word	0x000001e0
        /*0bc8*/ 	.short	0x010a
        /*0bca*/ 	.byte	0xff
	.zero		1


	//   ....[170]....
        /*0bcc*/ 	.word	0x0000b0b0
        /*0bd0*/ 	.word	0x00000000
        /*0bd4*/ 	.word	0x000001e0
        /*0bd8*/ 	.short	0x010a
        /*0bda*/ 	.byte	0xff
	.zero		1


	//   ....[171]....
        /*0bdc*/ 	.word	0x0000b950
        /*0be0*/ 	.word	0x000000ff
        /*0be4*/ 	.word	0x00000000
        /*0be8*/ 	.short	0x0101
        /*0bea*/ 	.byte	0x04
	.zero		1


	//   ....[172]....
        /*0bec*/ 	.word	0x0000bfb0
        /*0bf0*/ 	.word	0x00000000
        /*0bf4*/ 	.word	0x00000000
        /*0bf8*/ 	.short	0x0101
        /*0bfa*/ 	.byte	0xff
	.zero		1


	//   ....[173]....
        /*0bfc*/ 	.word	0x0000c270
        /*0c00*/ 	.word	0x000000ff
        /*0c04*/ 	.word	0x00000000
        /*0c08*/ 	.short	0x0101
        /*0c0a*/ 	.byte	0x06
	.zero		1


	//   ....[174]....
        /*0c0c*/ 	.word	0x0000c290
        /*0c10*/ 	.word	0x00000000
        /*0c14*/ 	.word	0x00000270
        /*0c18*/ 	.short	0x010a
        /*0c1a*/ 	.byte	0xff
	.zero		1


	//   ....[175]....
        /*0c1c*/ 	.word	0x0000c2f0
        /*0c20*/ 	.word	0x00000000
        /*0c24*/ 	.word	0x000000f0
        /*0c28*/ 	.short	0x010a
        /*0c2a*/ 	.byte	0xff
	.zero		1


	//   ....[176]....
        /*0c2c*/ 	.word	0x0000c350
        /*0c30*/ 	.word	0x00000000
        /*0c34*/ 	.word	0x000000f0
        /*0c38*/ 	.short	0x010a
        /*0c3a*/ 	.byte	0xff
	.zero		1


	//   ....[177]....
        /*0c3c*/ 	.word	0x0000c3a0
        /*0c40*/ 	.word	0x00000003
        /*0c44*/ 	.word	0x00000220
        /*0c48*/ 	.short	0x010a
        /*0c4a*/ 	.byte	0xff
	.zero		1


	//   ....[178]....
        /*0c4c*/ 	.word	0x0000c400
        /*0c50*/ 	.word	0x00000000
        /*0c54*/ 	.word	0x00000000
        /*0c58*/ 	.short	0x010a
        /*0c5a*/ 	.byte	0xff
	.zero		1


	//   ....[179]....
        /*0c5c*/ 	.word	0x0000c460
        /*0c60*/ 	.word	0x00000000
        /*0c64*/ 	.word	0x00000000
        /*0c68*/ 	.short	0x010a
        /*0c6a*/ 	.byte	0xff
	.zero		1


	//   ....[180]....
        /*0c6c*/ 	.word	0x0000c4c0
        /*0c70*/ 	.word	0x00000000
        /*0c74*/ 	.word	0x00000000
        /*0c78*/ 	.short	0x010a
        /*0c7a*/ 	.byte	0xff
	.zero		1


	//   ....[181]....
        /*0c7c*/ 	.word	0x0000c520
        /*0c80*/ 	.word	0x00000000
        /*0c84*/ 	.word	0x00000000
        /*0c88*/ 	.short	0x010a
        /*0c8a*/ 	.byte	0xff
	.zero		1


	//   ....[182]....
        /*0c8c*/ 	.word	0x0000c580
        /*0c90*/ 	.word	0x00000000
        /*0c94*/ 	.word	0x00000000
        /*0c98*/ 	.short	0x010a
        /*0c9a*/ 	.byte	0xff
	.zero		1


	//   ....[183]....
        /*0c9c*/ 	.word	0x0000c5e0
        /*0ca0*/ 	.word	0x00000000
        /*0ca4*/ 	.word	0x00000000
        /*0ca8*/ 	.short	0x010a
        /*0caa*/ 	.byte	0xff
	.zero		1


	//   ....[184]....
        /*0cac*/ 	.word	0x0000c640
        /*0cb0*/ 	.word	0x00000000
        /*0cb4*/ 	.word	0x00000000
        /*0cb8*/ 	.short	0x010a
        /*0cba*/ 	.byte	0xff
	.zero		1


	//   ....[185]....
        /*0cbc*/ 	.word	0x0000c6a0
        /*0cc0*/ 	.word	0x00000000
        /*0cc4*/ 	.word	0x00000000
        /*0cc8*/ 	.short	0x010a
        /*0cca*/ 	.byte	0xff
	.zero		1


	//   ....[186]....
        /*0ccc*/ 	.word	0x0000c700
        /*0cd0*/ 	.word	0x00000000
        /*0cd4*/ 	.word	0x00000000
        /*0cd8*/ 	.short	0x010a
        /*0cda*/ 	.byte	0xff
	.zero		1


	//   ....[187]....
        /*0cdc*/ 	.word	0x0000c760
        /*0ce0*/ 	.word	0x00000000
        /*0ce4*/ 	.word	0x00000000
        /*0ce8*/ 	.short	0x010a
        /*0cea*/ 	.byte	0xff
	.zero		1


	//   ....[188]....
        /*0cec*/ 	.word	0x0000c7c0
        /*0cf0*/ 	.word	0x00000000
        /*0cf4*/ 	.word	0x00000000
        /*0cf8*/ 	.short	0x010a
        /*0cfa*/ 	.byte	0xff
	.zero		1


	//   ....[189]....
        /*0cfc*/ 	.word	0x0000c820
        /*0d00*/ 	.word	0x00000000
        /*0d04*/ 	.word	0x00000000
        /*0d08*/ 	.short	0x010a
        /*0d0a*/ 	.byte	0xff
	.zero		1


	//   ....[190]....
        /*0d0c*/ 	.word	0x0000c880
        /*0d10*/ 	.word	0x00000000
        /*0d14*/ 	.word	0x00000000
        /*0d18*/ 	.short	0x010a
        /*0d1a*/ 	.byte	0xff
	.zero		1


	//   ....[191]....
        /*0d1c*/ 	.word	0x0000c8e0
        /*0d20*/ 	.word	0x00000000
        /*0d24*/ 	.word	0x00000000
        /*0d28*/ 	.short	0x010a
        /*0d2a*/ 	.byte	0xff
	.zero		1


	//   ....[192]....
        /*0d2c*/ 	.word	0x0000c940
        /*0d30*/ 	.word	0x00000000
        /*0d34*/ 	.word	0x00000000
        /*0d38*/ 	.short	0x010a
        /*0d3a*/ 	.byte	0xff
	.zero		1


	//   ....[193]....
        /*0d3c*/ 	.word	0x0000c9a0
        /*0d40*/ 	.word	0x00000000
        /*0d44*/ 	.word	0x00000000
        /*0d48*/ 	.short	0x010a
        /*0d4a*/ 	.byte	0xff
	.zero		1


	//   ....[194]....
        /*0d4c*/ 	.word	0x0000ca00
        /*0d50*/ 	.word	0x00000000
        /*0d54*/ 	.word	0x00000000
        /*0d58*/ 	.short	0x010a
        /*0d5a*/ 	.byte	0xff
	.zero		1


	//   ....[195]....
        /*0d5c*/ 	.word	0x0000ca60
        /*0d60*/ 	.word	0x00000000
        /*0d64*/ 	.word	0x00000000
        /*0d68*/ 	.short	0x010a
        /*0d6a*/ 	.byte	0xff
	.zero		1


	//   ....[196]....
        /*0d6c*/ 	.word	0x0000cac0
        /*0d70*/ 	.word	0x00000000
        /*0d74*/ 	.word	0x00000000
        /*0d78*/ 	.short	0x010a
        /*0d7a*/ 	.byte	0xff
	.zero		1


	//   ....[197]....
        /*0d7c*/ 	.word	0x0000cb20
        /*0d80*/ 	.word	0x00000000
        /*0d84*/ 	.word	0x00000000
        /*0d88*/ 	.short	0x010a
        /*0d8a*/ 	.byte	0xff
	.zero		1


	//   ....[198]....
        /*0d8c*/ 	.word	0x0000cb80
        /*0d90*/ 	.word	0x00000000
        /*0d94*/ 	.word	0x00000000
        /*0d98*/ 	.short	0x010a
        /*0d9a*/ 	.byte	0xff
	.zero		1


	//   ....[199]....
        /*0d9c*/ 	.word	0x0000cbe0
        /*0da0*/ 	.word	0x00000000
        /*0da4*/ 	.word	0x00000000
        /*0da8*/ 	.short	0x010a
        /*0daa*/ 	.byte	0xff
	.zero		1


	//   ....[200]....
        /*0dac*/ 	.word	0x0000cc40
        /*0db0*/ 	.word	0x00000000
        /*0db4*/ 	.word	0x00000000
        /*0db8*/ 	.short	0x010a
        /*0dba*/ 	.byte	0xff
	.zero		1


	//   ....[201]....
        /*0dbc*/ 	.word	0x0000cca0
        /*0dc0*/ 	.word	0x00000000
        /*0dc4*/ 	.word	0x00000000
        /*0dc8*/ 	.short	0x010a
        /*0dca*/ 	.byte	0xff
	.zero		1


	//   ....[202]....
        /*0dcc*/ 	.word	0x0000cd00
        /*0dd0*/ 	.word	0x00000000
        /*0dd4*/ 	.word	0x00000000
        /*0dd8*/ 	.short	0x010a
        /*0dda*/ 	.byte	0xff
	.zero		1


	//   ....[203]....
        /*0ddc*/ 	.word	0x0000cd60
        /*0de0*/ 	.word	0x00000000
        /*0de4*/ 	.word	0x00000000
        /*0de8*/ 	.short	0x010a
        /*0dea*/ 	.byte	0xff
	.zero		1


	//   ....[204]....
        /*0dec*/ 	.word	0x0000cdc0
        /*0df0*/ 	.word	0x00000000
        /*0df4*/ 	.word	0x00000000
        /*0df8*/ 	.short	0x010a
        /*0dfa*/ 	.byte	0xff
	.zero		1


	//   ....[205]....
        /*0dfc*/ 	.word	0x0000ce20
        /*0e00*/ 	.word	0x00000000
        /*0e04*/ 	.word	0x00000000
        /*0e08*/ 	.short	0x010a
        /*0e0a*/ 	.byte	0xff
	.zero		1


	//   ....[206]....
        /*0e0c*/ 	.word	0x0000ce80
        /*0e10*/ 	.word	0x00000000
        /*0e14*/ 	.word	0x00000000
        /*0e18*/ 	.short	0x010a
        /*0e1a*/ 	.byte	0xff
	.zero		1


	//   ....[207]....
        /*0e1c*/ 	.word	0x0000ced0
        /*0e20*/ 	.word	0x00000002
        /*0e24*/ 	.word	0x00000260
        /*0e28*/ 	.short	0x010a
        /*0e2a*/ 	.byte	0xff
	.zero		1


	//   ....[208]....
        /*0e2c*/ 	.word	0x0000cf30
        /*0e30*/ 	.word	0x00000002
        /*0e34*/ 	.word	0x00000230
        /*0e38*/ 	.short	0x010a
        /*0e3a*/ 	.byte	0xff
	.zero		1


	//   ....[209]....
        /*0e3c*/ 	.word	0x0000cf80
        /*0e40*/ 	.word	0x00000002
        /*0e44*/ 	.word	0x00000220
        /*0e48*/ 	.short	0x010a
        /*0e4a*/ 	.byte	0xff
	.zero		1


	//   ....[210]....
        /*0e4c*/ 	.word	0x0000cfe0
        /*0e50*/ 	.word	0x00000000
        /*0e54*/ 	.word	0x00000230
        /*0e58*/ 	.short	0x010a
        /*0e5a*/ 	.byte	0xff
	.zero		1


	//   ....[211]....
        /*0e5c*/ 	.word	0x0000d030
        /*0e60*/ 	.word	0x00000002
        /*0e64*/ 	.word	0x00000220
        /*0e68*/ 	.short	0x010a
        /*0e6a*/ 	.byte	0xff
	.zero		1


	//   ....[212]....
        /*0e6c*/ 	.word	0x0000d090
        /*0e70*/ 	.word	0x00000000
        /*0e74*/ 	.word	0x00000250
        /*0e78*/ 	.short	0x010a
        /*0e7a*/ 	.byte	0xff
	.zero		1


	//   ....[213]....
        /*0e7c*/ 	.word	0x0000d0f0
        /*0e80*/ 	.word	0x00000000
        /*0e84*/ 	.word	0x00000000
        /*0e88*/ 	.short	0x010a
        /*0e8a*/ 	.byte	0xff
	.zero		1


	//   ....[214]....
        /*0e8c*/ 	.word	0x0000d150
        /*0e90*/ 	.word	0x00000000
        /*0e94*/ 	.word	0x00000000
        /*0e98*/ 	.short	0x010a
        /*0e9a*/ 	.byte	0xff
	.zero		1


	//   ....[215]....
        /*0e9c*/ 	.word	0x0000d1b0
        /*0ea0*/ 	.word	0x00000000
        /*0ea4*/ 	.word	0x00000000
        /*0ea8*/ 	.short	0x010a
        /*0eaa*/ 	.byte	0xff
	.zero		1


	//   ....[216]....
        /*0eac*/ 	.word	0x0000d200
        /*0eb0*/ 	.word	0x0000000c
        /*0eb4*/ 	.word	0x00000220
        /*0eb8*/ 	.short	0x010a
        /*0eba*/ 	.byte	0xff
	.zero		1


	//   ....[217]....
        /*0ebc*/ 	.word	0x0000d260
        /*0ec0*/ 	.word	0x00000000
        /*0ec4*/ 	.word	0x00000218
        /*0ec8*/ 	.short	0x010a
        /*0eca*/ 	.byte	0xff
	.zero		1


	//   ....[218]....
        /*0ecc*/ 	.word	0x0000d2c0
        /*0ed0*/ 	.word	0x00000000
        /*0ed4*/ 	.word	0x000001f8
        /*0ed8*/ 	.short	0x010a
        /*0eda*/ 	.byte	0xff
	.zero		1


	//   ....[219]....
        /*0edc*/ 	.word	0x0000d320
        /*0ee0*/ 	.word	0x00000000
        /*0ee4*/ 	.word	0x000001f8
        /*0ee8*/ 	.short	0x010a
        /*0eea*/ 	.byte	0xff
	.zero		1


	//   ....[220]....
        /*0eec*/ 	.word	0x0000d380
        /*0ef0*/ 	.word	0x00000000
        /*0ef4*/ 	.word	0x000001f8
        /*0ef8*/ 	.short	0x010a
        /*0efa*/ 	.byte	0xff
	.zero		1


	//   ....[221]....
        /*0efc*/ 	.word	0x0000d3e0
        /*0f00*/ 	.word	0x00000000
        /*0f04*/ 	.word	0x000001f8
        /*0f08*/ 	.short	0x010a
        /*0f0a*/ 	.byte	0xff
	.zero		1


	//   ....[222]....
        /*0f0c*/ 	.word	0x0000d440
        /*0f10*/ 	.word	0x00000000
        /*0f14*/ 	.word	0x00000000
        /*0f18*/ 	.short	0x010a
        /*0f1a*/ 	.byte	0xff
	.zero		1


	//   ....[223]....
        /*0f1c*/ 	.word	0x0000d4a0
        /*0f20*/ 	.word	0x00000000
        /*0f24*/ 	.word	0x00000000
        /*0f28*/ 	.short	0x010a
        /*0f2a*/ 	.byte	0xff
	.zero		1


	//   ....[224]....
        /*0f2c*/ 	.word	0x0000d4f0
        /*0f30*/ 	.word	0x00000000
        /*0f34*/ 	.word	0x00000220
        /*0f38*/ 	.short	0x010a
        /*0f3a*/ 	.byte	0xff
	.zero		1


	//   ....[225]....
        /*0f3c*/ 	.word	0x0000d540
        /*0f40*/ 	.word	0x00000000
        /*0f44*/ 	.word	0x000001e0
        /*0f48*/ 	.short	0x010a
        /*0f4a*/ 	.byte	0xff
	.zero		1


	//   ....[226]....
        /*0f4c*/ 	.word	0x0000d590
        /*0f50*/ 	.word	0x0000006a
        /*0f54*/ 	.word	0x00000240
        /*0f58*/ 	.short	0x010a
        /*0f5a*/ 	.byte	0xff
	.zero		1


	//   ....[227]....
        /*0f5c*/ 	.word	0x0000d5e0
        /*0f60*/ 	.word	0x00000002
        /*0f64*/ 	.word	0x000001e0
        /*0f68*/ 	.short	0x010a
        /*0f6a*/ 	.byte	0xff
	.zero		1


	//   ....[228]....
        /*0f6c*/ 	.word	0x0000d630
        /*0f70*/ 	.word	0x00000015
        /*0f74*/ 	.word	0x000001e0
        /*0f78*/ 	.short	0x010a
        /*0f7a*/ 	.byte	0xff
	.zero		1


	//   ....[229]....
        /*0f7c*/ 	.word	0x0000d680
        /*0f80*/ 	.word	0x00000000
        /*0f84*/ 	.word	0x000001e0
        /*0f88*/ 	.short	0x010a
        /*0f8a*/ 	.byte	0xff
	.zero		1


	//----- nvinfo : EIATTR_NUM_MBARRIERS
	.align		4
.L_47:
        /*0f8c*/ 	.byte	0x03, 0x38
        /*0f8e*/ 	.short	0x0050


	//----- nvinfo : EIATTR_EXIT_INSTR_OFFSETS
	.align		4
        /*0f90*/ 	.byte	0x04, 0x1c
        /*0f92*/ 	.short	(.L_49 - .L_48)


	//   ....[0]....
.L_48:
        /*0f94*/ 	.word	0x000040d0


	//   ....[1]....
        /*0f98*/ 	.word	0x000045c0


	//   ....[2]....
        /*0f9c*/ 	.word	0x00004620


	//   ....[3]....
        /*0fa0*/ 	.word	0x000059c0


	//   ....[4]....
        /*0fa4*/ 	.word	0x00006f50


	//   ....[5]....
        /*0fa8*/ 	.word	0x00006f90


	//   ....[6]....
        /*0fac*/ 	.word	0x0000c170


	//   ....[7]....
        /*0fb0*/ 	.word	0x0000c1e0


	//   ....[8]....
        /*0fb4*/ 	.word	0x0000c210


	//   ....[9]....
        /*0fb8*/ 	.word	0x0000c280


	//----- nvinfo : EIATTR_MAX_THREADS
	.align		4
.L_49:
        /*0fbc*/ 	.byte	0x04, 0x05
        /*0fbe*/ 	.short	(.L_51 - .L_50)
.L_50:
        /*0fc0*/ 	.word	0x00000100
        /*0fc4*/ 	.word	0x00000001
        /*0fc8*/ 	.word	0x00000001


	//----- nvinfo : EIATTR_CRS_STACK_SIZE
	.align		4
.L_51:
        /*0fcc*/ 	.byte	0x04, 0x1e
        /*0fce*/ 	.short	(.L_53 - .L_52)
.L_52:
        /*0fd0*/ 	.word	0x00000000


	//----- nvinfo : EIATTR_CBANK_PARAM_SIZE
	.align		4
.L_53:
        /*0fd4*/ 	.byte	0x03, 0x19
        /*0fd6*/ 	.short	0x0c00


	//----- nvinfo : EIATTR_PARAM_CBANK
	.align		4
        /*0fd8*/ 	.byte	0x04, 0x0a
        /*0fda*/ 	.short	(.L_55 - .L_54)
	.align		4
.L_54:
        /*0fdc*/ 	.word	index@(.nv.constant0._ZN7cutlass13device_kernelINS_4gemm6kernel13GemmUniversalIN4cute5tupleIJiiiiEEENS1_10collective13CollectiveMmaINS1_46MainloopSm100TmaUmmaWarpSpecializedBlockScaledILi30ELi2ELi2ENS5_IJNS4_1CILi2EEENSA_ILi4EEENSA_ILi1EEEEEEEENS5_IJNSA_ILi128EEENSA_ILi64EEESH_EEENS5_IJNS_12float_e2m1_tENS_13float_ue4m3_tEEEENS5_IJNS5_IJlSD_lEEENS4_6LayoutINS5_IJNS5_IJNS5_IJNSA_ILi32EEESC_EEEiEEENS5_IJNS5_IJNSA_ILi16EEESC_EEEiEEENS5_IJSD_iEEEEEENS5_IJST_NS5_IJNS5_IJNSA_ILi0EEESD_EEENSA_ILi512EEEEEENS5_IJSW_iEEEEEEEEEEESL_S13_NS4_8TiledMMAINS4_8MMA_AtomIJNS4_17SM100_MMA_MXF4_SSISJ_SJ_fSK_Li128ELi64ELi16ELNS4_4UMMA5MajorE0ELS18_0ELNS17_7ScaleInE0ELS19_0EEEEEENSN_INS5_IJSD_SD_SD_EEENS5_IJSW_SW_SW_EEEEENS5_IJNS4_10UnderscoreES1F_S1F_EEEEENS5_IJNS4_23SM90_TMA_LOAD_MULTICASTES1I_EEENS5_IJNS4_14ComposedLayoutINS4_7SwizzleILi1ELi4ELi3EEENS4_18smem_ptr_flag_bitsILi4EEENSN_INS5_IJNSA_ILi8EEESH_EEENS5_IJSH_SD_EEEEEEENSN_INS5_IJNS5_IJNS5_IJSP_SD_EEESS_EEESD_NS5_IJSD_SD_EEEEEENS5_IJNS5_IJNS5_IJSS_SY_EEESX_EEESW_NS5_IJSC_SY_EEEEEEEEEEEvNS4_8identityES1J_S23_vS24_EENS_8epilogue10collective18CollectiveEpilogueINS26_23Sm100TmaWarpSpecializedILi3ELi2ELi16ELb1ELb0EEEJNS5_IJSH_SH_SH_EEENS5_IJNSN_ISH_SD_EENSN_INS5_IJSR_SB_EEENS5_IJSD_SO_EEEEEEEENS_10bfloat16_tESM_S2H_SM_NS26_6fusion15FusionCallbacksIS2A_NS2I_17LinearCombinationIS2H_fS2H_fLNS_15FloatRoundStyleE2EEES2B_S2G_JEEENS4_5SM1004TMEM4LOAD26SM100_TMEM_LOAD_32dp32b16xENS4_13SM90_TMA_LOADENS1K_IS1M_NS1N_ILi16EEENSN_INS5_IJS1P_SR_EEENS5_IJSR_SD_EEEEEEENS4_39AutoVectorizingCopyWithAssumedAlignmentILi128EEENS4_14SM90_TMA_STOREES2X_S2Z_S2Z_EEEvvEEEEvNT_6ParamsE)
        /*0fe0*/ 	.short	0x0380
        /*0fe2*/ 	.short	0x0c00


	//----- nvinfo : EIATTR_SW_WAR
	.align		4
.L_55:
        /*0fe4*/ 	.byte	0x04, 0x36
        /*0fe6*/ 	.short	(.L_57 - .L_56)
.L_56:
        /*0fe8*/ 	.word	0x00000008
.L_57:


//--------------------- .nv.callgraph             --------------------------
	.section	.nv.callgraph,"",@"SHT_CUDA_CALLGRAPH"
	.align	4
	.sectionentsize	8
	.align		4
        /*0000*/ 	.word	0x00000000
	.align		4
        /*0004*/ 	.word	0xffffffff
	.align		4
        /*0008*/ 	.word	index@(_ZN7cutlass13device_kernelINS_4gemm6kernel13GemmUniversalIN4cute5tupleIJiiiiEEENS1_10collective13CollectiveMmaINS1_46MainloopSm100TmaUmmaWarpSpecializedBlockScaledILi30ELi2ELi2ENS5_IJNS4_1CILi2EEENSA_ILi4EEENSA_ILi1EEEEEEEENS5_IJNSA_ILi128EEENSA_ILi64EEESH_EEENS5_IJNS_12float_e2m1_tENS_13float_ue4m3_tEEEENS5_IJNS5_IJlSD_lEEENS4_6LayoutINS5_IJNS5_IJNS5_IJNSA_ILi32EEESC_EEEiEEENS5_IJNS5_IJNSA_ILi16EEESC_EEEiEEENS5_IJSD_iEEEEEENS5_IJST_NS5_IJNS5_IJNSA_ILi0EEESD_EEENSA_ILi512EEEEEENS5_IJSW_iEEEEEEEEEEESL_S13_NS4_8TiledMMAINS4_8MMA_AtomIJNS4_17SM100_MMA_MXF4_SSISJ_SJ_fSK_Li128ELi64ELi16ELNS4_4UMMA5MajorE0ELS18_0ELNS17_7ScaleInE0ELS19_0EEEEEENSN_INS5_IJSD_SD_SD_EEENS5_IJSW_SW_SW_EEEEENS5_IJNS4_10UnderscoreES1F_S1F_EEEEENS5_IJNS4_23SM90_TMA_LOAD_MULTICASTES1I_EEENS5_IJNS4_14ComposedLayoutINS4_7SwizzleILi1ELi4ELi3EEENS4_18smem_ptr_flag_bitsILi4EEENSN_INS5_IJNSA_ILi8EEESH_EEENS5_IJSH_SD_EEEEEEENSN_INS5_IJNS5_IJNS5_IJSP_SD_EEESS_EEESD_NS5_IJSD_SD_EEEEEENS5_IJNS5_IJNS5_IJSS_SY_EEESX_EEESW_NS5_IJSC_SY_EEEEEEEEEEEvNS4_8identityES1J_S23_vS24_EENS_8epilogue10collective18CollectiveEpilogueINS26_23Sm100TmaWarpSpecializedILi3ELi2ELi16ELb1ELb0EEEJNS5_IJSH_SH_SH_EEENS5_IJNSN_ISH_SD_EENSN_INS5_IJSR_SB_EEENS5_IJSD_SO_EEEEEEEENS_10bfloat16_tESM_S2H_SM_NS26_6fusion15FusionCallbacksIS2A_NS2I_17LinearCombinationIS2H_fS2H_fLNS_15FloatRoundStyleE2EEES2B_S2G_JEEENS4_5SM1004TMEM4LOAD26SM100_TMEM_LOAD_32dp32b16xENS4_13SM90_TMA_LOADENS1K_IS1M_NS1N_ILi16EEENSN_INS5_IJS1P_SR_EEENS5_IJSR_SD_EEEEEEENS4_39AutoVectorizingCopyWithAssumedAlignmentILi128EEENS4_14SM90_TMA_STOREES2X_S2Z_S2Z_EEEvvEEEEvNT_6ParamsE)
	.align		4
        /*000c*/ 	.word	index@(__assertfail)
	.align		4
        /*0010*/ 	.word	0x00000000
	.align		4
        /*0014*/ 	.word	0xfffffffe
	.align		4
        /*0018*/ 	.word	0x00000000
	.align		4
        /*001c*/ 	.word	0xfffffffd
	.align		4
        /*0020*/ 	.word	0x00000000
	.align		4
        /*0024*/ 	.word	0xfffffffc


//--------------------- .nv.constant4             --------------------------
	.section	.nv.constant4,"a",@progbits
	.align	8
	.align		8
.nv.constant4:
        /*0000*/ 	.dword	__assertfail
	.align		8
        /*0008*/ 	.dword	__unnamed_1
	.align		8
        /*0010*/ 	.dword	__unnamed_2
	.align		8
        /*0018*/ 	.dword	_ZN40_INTERNAL_da9298ae_4_k_cu_7f0b25f4_355234cuda3std3__45__cpo5beginE
	.align		8
        /*0020*/ 	.dword	_ZN40_INTERNAL_da9298ae_4_k_cu_7f0b25f4_355234cuda3std3__45__cpo3endE
	.align		8
        /*0028*/ 	.dword	_ZN40_INTERNAL_da9298ae_4_k_cu_7f0b25f4_355234cuda3std3__45__cpo6cbeginE
	.align		8
        /*0030*/ 	.dword	_ZN40_INTERNAL_da9298ae_4_k_cu_7f0b25f4_355234cuda3std3__45__cpo4cendE
	.align		8
        /*0038*/ 	.dword	_ZN40_INTERNAL_da9298ae_4_k_cu_7f0b25f4_355234cuda3std3__442_GLOBAL__N__da9298ae_4_k_cu_7f0b25f4_355236ignoreE
	.align		8
        /*0040*/ 	.dword	_ZN40_INTERNAL_da9298ae_4_k_cu_7f0b25f4_355234cuda3std3__419piecewise_constructE
	.align		8
        /*0048*/ 	.dword	_ZN40_INTERNAL_da9298ae_4_k_cu_7f0b25f4_355234cuda3std3__48in_placeE
	.align		8
        /*0050*/ 	.dword	_ZN40_INTERNAL_da9298ae_4_k_cu_7f0b25f4_355234cuda3std6ranges3__45__cpo4swapE
	.align		8
        /*0058*/ 	.dword	_ZN40_INTERNAL_da9298ae_4_k_cu_7f0b25f4_355234cuda3std6ranges3__45__cpo9iter_moveE
	.align		8
        /*0060*/ 	.dword	_ZN40_INTERNAL_da9298ae_4_k_cu_7f0b25f4_355234cute7productE
	.align		8
        /*0068*/ 	.dword	_ZN40_INTERNAL_da9298ae_4_k_cu_7f0b25f4_355234cute1_E
	.align		8
        /*0070*/ 	.dword	$str$25
	.align		8
        /*0078*/ 	.dword	$str$26
	.align		8
        /*0080*/ 	.dword	$str$29
	.align		8
        /*0088*/ 	.dword	$str$30


//--------------------- .text._ZN7cutlass13device_kernelINS_4gemm6kernel13GemmUniversalIN4cute5tupleIJiiiiEEENS1_10collective13CollectiveMmaINS1_46MainloopSm100TmaUmmaWarpSpecializedBlockScaledILi30ELi2ELi2ENS5_IJNS4_1CILi2EEENSA_ILi4EEENSA_ILi1EEEEEEEENS5_IJNSA_ILi128EEENSA_ILi64EEESH_EEENS5_IJNS_12float_e2m1_tENS_13float_ue4m3_tEEEENS5_IJNS5_IJlSD_lEEENS4_6LayoutINS5_IJNS5_IJNS5_IJNSA_ILi32EEESC_EEEiEEENS5_IJNS5_IJNSA_ILi16EEESC_EEEiEEENS5_IJSD_iEEEEEENS5_IJST_NS5_IJNS5_IJNSA_ILi0EEESD_EEENSA_ILi512EEEEEENS5_IJSW_iEEEEEEEEEEESL_S13_NS4_8TiledMMAINS4_8MMA_AtomIJNS4_17SM100_MMA_MXF4_SSISJ_SJ_fSK_Li128ELi64ELi16ELNS4_4UMMA5MajorE0ELS18_0ELNS17_7ScaleInE0ELS19_0EEEEEENSN_INS5_IJSD_SD_SD_EEENS5_IJSW_SW_SW_EEEEENS5_IJNS4_10UnderscoreES1F_S1F_EEEEENS5_IJNS4_23SM90_TMA_LOAD_MULTICASTES1I_EEENS5_IJNS4_14ComposedLayoutINS4_7SwizzleILi1ELi4ELi3EEENS4_18smem_ptr_flag_bitsILi4EEENSN_INS5_IJNSA_ILi8EEESH_EEENS5_IJSH_SD_EEEEEEENSN_INS5_IJNS5_IJNS5_IJSP_SD_EEESS_EEESD_NS5_IJSD_SD_EEEEEENS5_IJNS5_IJNS5_IJSS_SY_EEESX_EEESW_NS5_IJSC_SY_EEEEEEEEEEEvNS4_8identityES1J_S23_vS24_EENS_8epilogue10collective18CollectiveEpilogueINS26_23Sm100TmaWarpSpecializedILi3ELi2ELi16ELb1ELb0EEEJNS5_IJSH_SH_SH_EEENS5_IJNSN_ISH_SD_EENSN_INS5_IJSR_SB_EEENS5_IJSD_SO_EEEEEEEENS_10bfloat16_tESM_S2H_SM_NS26_6fusion15FusionCallbacksIS2A_NS2I_17LinearCombinationIS2H_fS2H_fLNS_15FloatRoundStyleE2EEES2B_S2G_JEEENS4_5SM1004TMEM4LOAD26SM100_TMEM_LOAD_32dp32b16xENS4_13SM90_TMA_LOADENS1K_IS1M_NS1N_ILi16EEENSN_INS5_IJS1P_SR_EEENS5_IJSR_SD_EEEEEEENS4_39AutoVectorizingCopyWithAssumedAlignmentILi128EEENS4_14SM90_TMA_STOREES2X_S2Z_S2Z_EEEvvEEEEvNT_6ParamsE --------------------------
	.section	.text._ZN7cutlass13device_kernelINS_4gemm6kernel13GemmUniversalIN4cute5tupleIJiiiiEEENS1_10collective13CollectiveMmaINS1_46MainloopSm100TmaUmmaWarpSpecializedBlockScaledILi30ELi2ELi2ENS5_IJNS4_1CILi2EEENSA_ILi4EEENSA_ILi1EEEEEEEENS5_IJNSA_ILi128EEENSA_ILi64EEESH_EEENS5_IJNS_12float_e2m1_tENS_13float_ue4m3_tEEEENS5_IJNS5_IJlSD_lEEENS4_6LayoutINS5_IJNS5_IJNS5_IJNSA_ILi32EEESC_EEEiEEENS5_IJNS5_IJNSA_ILi16EEESC_EEEiEEENS5_IJSD_iEEEEEENS5_IJST_NS5_IJNS5_IJNSA_ILi0EEESD_EEENSA_ILi512EEEEEENS5_IJSW_iEEEEEEEEEEESL_S13_NS4_8TiledMMAINS4_8MMA_AtomIJNS4_17SM100_MMA_MXF4_SSISJ_SJ_fSK_Li128ELi64ELi16ELNS4_4UMMA5MajorE0ELS18_0ELNS17_7ScaleInE0ELS19_0EEEEEENSN_INS5_IJSD_SD_SD_EEENS5_IJSW_SW_SW_EEEEENS5_IJNS4_10UnderscoreES1F_S1F_EEEEENS5_IJNS4_23SM90_TMA_LOAD_MULTICASTES1I_EEENS5_IJNS4_14ComposedLayoutINS4_7SwizzleILi1ELi4ELi3EEENS4_18smem_ptr_flag_bitsILi4EEENSN_INS5_IJNSA_ILi8EEESH_EEENS5_IJSH_SD_EEEEEEENSN_INS5_IJNS5_IJNS5_IJSP_SD_EEESS_EEESD_NS5_IJSD_SD_EEEEEENS5_IJNS5_IJNS5_IJSS_SY_EEESX_EEESW_NS5_IJSC_SY_EEEEEEEEEEEvNS4_8identityES1J_S23_vS24_EENS_8epilogue10collective18CollectiveEpilogueINS26_23Sm100TmaWarpSpecializedILi3ELi2ELi16ELb1ELb0EEEJNS5_IJSH_SH_SH_EEENS5_IJNSN_ISH_SD_EENSN_INS5_IJSR_SB_EEENS5_IJSD_SO_EEEEEEEENS_10bfloat16_tESM_S2H_SM_NS26_6fusion15FusionCallbacksIS2A_NS2I_17LinearCombinationIS2H_fS2H_fLNS_15FloatRoundStyleE2EEES2B_S2G_JEEENS4_5SM1004TMEM4LOAD26SM100_TMEM_LOAD_32dp32b16xENS4_13SM90_TMA_LOADENS1K_IS1M_NS1N_ILi16EEENSN_INS5_IJS1P_SR_EEENS5_IJSR_SD_EEEEEEENS4_39AutoVectorizingCopyWithAssumedAlignmentILi128EEENS4_14SM90_TMA_STOREES2X_S2Z_S2Z_EEEvvEEEEvNT_6ParamsE,"ax",@progbits
	.align	128
.text._ZN7cutlass13device_kernelINS_4gemm6kernel13GemmUniversalIN4cute5tupleIJiiiiEEENS1_10collective13CollectiveMmaINS1_46MainloopSm100TmaUmmaWarpSpecializedBlockScaledILi30ELi2ELi2ENS5_IJNS4_1CILi2EEENSA_ILi4EEENSA_ILi1EEEEEEEENS5_IJNSA_ILi128EEENSA_ILi64EEESH_EEENS5_IJNS_12float_e2m1_tENS_13float_ue4m3_tEEEENS5_IJNS5_IJlSD_lEEENS4_6LayoutINS5_IJNS5_IJNS5_IJNSA_ILi32EEESC_EEEiEEENS5_IJNS5_IJNSA_ILi16EEESC_EEEiEEENS5_IJSD_iEEEEEENS5_IJST_NS5_IJNS5_IJNSA_ILi0EEESD_EEENSA_ILi512EEEEEENS5_IJSW_iEEEEEEEEEEESL_S13_NS4_8TiledMMAINS4_8MMA_AtomIJNS4_17SM100_MMA_MXF4_SSISJ_SJ_fSK_Li128ELi64ELi16ELNS4_4UMMA5MajorE0ELS18_0ELNS17_7ScaleInE0ELS19_0EEEEEENSN_INS5_IJSD_SD_SD_EEENS5_IJSW_SW_SW_EEEEENS5_IJNS4_10UnderscoreES1F_S1F_EEEEENS5_IJNS4_23SM90_TMA_LOAD_MULTICASTES1I_EEENS5_IJNS4_14ComposedLayoutINS4_7SwizzleILi1ELi4ELi3EEENS4_18smem_ptr_flag_bitsILi4EEENSN_INS5_IJNSA_ILi8EEESH_EEENS5_IJSH_SD_EEEEEEENSN_INS5_IJNS5_IJNS5_IJSP_SD_EEESS_EEESD_NS5_IJSD_SD_EEEEEENS5_IJNS5_IJNS5_IJSS_SY_EEESX_EEESW_NS5_IJSC_SY_EEEEEEEEEEEvNS4_8identityES1J_S23_vS24_EENS_8epilogue10collective18CollectiveEpilogueINS26_23Sm100TmaWarpSpecializedILi3ELi2ELi16ELb1ELb0EEEJNS5_IJSH_SH_SH_EEENS5_IJNSN_ISH_SD_EENSN_INS5_IJSR_SB_EEENS5_IJSD_SO_EEEEEEEENS_10bfloat16_tESM_S2H_SM_NS26_6fusion15FusionCallbacksIS2A_NS2I_17LinearCombinationIS2H_fS2H_fLNS_15FloatRoundStyleE2EEES2B_S2G_JEEENS4_5SM1004TMEM4LOAD26SM100_TMEM_LOAD_32dp32b16xENS4_13SM90_TMA_LOADENS1K_IS1M_NS1N_ILi16EEENSN_INS5_IJS1P_SR_EEENS5_IJSR_SD_EEEEEEENS4_39AutoVectorizingCopyWithAssumedAlignmentILi128EEENS4_14SM90_TMA_STOREES2X_S2Z_S2Z_EEEvvEEEEvNT_6ParamsE:
        .type           _ZN7cutlass13device_kernelINS_4gemm6kernel13GemmUniversalIN4cute5tupleIJiiiiEEENS1_10collective13CollectiveMmaINS1_46MainloopSm100TmaUmmaWarpSpecializedBlockScaledILi30ELi2ELi2ENS5_IJNS4_1CILi2EEENSA_ILi4EEENSA_ILi1EEEEEEEENS5_IJNSA_ILi128EEENSA_ILi64EEESH_EEENS5_IJNS_12float_e2m1_tENS_13float_ue4m3_tEEEENS5_IJNS5_IJlSD_lEEENS4_6LayoutINS5_IJNS5_IJNS5_IJNSA_ILi32EEESC_EEEiEEENS5_IJNS5_IJNSA_ILi16EEESC_EEEiEEENS5_IJSD_iEEEEEENS5_IJST_NS5_IJNS5_IJNSA_ILi0EEESD_EEENSA_ILi512EEEEEENS5_IJSW_iEEEEEEEEEEESL_S13_NS4_8TiledMMAINS4_8MMA_AtomIJNS4_17SM100_MMA_MXF4_SSISJ_SJ_fSK_Li128ELi64ELi16ELNS4_4UMMA5MajorE0ELS18_0ELNS17_7ScaleInE0ELS19_0EEEEEENSN_INS5_IJSD_SD_SD_EEENS5_IJSW_SW_SW_EEEEENS5_IJNS4_10UnderscoreES1F_S1F_EEEEENS5_IJNS4_23SM90_TMA_LOAD_MULTICASTES1I_EEENS5_IJNS4_14ComposedLayoutINS4_7SwizzleILi1ELi4ELi3EEENS4_18smem_ptr_flag_bitsILi4EEENSN_INS5_IJNSA_ILi8EEESH_EEENS5_IJSH_SD_EEEEEEENSN_INS5_IJNS5_IJNS5_IJSP_SD_EEESS_EEESD_NS5_IJSD_SD_EEEEEENS5_IJNS5_IJNS5_IJSS_SY_EEESX_EEESW_NS5_IJSC_SY_EEEEEEEEEEEvNS4_8identityES1J_S23_vS24_EENS_8epilogue10collective18CollectiveEpilogueINS26_23Sm100TmaWarpSpecializedILi3ELi2ELi16ELb1ELb0EEEJNS5_IJSH_SH_SH_EEENS5_IJNSN_ISH_SD_EENSN_INS5_IJSR_SB_EEENS5_IJSD_SO_EEEEEEEENS_10bfloat16_tESM_S2H_SM_NS26_6fusion15FusionCallbacksIS2A_NS2I_17LinearCombinationIS2H_fS2H_fLNS_15FloatRoundStyleE2EEES2B_S2G_JEEENS4_5SM1004TMEM4LOAD26SM100_TMEM_LOAD_32dp32b16xENS4_13SM90_TMA_LOADENS1K_IS1M_NS1N_ILi16EEENSN_INS5_IJS1P_SR_EEENS5_IJSR_SD_EEEEEEENS4_39AutoVectorizingCopyWithAssumedAlignmentILi128EEENS4_14SM90_TMA_STOREES2X_S2Z_S2Z_EEEvvEEEEvNT_6ParamsE,@function
        .size           _ZN7cutlass13device_kernelINS_4gemm6kernel13GemmUniversalIN4cute5tupleIJiiiiEEENS1_10collective13CollectiveMmaINS1_46MainloopSm100TmaUmmaWarpSpecializedBlockScaledILi30ELi2ELi2ENS5_IJNS4_1CILi2EEENSA_ILi4EEENSA_ILi1EEEEEEEENS5_IJNSA_ILi128EEENSA_ILi64EEESH_EEENS5_IJNS_12float_e2m1_tENS_13float_ue4m3_tEEEENS5_IJNS5_IJlSD_lEEENS4_6LayoutINS5_IJNS5_IJNS5_IJNSA_ILi32EEESC_EEEiEEENS5_IJNS5_IJNSA_ILi16EEESC_EEEiEEENS5_IJSD_iEEEEEENS5_IJST_NS5_IJNS5_IJNSA_ILi0EEESD_EEENSA_ILi512EEEEEENS5_IJSW_iEEEEEEEEEEESL_S13_NS4_8TiledMMAINS4_8MMA_AtomIJNS4_17SM100_MMA_MXF4_SSISJ_SJ_fSK_Li128ELi64ELi16ELNS4_4UMMA5MajorE0ELS18_0ELNS17_7ScaleInE0ELS19_0EEEEEENSN_INS5_IJSD_SD_SD_EEENS5_IJSW_SW_SW_EEEEENS5_IJNS4_10UnderscoreES1F_S1F_EEEEENS5_IJNS4_23SM90_TMA_LOAD_MULTICASTES1I_EEENS5_IJNS4_14ComposedLayoutINS4_7SwizzleILi1ELi4ELi3EEENS4_18smem_ptr_flag_bitsILi4EEENSN_INS5_IJNSA_ILi8EEESH_EEENS5_IJSH_SD_EEEEEEENSN_INS5_IJNS5_IJNS5_IJSP_SD_EEESS_EEESD_NS5_IJSD_SD_EEEEEENS5_IJNS5_IJNS5_IJSS_SY_EEESX_EEESW_NS5_IJSC_SY_EEEEEEEEEEEvNS4_8identityES1J_S23_vS24_EENS_8epilogue10collective18CollectiveEpilogueINS26_23Sm100TmaWarpSpecializedILi3ELi2ELi16ELb1ELb0EEEJNS5_IJSH_SH_SH_EEENS5_IJNSN_ISH_SD_EENSN_INS5_IJSR_SB_EEENS5_IJSD_SO_EEEEEEEENS_10bfloat16_tESM_S2H_SM_NS26_6fusion15FusionCallbacksIS2A_NS2I_17LinearCombinationIS2H_fS2H_fLNS_15FloatRoundStyleE2EEES2B_S2G_JEEENS4_5SM1004TMEM4LOAD26SM100_TMEM_LOAD_32dp32b16xENS4_13SM90_TMA_LOADENS1K_IS1M_NS1N_ILi16EEENSN_INS5_IJS1P_SR_EEENS5_IJSR_SD_EEEEEEENS4_39AutoVectorizingCopyWithAssumedAlignmentILi128EEENS4_14SM90_TMA_STOREES2X_S2Z_S2Z_EEEvvEEEEvNT_6ParamsE,(.L_x_274 - _ZN7cutlass13device_kernelINS_4gemm6kernel13GemmUniversalIN4cute5tupleIJiiiiEEENS1_10collective13CollectiveMmaINS1_46MainloopSm100TmaUmmaWarpSpecializedBlockScaledILi30ELi2ELi2ENS5_IJNS4_1CILi2EEENSA_ILi4EEENSA_ILi1EEEEEEEENS5_IJNSA_ILi128EEENSA_ILi64EEESH_EEENS5_IJNS_12float_e2m1_tENS_13float_ue4m3_tEEEENS5_IJNS5_IJlSD_lEEENS4_6LayoutINS5_IJNS5_IJNS5_IJNSA_ILi32EEESC_EEEiEEENS5_IJNS5_IJNSA_ILi16EEESC_EEEiEEENS5_IJSD_iEEEEEENS5_IJST_NS5_IJNS5_IJNSA_ILi0EEESD_EEENSA_ILi512EEEEEENS5_IJSW_iEEEEEEEEEEESL_S13_NS4_8TiledMMAINS4_8MMA_AtomIJNS4_17SM100_MMA_MXF4_SSISJ_SJ_fSK_Li128ELi64ELi16ELNS4_4UMMA5MajorE0ELS18_0ELNS17_7ScaleInE0ELS19_0EEEEEENSN_INS5_IJSD_SD_SD_EEENS5_IJSW_SW_SW_EEEEENS5_IJNS4_10UnderscoreES1F_S1F_EEEEENS5_IJNS4_23SM90_TMA_LOAD_MULTICASTES1I_EEENS5_IJNS4_14ComposedLayoutINS4_7SwizzleILi1ELi4ELi3EEENS4_18smem_ptr_flag_bitsILi4EEENSN_INS5_IJNSA_ILi8EEESH_EEENS5_IJSH_SD_EEEEEEENSN_INS5_IJNS5_IJNS5_IJSP_SD_EEESS_EEESD_NS5_IJSD_SD_EEEEEENS5_IJNS5_IJNS5_IJSS_SY_EEESX_EEESW_NS5_IJSC_SY_EEEEEEEEEEEvNS4_8identityES1J_S23_vS24_EENS_8epilogue10collective18CollectiveEpilogueINS26_23Sm100TmaWarpSpecializedILi3ELi2ELi16ELb1ELb0EEEJNS5_IJSH_SH_SH_EEENS5_IJNSN_ISH_SD_EENSN_INS5_IJSR_SB_EEENS5_IJSD_SO_EEEEEEEENS_10bfloat16_tESM_S2H_SM_NS26_6fusion15FusionCallbacksIS2A_NS2I_17LinearCombinationIS2H_fS2H_fLNS_15FloatRoundStyleE2EEES2B_S2G_JEEENS4_5SM1004TMEM4LOAD26SM100_TMEM_LOAD_32dp32b16xENS4_13SM90_TMA_LOADENS1K_IS1M_NS1N_ILi16EEENSN_INS5_IJS1P_SR_EEENS5_IJSR_SD_EEEEEEENS4_39AutoVectorizingCopyWithAssumedAlignmentILi128EEENS4_14SM90_TMA_STOREES2X_S2Z_S2Z_EEEvvEEEEvNT_6ParamsE)
        .other          _ZN7cutlass13device_kernelINS_4gemm6kernel13GemmUniversalIN4cute5tupleIJiiiiEEENS1_10collective13CollectiveMmaINS1_46MainloopSm100TmaUmmaWarpSpecializedBlockScaledILi30ELi2ELi2ENS5_IJNS4_1CILi2EEENSA_ILi4EEENSA_ILi1EEEEEEEENS5_IJNSA_ILi128EEENSA_ILi64EEESH_EEENS5_IJNS_12float_e2m1_tENS_13float_ue4m3_tEEEENS5_IJNS5_IJlSD_lEEENS4_6LayoutINS5_IJNS5_IJNS5_IJNSA_ILi32EEESC_EEEiEEENS5_IJNS5_IJNSA_ILi16EEESC_EEEiEEENS5_IJSD_iEEEEEENS5_IJST_NS5_IJNS5_IJNSA_ILi0EEESD_EEENSA_ILi512EEEEEENS5_IJSW_iEEEEEEEEEEESL_S13_NS4_8TiledMMAINS4_8MMA_AtomIJNS4_17SM100_MMA_MXF4_SSISJ_SJ_fSK_Li128ELi64ELi16ELNS4_4UMMA5MajorE0ELS18_0ELNS17_7ScaleInE0ELS19_0EEEEEENSN_INS5_IJSD_SD_SD_EEENS5_IJSW_SW_SW_EEEEENS5_IJNS4_10UnderscoreES1F_S1F_EEEEENS5_IJNS4_23SM90_TMA_LOAD_MULTICASTES1I_EEENS5_IJNS4_14ComposedLayoutINS4_7SwizzleILi1ELi4ELi3EEENS4_18smem_ptr_flag_bitsILi4EEENSN_INS5_IJNSA_ILi8EEESH_EEENS5_IJSH_SD_EEEEEEENSN_INS5_IJNS5_IJNS5_IJSP_SD_EEESS_EEESD_NS5_IJSD_SD_EEEEEENS5_IJNS5_IJNS5_IJSS_SY_EEESX_EEESW_NS5_IJSC_SY_EEEEEEEEEEEvNS4_8identityES1J_S23_vS24_EENS_8epilogue10collective18CollectiveEpilogueINS26_23Sm100TmaWarpSpecializedILi3ELi2ELi16ELb1ELb0EEEJNS5_IJSH_SH_SH_EEENS5_IJNSN_ISH_SD_EENSN_INS5_IJSR_SB_EEENS5_IJSD_SO_EEEEEEEENS_10bfloat16_tESM_S2H_SM_NS26_6fusion15FusionCallbacksIS2A_NS2I_17LinearCombinationIS2H_fS2H_fLNS_15FloatRoundStyleE2EEES2B_S2G_JEEENS4_5SM1004TMEM4LOAD26SM100_TMEM_LOAD_32dp32b16xENS4_13SM90_TMA_LOADENS1K_IS1M_NS1N_ILi16EEENSN_INS5_IJS1P_SR_EEENS5_IJSR_SD_EEEEEEENS4_39AutoVectorizingCopyWithAssumedAlignmentILi128EEENS4_14SM90_TMA_STOREES2X_S2Z_S2Z_EEEvvEEEEvNT_6ParamsE,@"STO_CUDA_ENTRY STV_DEFAULT"
_ZN7cutlass13device_kernelINS_4gemm6kernel13GemmUniversalIN4cute5tupleIJiiiiEEENS1_10collective13CollectiveMmaINS1_46MainloopSm100TmaUmmaWarpSpecializedBlockScaledILi30ELi2ELi2ENS5_IJNS4_1CILi2EEENSA_ILi4EEENSA_ILi1EEEEEEEENS5_IJNSA_ILi128EEENSA_ILi64EEESH_EEENS5_IJNS_12float_e2m1_tENS_13float_ue4m3_tEEEENS5_IJNS5_IJlSD_lEEENS4_6LayoutINS5_IJNS5_IJNS5_IJNSA_ILi32EEESC_EEEiEEENS5_IJNS5_IJNSA_ILi16EEESC_EEEiEEENS5_IJSD_iEEEEEENS5_IJST_NS5_IJNS5_IJNSA_ILi0EEESD_EEENSA_ILi512EEEEEENS5_IJSW_iEEEEEEEEEEESL_S13_NS4_8TiledMMAINS4_8MMA_AtomIJNS4_17SM100_MMA_MXF4_SSISJ_SJ_fSK_Li128ELi64ELi16ELNS4_4UMMA5MajorE0ELS18_0ELNS17_7ScaleInE0ELS19_0EEEEEENSN_INS5_IJSD_SD_SD_EEENS5_IJSW_SW_SW_EEEEENS5_IJNS4_10UnderscoreES1F_S1F_EEEEENS5_IJNS4_23SM90_TMA_LOAD_MULTICASTES1I_EEENS5_IJNS4_14ComposedLayoutINS4_7SwizzleILi1ELi4ELi3EEENS4_18smem_ptr_flag_bitsILi4EEENSN_INS5_IJNSA_ILi8EEESH_EEENS5_IJSH_SD_EEEEEEENSN_INS5_IJNS5_IJNS5_IJSP_SD_EEESS_EEESD_NS5_IJSD_SD_EEEEEENS5_IJNS5_IJNS5_IJSS_SY_EEESX_EEESW_NS5_IJSC_SY_EEEEEEEEEEEvNS4_8identityES1J_S23_vS24_EENS_8epilogue10collective18CollectiveEpilogueINS26_23Sm100TmaWarpSpecializedILi3ELi2ELi16ELb1ELb0EEEJNS5_IJSH_SH_SH_EEENS5_IJNSN_ISH_SD_EENSN_INS5_IJSR_SB_EEENS5_IJSD_SO_EEEEEEEENS_10bfloat16_tESM_S2H_SM_NS26_6fusion15FusionCallbacksIS2A_NS2I_17LinearCombinationIS2H_fS2H_fLNS_15FloatRoundStyleE2EEES2B_S2G_JEEENS4_5SM1004TMEM4LOAD26SM100_TMEM_LOAD_32dp32b16xENS4_13SM90_TMA_LOADENS1K_IS1M_NS1N_ILi16EEENSN_INS5_IJS1P_SR_EEENS5_IJSR_SD_EEEEEEENS4_39AutoVectorizingCopyWithAssumedAlignmentILi128EEENS4_14SM90_TMA_STOREES2X_S2Z_S2Z_EEEvvEEEEvNT_6ParamsE:
[----:B------:R-:W1:Y:S01]  /*0000*/  LDC R1, c[0x0][0x37c] ;  /* 0x0000df00ff017b82 */ /* 0x000e620000000800 */
[----:B------:R-:W2:Y:S01]  /*0010*/  S2R R85, SR_TID.X ;  /* 0x0000000000557919 */ /* 0x000ea20000002100 */
[----:B------:R-:W3:Y:S01]  /*0020*/  LDCU.64 UR12, c[0x0][0xc90] ;  /* 0x00019200ff0c77ac */ /* 0x000ee20008000a00 */
[----:B------:R-:W-:Y:S02]  /*0030*/  PRMT R89, RZ, 0x7610, R89 ;  /* 0x00007610ff597816 */ /* 0x000fe40000000059 */
[----:B------:R-:W-:Y:S02]  /*0040*/  ELECT P4, URZ, PT ;  /* 0x0000000000ff782f */ /* 0x000fe40003880000 */
[----:B---3--:R-:W-:-:S04]  /*0050*/  ISETP.NE.U32.AND P0, PT, RZ, UR12, PT ;  /* 0x0000000cff007c0c */ /* 0x008fc8000bf05070 */
[----:B------:R-:W-:Y:S02]  /*0060*/  ISETP.NE.AND.EX P1, PT, RZ, UR13, PT, P0 ;  /* 0x0000000dff007c0c */ /* 0x000fe4000bf25300 */
[----:B--2---:R-:W-:-:S05]  /*0070*/  SHF.R.U32.HI R90, RZ, 0x5, R85 ;  /* 0x00000005ff5a7819 */ /* 0x004fca0000011655 */
[----:B------:R-:W2:Y:S02]  /*0080*/  SHFL.IDX PT, R0, R90, RZ, 0x1f ;  /* 0x00001fff5a007589 */ /* 0x000ea400000e0000 */
[----:B--2---:R-:W-:-:S04]  /*0090*/  R2UR UR21, R0 ;  /* 0x00000000001572ca */ /* 0x004fc800000e0000 */
[----:B-1----:R-:W-:Y:S05]  /*00a0*/  @P1 BRA `(.L_x_0) ;  /* 0x0000000000301947 */ /* 0x002fea0003800000 */
[----:B------:R-:W1:Y:S02]  /*00b0*/  LDCU.64 UR4, c[0x0][0xc88] ;  /* 0x00019100ff0477ac */ /* 0x000e640008000a00 */
[----:B-1----:R-:W-:-:S04]  /*00c0*/  UISETP.NE.U32.AND UP0, UPT, UR4, URZ, UPT ;  /* 0x000000ff0400728c */ /* 0x002fc8000bf05070 */
[----:B------:R-:W-:-:S09]  /*00d0*/  UISETP.NE.AND.EX UP0, UPT, UR5, URZ, UPT, UP0 ;  /* 0x000000ff0500728c */ /* 0x000fd2000bf05300 */
[----:B------:R-:W-:Y:S05]  /*00e0*/  BRA.U !UP0, `(.L_x_1) ;  /* 0x0000000108147547 */ /* 0x000fea000b800000 */
[----:B------:R-:W1:Y:S01]  /*00f0*/  LDC.64 R2, c[0x0][0xc88] ;  /* 0x00032200ff027b82 */ /* 0x000e620000000a00 */
[----:B------:R-:W1:Y:S02]  /*0100*/  LDCU.64 UR4, c[0x0][0x358] ;  /* 0x00006b00ff0477ac */ /* 0x000e640008000a00 */
[----:B-1----:R1:W5:Y:S01]  /*0110*/  LDG.E R45, desc[UR4][R2.64] ;  /* 0x00000004022d7981 */ /* 0x002362000c1e1900 */
[----:B------:R-:W-:Y:S01]  /*0120*/  HFMA2 R89, -RZ, RZ, 0, 5.9604644775390625e-08 ;  /* 0x00000001ff597431 */ /* 0x000fe200000001ff */
[----:B------:R-:W-:Y:S05]  /*0130*/  BRA `(.L_x_0) ;  /* 0x00000000000c7947 */ /* 0x000fea0003800000 */
.L_x_1:
[----:B------:R-:W1:Y:S01]  /*0140*/  LDCU UR4, c[0x0][0xc80] ;  /* 0x00019000ff0477ac */ /* 0x000e620008000800 */
[----:B------:R-:W-:Y:S01]  /*0150*/  HFMA2 R89, -RZ, RZ, 0, 5.9604644775390625e-08 ;  /* 0x00000001ff597431 */ /* 0x000fe200000001ff */
[----:B-1----:R-:W-:-:S07]  /*0160*/  MOV R45, UR4 ;  /* 0x00000004002d7c02 */ /* 0x002fce0008000f00 */
.L_x_0:
[----:B------:R-:W2:Y:S02]  /*0170*/  LDCU.64 UR4, c[0x0][0xcb0] ;  /* 0x00019600ff0477ac */ /* 0x000ea40008000a00 */
[----:B--2---:R-:W-:-:S04]  /*0180*/  UISETP.NE.U32.AND UP0, UPT, UR4, URZ, UPT ;  /* 0x000000ff0400728c */ /* 0x004fc8000bf05070 */
[----:B------:R-:W-:-:S09]  /*0190*/  UISETP.NE.AND.EX UP0, UPT, UR5, URZ, UPT, UP0 ;  /* 0x000000ff0500728c */ /* 0x000fd2000bf05300 */
[----:B------:R-:W-:Y:S05]  /*01a0*/  BRA.U UP0, `(.L_x_2) ;  /* 0x0000000100287547 */ /* 0x000fea000b800000 */
[----:B------:R-:W2:Y:S02]  /*01b0*/  LDCU.64 UR4, c[0x0][0xca8] ;  /* 0x00019500ff0477ac */ /* 0x000ea40008000a00 */
[----:B--2---:R-:W-:-:S04]  /*01c0*/  UISETP.NE.U32.AND UP0, UPT, UR4, URZ, UPT ;  /* 0x000000ff0400728c */ /* 0x004fc8000bf05070 */
[----:B------:R-:W-:-:S09]  /*01d0*/  UISETP.NE.AND.EX UP0, UPT, UR5, URZ, UPT, UP0 ;  /* 0x000000ff0500728c */ /* 0x000fd2000bf05300 */
[----:B------:R-:W-:Y:S05]  /*01e0*/  BRA.U !UP0, `(.L_x_3) ;  /* 0x0000000108107547 */ /* 0x000fea000b800000 */
[----:B-1----:R-:W1:Y:S01]  /*01f0*/  LDC.64 R2, c[0x0][0xca8] ;  /* 0x00032a00ff027b82 */ /* 0x002e620000000a00 */
[----:B------:R-:W1:Y:S02]  /*0200*/  LDCU.64 UR4, c[0x0][0x358] ;  /* 0x00006b00ff0477ac */ /* 0x000e640008000a00 */
[----:B-1----:R2:W5:Y:S01]  /*0210*/  LDG.E R43, desc[UR4][R2.64] ;  /* 0x00000004022b7981 */ /* 0x002562000c1e1900 */
[----:B------:R-:W-:Y:S05]  /*0220*/  BRA `(.L_x_2) ;  /* 0x0000000000087947 */ /* 0x000fea0003800000 */
.L_x_3:
[----:B------:R-:W2:Y:S02]  /*0230*/  LDCU UR4, c[0x0][0xca0] ;  /* 0x00019400ff0477ac */ /* 0x000ea40008000800 */
[----:B--2---:R-:W-:Y:S02]  /*0240*/  MOV R43, UR4 ;  /* 0x00000004002b7c02 */ /* 0x004fe40008000f00 */
.L_x_2:
[----:B------:R-:W-:Y:S01]  /*0250*/  IMAD.U32 R0, RZ, RZ, UR21 ;  /* 0x00000015ff007e24 */ /* 0x000fe2000f8e00ff */
[----:B------:R-:W-:Y:S04]  /*0260*/  BSSY.RECONVERGENT B0, `(.L_x_4) ;  /* 0x0000012000007945 */ /* 0x000fe80003800200 */
[C---:B------:R-:W-:Y:S02]  /*0270*/  ISETP.NE.OR P2, PT, R0.reuse, 0x1, !P4 ;  /* 0x000000010000780c */ /* 0x040fe40006745670 */
[----:B------:R-:W-:-:S11]  /*0280*/  ISETP.NE.OR P1, PT, R0, 0x3, !P4 ;  /* 0x000000030000780c */ /* 0x000fd60006725670 */
[----:B------:R-:W-:Y:S05]  /*0290*/  @P2 BRA `(.L_x_5) ;  /* 0x0000000000382947 */ /* 0x000fea0003800000 */
[----:B------:R-:W3:Y:S02]  /*02a0*/  LDCU.64 UR4, c[0x0][0x348] ;  /* 0x00006900ff0477ac */ /* 0x000ee40008000a00 */
[----:B---3--:R-:W-:Y:S02]  /*02b0*/  UIADD3 UR10, UP3, UPT, UR4, 0x80, URZ ;  /* 0x00000080040a7890 */ /* 0x008fe4000ff7e0ff */
[----:B------:R-:W-:Y:S02]  /*02c0*/  UIADD3 UR8, UP2, UPT, UR4, 0x180, URZ ;  /* 0x0000018004087890 */ /* 0x000fe4000ff5e0ff */
[----:B------:R-:W-:Y:S02]  /*02d0*/  UIADD3 UR6, UP1, UPT, UR4, 0x280, URZ ;  /* 0x0000028004067890 */ /* 0x000fe4000ff3e0ff */
[----:B------:R-:W-:Y:S02]  /*02e0*/  UIADD3 UR4, UP0, UPT, UR4, 0x380, URZ ;  /* 0x0000038004047890 */ /* 0x000fe4000ff1e0ff */
[----:B------:R-:W-:-:S02]  /*02f0*/  UIADD3.X UR11, UPT, UPT, URZ, UR5, URZ, UP3, !UPT ;  /* 0x00000005ff0b7290 */ /* 0x000fc40009ffe4ff */
[----:B------:R-:W-:Y:S02]  /*0300*/  UIADD3.X UR9, UPT, UPT, URZ, UR5, URZ, UP2, !UPT ;  /* 0x00000005ff097290 */ /* 0x000fe400097fe4ff */
[----:B------:R-:W-:Y:S02]  /*0310*/  UIADD3.X UR7, UPT, UPT, URZ, UR5, URZ, UP1, !UPT ;  /* 0x00000005ff077290 */ /* 0x000fe40008ffe4ff */
[----:B------:R-:W-:-:S03]  /*0320*/  UIADD3.X UR5, UPT, UPT, URZ, UR5, URZ, UP0, !UPT ;  /* 0x00000005ff057290 */ /* 0x000fc600087fe4ff */
[----:B------:R3:W-:Y:S02]  /*0330*/  UTMACCTL.PF [UR10] ;  /* 0x000000000a0079b9 */ /* 0x0007e40008040000 */
[----:B------:R3:W-:Y:S02]  /*0340*/  UTMACCTL.PF [UR8] ;  /* 0x00000000080079b9 */ /* 0x0007e40008040000 */
[----:B------:R3:W-:Y:S02]  /*0350*/  UTMACCTL.PF [UR6] ;  /* 0x00000000060079b9 */ /* 0x0007e40008040000 */
[----:B------:R3:W-:Y:S02]  /*0360*/  UTMACCTL.PF [UR4] ;  /* 0x00000000040079b9 */ /* 0x0007e40008040000 */
[----:B---3--:R-:W-:Y:S01]  /*0370*/  NOP ;  /* 0x0000000000007918 */ /* 0x008fe20000000000 */
.L_x_5:
[----:B------:R-:W-:Y:S05]  /*0380*/  BSYNC.RECONVERGENT B0 ;  /* 0x0000000000007941 */ /* 0x000fea0003800200 */
.L_x_4:
[----:B------:R-:W-:Y:S04]  /*0390*/  BSSY.RECONVERGENT B0, `(.L_x_6) ;  /* 0x000000a000007945 */ /* 0x000fe80003800200 */
[----:B------:R-:W-:Y:S05]  /*03a0*/  @P1 BRA `(.L_x_7) ;  /* 0x0000000000201947 */ /* 0x000fea0003800000 */
[----:B------:R-:W3:Y:S02]  /*03b0*/  LDCU.64 UR4, c[0x0][0x348] ;  /* 0x00006900ff0477ac */ /* 0x000ee40008000a00 */
[----:B---3--:R-:W-:Y:S02]  /*03c0*/  UIADD3 UR6, UP1, UPT, UR4, 0x980, URZ ;  /* 0x0000098004067890 */ /* 0x008fe4000ff3e0ff */
[----:B------:R-:W-:Y:S02]  /*03d0*/  UIADD3 UR4, UP0, UPT, UR4, 0xa80, URZ ;  /* 0x00000a8004047890 */ /* 0x000fe4000ff1e0ff */
[----:B------:R-:W-:Y:S02]  /*03e0*/  UIADD3.X UR7, UPT, UPT, URZ, UR5, URZ, UP1, !UPT ;  /* 0x00000005ff077290 */ /* 0x000fe40008ffe4ff */
[----:B------:R-:W-:-:S07]  /*03f0*/  UIADD3.X UR5, UPT, UPT, URZ, UR5, URZ, UP0, !UPT ;  /* 0x00000005ff057290 */ /* 0x000fce00087fe4ff */
[----:B------:R3:W-:Y:S02]  /*0400*/  UTMACCTL.PF [UR6] ;  /* 0x00000000060079b9 */ /* 0x0007e40008040000 */
[----:B------:R3:W-:Y:S02]  /*0410*/  UTMACCTL.PF [UR4] ;  /* 0x00000000040079b9 */ /* 0x0007e40008040000 */
[----:B---3--:R-:W-:Y:S01]  /*0420*/  NOP ;  /* 0x0000000000007918 */ /* 0x008fe20000000000 */
.L_x_7:
[----:B------:R-:W-:Y:S05]  /*0430*/  BSYNC.RECONVERGENT B0 ;  /* 0x0000000000007941 */ /* 0x000fea0003800200 */
.L_x_6:
[----:B------:R-:W3:Y:S01]  /*0440*/  LDCU.64 UR4, c[0x0][0xc88] ;  /* 0x00019100ff0477ac */ /* 0x000ee20008000a00 */
[----:B------:R-:W-:Y:S01]  /*0450*/  ISETP.NE.AND.EX P0, PT, RZ, UR13, PT, P0 ;  /* 0x0000000dff007c0c */ /* 0x000fe2000bf05300 */
[----:B------:R-:W-:Y:S01]  /*0460*/  UPLOP3.LUT UP5, UPT, UPT, UPT, UPT, 0x80, 0x8 ;  /* 0x000000000008789c */ /* 0x000fe20003faf070 */
[----:B---3--:R-:W-:-:S04]  /*0470*/  ISETP.NE.U32.AND P1, PT, RZ, UR4, PT ;  /* 0x00000004ff007c0c */ /* 0x008fc8000bf25070 */
[----:B------:R-:W-:-:S13]  /*0480*/  ISETP.NE.AND.EX P1, PT, RZ, UR5, PT, P1 ;  /* 0x00000005ff007c0c */ /* 0x000fda000bf25310 */
[----:B------:R-:W-:Y:S05]  /*0490*/  @P1 BRA P0, `(.L_x_8) ;  /* 0x0000000000281947 */ /* 0x000fea0000000000 */
[----:B------:R-:W-:Y:S01]  /*04a0*/  UISETP.NE.U32.AND UP0, UPT, UR12, URZ, UPT ;  /* 0x000000ff0c00728c */ /* 0x000fe2000bf05070 */
[----:B-----5:R-:W-:Y:S01]  /*04b0*/  FSETP.NEU.AND P0, PT, R45, RZ, PT ;  /* 0x000000ff2d00720b */ /* 0x020fe20003f0d000 */
[----:B------:R-:W-:Y:S02]  /*04c0*/  UISETP.NE.U32.AND UP2, UPT, UR4, URZ, UPT ;  /* 0x000000ff0400728c */ /* 0x000fe4000bf45070 */
[----:B------:R-:W-:Y:S02]  /*04d0*/  UISETP.NE.AND.EX UP1, UPT, UR13, URZ, UPT, UP0 ;  /* 0x000000ff0d00728c */ /* 0x000fe4000bf25300 */
[----:B------:R-:W-:-:S04]  /*04e0*/  UISETP.NE.AND.EX UP0, UPT, UR5, URZ, UPT, UP2 ;  /* 0x000000ff0500728c */ /* 0x000fc8000bf05320 */
[----:B------:R-:W-:-:S04]  /*04f0*/  USEL UR4, URZ, 0xffffffff, UP0 ;  /* 0xffffffffff047887 */ /* 0x000fc80008000000 */
[----:B------:R-:W-:Y:S01]  /*0500*/  VOTEU.ANY UP0, P0 ;  /* 0x0000000000ff7886 */ /* 0x000fe20000000100 */
[----:B------:R-:W-:-:S04]  /*0510*/  @!UP1 USEL UR4, URZ, 0xffffffff, UP0 ;  /* 0xffffffffff049887 */ /* 0x000fc80008000000 */
[----:B------:R-:W-:-:S04]  /*0520*/  ULOP3.LUT UR4, UR4, 0x1, URZ, 0xc0, !UPT ;  /* 0x0000000104047892 */ /* 0x000fc8000f8ec0ff */
[----:B------:R-:W-:-:S11]  /*0530*/  UISETP.NE.U32.AND UP5, UPT, UR4, 0x1, UPT ;  /* 0x000000010400788c */ /* 0x000fd6000bfa5070 */
.L_x_8:
[----:B-12---:R-:W1:Y:S01]  /*0540*/  SHFL.IDX PT, R2, R90, RZ, 0x1f ;  /* 0x00001fff5a027589 */ /* 0x006e6200000e0000 */
[----:B------:R-:W-:-:S04]  /*0550*/  UISETP.NE.AND UP0, UPT, UR21, 0x2, UPT ;  /* 0x000000021500788c */ /* 0x000fc8000bf05270 */
[----:B------:R-:W-:Y:S01]  /*0560*/  USEL UR49, URZ, 0x1, UP0 ;  /* 0x00000001ff317887 */ /* 0x000fe20008000000 */
[----:B-1----:R-:W-:-:S13]  /*0570*/  ISETP.NE.AND P0, PT, R2, RZ, PT ;  /* 0x000000ff0200720c */ /* 0x002fda0003f05270 */
[----:B------:R-:W-:Y:S05]  /*0580*/  @P0 BRA `(.L_x_9) ;  /* 0x0000000400340947 */ /* 0x000fea0003800000 */
[----:B------:R-:W-:Y:S01]  /*0590*/  ELECT P0, URZ, PT ;  /* 0x0000000000ff782f */ /* 0x000fe20003800000 */
[----:B------:R-:W-:-:S12]  /*05a0*/  BSSY.RECONVERGENT B0, `(.L_x_9) ;  /* 0x000004b000007945 */ /* 0x000fd80003800200 */
[----:B------:R-:W-:Y:S05]  /*05b0*/  @!P0 BRA `(.L_x_10) ;  /* 0x0000000400248947 */ /* 0x000fea0003800000 */
[----:B------:R-:W1:Y:S01]  /*05c0*/  S2UR UR4, SR_CgaCtaId ;  /* 0x00000000000479c3 */ /* 0x000e620000008800 */
[----:B------:R-:W-:Y:S01]  /*05d0*/  UMOV UR5, 0x400 ;  /* 0x0000040000057882 */ /* 0x000fe20000000000 */
[----:B------:R-:W-:Y:S01]  /*05e0*/  UMOV UR8, 0x1 ;  /* 0x0000000100087882 */ /* 0x000fe20000000000 */
[----:B------:R-:W-:Y:S01]  /*05f0*/  UMOV UR6, 0x5 ;  /* 0x0000000500067882 */ /* 0x000fe20000000000 */
[----:B------:R-:W-:-:S04]  /*0600*/  UIADD3 UR8, UPT, UPT, -UR8, 0x100000, URZ ;  /* 0x0010000008087890 */ /* 0x000fc8000fffe1ff */
[----:B------:R-:W-:Y:S02]  /*0610*/  USHF.L.U32 UR9, UR8, 0xb, URZ ;  /* 0x0000000b08097899 */ /* 0x000fe400080006ff */
[----:B------:R-:W-:Y:S02]  /*0620*/  USHF.L.U32 UR8, UR8, 0x1, URZ ;  /* 0x0000000108087899 */ /* 0x000fe400080006ff */
[----:B------:R-:W-:-:S04]  /*0630*/  UIADD3 UR6, UPT, UPT, -UR6, 0x100000, URZ ;  /* 0x0010000006067890 */ /* 0x000fc8000fffe1ff */
[----:B------:R-:W-:Y:S02]  /*0640*/  USHF.L.U32 UR7, UR6, 0xb, URZ ;  /* 0x0000000b06077899 */ /* 0x000fe400080006ff */
[----:B------:R-:W-:Y:S02]  /*0650*/  USHF.L.U32 UR6, UR6, 0x1, URZ ;  /* 0x0000000106067899 */ /* 0x000fe400080006ff */
[----:B-1----:R-:W-:Y:S01]  /*0660*/  ULEA UR4, UR4, UR5, 0x18 ;  /* 0x0000000504047291 */ /* 0x002fe2000f8ec0ff */
[----:B------:R-:W1:Y:S11]  /*0670*/  FENCE.VIEW.ASYNC.S ;  /* 0x00000000000073c6 */ /* 0x000e760000000000 */
[----:B-1----:R1:W2:Y:S01]  /*0680*/  SYNCS.EXCH.64 URZ, [UR4], UR8 ;  /* 0x0000000804ff75b2 */ /* 0x0022a20008000100 */
[----:B------:R1:W3:Y:S01]  /*0690*/  SYNCS.EXCH.64 URZ, [UR4+0xf0], UR6 ;  /* 0x0000f00604ff75b2 */ /* 0x0002e20008000100 */
[----:B------:R1:W4:Y:S01]  /*06a0*/  SYNCS.EXCH.64 URZ, [UR4+0x8], UR8 ;  /* 0x0000080804ff75b2 */ /* 0x0003220008000100 */
[----:B------:R1:W1:Y:S01]  /*06b0*/  SYNCS.EXCH.64 URZ, [UR4+0xf8], UR6 ;  /* 0x0000f80604ff75b2 */ /* 0x0002620008000100 */
        /* <DEDUP_REMOVED lines=56> */
[----:B--234-:R-:W-:Y:S01]  /*0a40*/  NOP ;  /* 0x0000000000007918 */ /* 0x01cfe20000000000 */
.L_x_10:
[----:B-1----:R-:W-:Y:S05]  /*0a50*/  BSYNC.RECONVERGENT B0 ;  /* 0x0000000000007941 */ /* 0x002fea0003800200 */
.L_x_9:
[----:B------:R-:W1:Y:S01]  /*0a60*/  SHFL.IDX PT, R2, R90, RZ, 0x1f ;  /* 0x00001fff5a027589 */ /* 0x000e6200000e0000 */
[----:B------:R-:W-:Y:S01]  /*0a70*/  NOP ;  /* 0x0000000000007918 */ /* 0x000fe20000000000 */
[----:B-1----:R-:W-:-:S13]  /*0a80*/  ISETP.NE.AND P0, PT, R2, 0x1, PT ;  /* 0x000000010200780c */ /* 0x002fda0003f05270 */
[----:B------:R-:W-:Y:S05]  /*0a90*/  @P0 BRA `(.L_x_11) ;  /* 0x0000000000500947 */ /* 0x000fea0003800000 */
        /* <DEDUP_REMOVED lines=9> */
[----:B------:R-:W-:Y:S01]  /*0b30*/  USHF.L.U32 UR6, UR6, 0x1, URZ ;  /* 0x0000000106067899 */ /* 0x000fe200080006ff */
[----:B------:R-:W-:Y:S01]  /*0b40*/  ELECT P0, URZ, PT ;  /* 0x0000000000ff782f */ /* 0x000fe20003800000 */
[----:B-1----:R-:W-:Y:S01]  /*0b50*/  ULEA UR4, UR4, UR5, 0x18 ;  /* 0x0000000504047291 */ /* 0x002fe2000f8ec0ff */
[----:B------:R-:W1:Y:S11]  /*0b60*/  FENCE.VIEW.ASYNC.S ;  /* 0x00000000000073c6 */ /* 0x000e760000000000 */
[----:B-1----:R1:W2:Y:S01]  /*0b70*/  SYNCS.EXCH.64 URZ, [UR4+0x1e0], UR8 ;  /* 0x0001e00804ff75b2 */ /* 0x0022a20008000100 */
[----:B------:R1:W3:Y:S01]  /*0b80*/  SYNCS.EXCH.64 URZ, [UR4+0x1f8], UR6 ;  /* 0x0001f80604ff75b2 */ /* 0x0002e20008000100 */
[----:B------:R1:W4:Y:S01]  /*0b90*/  SYNCS.EXCH.64 URZ, [UR4+0x1e8], UR8 ;  /* 0x0001e80804ff75b2 */ /* 0x0003220008000100 */
[----:B------:R1:W1:Y:S01]  /*0ba0*/  SYNCS.EXCH.64 URZ, [UR4+0x200], UR6 ;  /* 0x0002000604ff75b2 */ /* 0x0002620008000100 */
[----:B------:R1:W1:Y:S01]  /*0bb0*/  SYNCS.EXCH.64 URZ, [UR4+0x1f0], UR8 ;  /* 0x0001f00804ff75b2 */ /* 0x0002620008000100 */
[----:B------:R1:W1:Y:S01]  /*0bc0*/  SYNCS.EXCH.64 URZ, [UR4+0x208], UR6 ;  /* 0x0002080604ff75b2 */ /* 0x0002620008000100 */
[----:B------:R-:W-:Y:S01]  /*0bd0*/  NOP ;  /* 0x0000000000007918 */ /* 0x000fe20000000000 */
.L_x_11:
[----:B------:R-:W2:Y:S01]  /*0be0*/  SHFL.IDX PT, R2, R90, RZ, 0x1f ;  /* 0x00001fff5a027589 */ /* 0x000ea200000e0000 */
[----:B------:R-:W-:Y:S01]  /*0bf0*/  NOP ;  /* 0x0000000000007918 */ /* 0x000fe20000000000 */
[----:B--2---:R-:W-:-:S13]  /*0c00*/  ISETP.NE.AND P0, PT, R2, 0x3, PT ;  /* 0x000000030200780c */ /* 0x004fda0003f05270 */
[----:B------:R-:W-:Y:S05]  /*0c10*/  @P0 BRA `(.L_x_12) ;  /* 0x0000000000300947 */ /* 0x000fea0003800000 */
[----:B-1----:R-:W1:Y:S01]  /*0c20*/  S2UR UR4, SR_CgaCtaId ;  /* 0x00000000000479c3 */ /* 0x002e620000008800 */
[----:B------:R-:W-:Y:S01]  /*0c30*/  UMOV UR6, 0x400 ;  /* 0x0000040000067882 */ /* 0x000fe20000000000 */
[----:B------:R-:W-:Y:S01]  /*0c40*/  UMOV UR5, 0x20 ;  /* 0x0000002000057882 */ /* 0x000fe20000000000 */
[----:B------:R-:W-:Y:S01]  /*0c50*/  ELECT P0, URZ, PT ;  /* 0x0000000000ff782f */ /* 0x000fe20003800000 */
[----:B-1----:R-:W-:Y:S02]  /*0c60*/  ULEA UR6, UR4, UR6, 0x18 ;  /* 0x0000000604067291 */ /* 0x002fe4000f8ec0ff */
[----:B------:R-:W-:-:S04]  /*0c70*/  UIADD3 UR4, UPT, UPT, -UR5, 0x100000, URZ ;  /* 0x0010000005047890 */ /* 0x000fc8000fffe1ff */
[----:B------:R-:W-:Y:S02]  /*0c80*/  USHF.L.U32 UR5, UR4, 0xb, URZ ;  /* 0x0000000b04057899 */ /* 0x000fe400080006ff */
[----:B------:R-:W-:Y:S01]  /*0c90*/  USHF.L.U32 UR4, UR4, 0x1, URZ ;  /* 0x0000000104047899 */ /* 0x000fe200080006ff */
[----:B------:R-:W1:Y:S11]  /*0ca0*/  FENCE.VIEW.ASYNC.S ;  /* 0x00000000000073c6 */ /* 0x000e760000000000 */
[----:B-1----:R2:W1:Y:S01]  /*0cb0*/  SYNCS.EXCH.64 URZ, [UR6+0x210], UR4 ;  /* 0x0002100406ff75b2 */ /* 0x0024620008000100 */
[----:B------:R2:W1:Y:S02]  /*0cc0*/  SYNCS.EXCH.64 URZ, [UR6+0x218], UR4 ;  /* 0x0002180406ff75b2 */ /* 0x0004640008000100 */
[----:B--2---:R-:W-:Y:S01]  /*0cd0*/  NOP ;  /* 0x0000000000007918 */ /* 0x004fe20000000000 */
.L_x_12:
[----:B------:R-:W2:Y:S01]  /*0ce0*/  SHFL.IDX PT, R2, R90, RZ, 0x1f ;  /* 0x00001fff5a027589 */ /* 0x000ea200000e0000 */
[----:B------:R-:W-:Y:S01]  /*0cf0*/  NOP ;  /* 0x0000000000007918 */ /* 0x000fe20000000000 */
[----:B--2---:R-:W-:-:S13]  /*0d00*/  ISETP.NE.AND P0, PT, R2, 0x4, PT ;  /* 0x000000040200780c */ /* 0x004fda0003f05270 */
[----:B------:R-:W-:Y:S05]  /*0d10*/  @P0 BRA `(.L_x_13) ;  /* 0x00000000004c0947 */ /* 0x000fea0003800000 */
[----:B-1----:R-:W1:Y:S01]  /*0d20*/  S2UR UR6, SR_CgaCtaId ;  /* 0x00000000000679c3 */ /* 0x002e620000008800 */
[----:B------:R-:W-:Y:S01]  /*0d30*/  UMOV UR4, 0x720 ;  /* 0x0000072000047882 */ /* 0x000fe20000000000 */
[----:B------:R-:W-:Y:S01]  /*0d40*/  UMOV UR5, 0x400 ;  /* 0x0000040000057882 */ /* 0x000fe20000000000 */
[----:B------:R-:W-:Y:S01]  /*0d50*/  USEL UR4, UR4, 0x620, UP5 ;  /* 0x0000062004047887 */ /* 0x000fe2000a800000 */
[----:B------:R-:W-:Y:S01]  /*0d60*/  UMOV UR8, 0x1 ;  /* 0x0000000100087882 */ /* 0x000fe20000000000 */
[----:B------:R-:W-:Y:S01]  /*0d70*/  ELECT P0, URZ, PT ;  /* 0x0000000000ff782f */ /* 0x000fe20003800000 */
[----:B------:R-:W-:-:S04]  /*0d80*/  UIADD3 UR8, UPT, UPT, -UR8, 0x100000, URZ ;  /* 0x0010000008087890 */ /* 0x000fc8000fffe1ff */
[----:B------:R-:W-:Y:S02]  /*0d90*/  USHF.L.U32 UR9, UR8, 0xb, URZ ;  /* 0x0000000b08097899 */ /* 0x000fe400080006ff */
[----:B------:R-:W-:Y:S02]  /*0da0*/  USHF.L.U32 UR8, UR8, 0x1, URZ ;  /* 0x0000000108087899 */ /* 0x000fe400080006ff */
[----:B-1----:R-:W-:Y:S02]  /*0db0*/  ULEA UR6, UR6, UR5, 0x18 ;  /* 0x0000000506067291 */ /* 0x002fe4000f8ec0ff */
[----:B------:R-:W-:-:S04]  /*0dc0*/  UIADD3 UR4, UPT, UPT, -UR4, 0x100000, URZ ;  /* 0x0010000004047890 */ /* 0x000fc8000fffe1ff */
[----:B------:R-:W-:Y:S02]  /*0dd0*/  USHF.L.U32 UR5, UR4, 0xb, URZ ;  /* 0x0000000b04057899 */ /* 0x000fe400080006ff */
[----:B------:R-:W-:Y:S01]  /*0de0*/  USHF.L.U32 UR4, UR4, 0x1, URZ ;  /* 0x0000000104047899 */ /* 0x000fe200080006ff */
[----:B------:R-:W1:Y:S03]  /*0df0*/  FENCE.VIEW.ASYNC.S ;  /* 0x00000000000073c6 */ /* 0x000e660000000000 */
[----:B-1----:R2:W1:Y:S08]  /*0e00*/  SYNCS.EXCH.64 URZ, [UR6+0x220], UR8 ;  /* 0x0002200806ff75b2 */ /* 0x0024700008000100 */
[----:B------:R2:W1:Y:S01]  /*0e10*/  SYNCS.EXCH.64 URZ, [UR6+0x230], UR4 ;  /* 0x0002300406ff75b2 */ /* 0x0004620008000100 */
[----:B------:R2:W1:Y:S01]  /*0e20*/  SYNCS.EXCH.64 URZ, [UR6+0x228], UR8 ;  /* 0x0002280806ff75b2 */ /* 0x0004620008000100 */
[----:B------:R2:W1:Y:S02]  /*0e30*/  SYNCS.EXCH.64 URZ, [UR6+0x238], UR4 ;  /* 0x0002380406ff75b2 */ /* 0x0004640008000100 */
[----:B--2---:R-:W-:Y:S01]  /*0e40*/  NOP ;  /* 0x0000000000007918 */ /* 0x004fe20000000000 */
.L_x_13:
[----:B------:R-:W2:Y:S01]  /*0e50*/  SHFL.IDX PT, R2, R90, RZ, 0x1f ;  /* 0x00001fff5a027589 */ /* 0x000ea200000e0000 */
[----:B------:R-:W-:Y:S01]  /*0e60*/  NOP ;  /* 0x0000000000007918 */ /* 0x000fe20000000000 */
[----:B--2---:R-:W-:-:S13]  /*0e70*/  ISETP.NE.AND P0, PT, R2, 0x5, PT ;  /* 0x000000050200780c */ /* 0x004fda0003f05270 */
[----:B------:R-:W-:Y:S05]  /*0e80*/  @P0 BRA `(.L_x_14) ;  /* 0x0000000000480947 */ /* 0x000fea0003800000 */
[----:B-1----:R-:W1:Y:S01]  /*0e90*/  S2UR UR4, SR_CgaCtaId ;  /* 0x00000000000479c3 */ /* 0x002e620000008800 */
        /* <DEDUP_REMOVED lines=12> */
[----:B-1----:R2:W1:Y:S01]  /*0f60*/  SYNCS.EXCH.64 URZ, [UR4+0x240], UR8 ;  /* 0x0002400804ff75b2 */ /* 0x0024620008000100 */
[----:B------:R2:W1:Y:S01]  /*0f70*/  SYNCS.EXCH.64 URZ, [UR4+0x250], UR6 ;  /* 0x0002500604ff75b2 */ /* 0x0004620008000100 */
[----:B------:R2:W1:Y:S01]  /*0f80*/  SYNCS.EXCH.64 URZ, [UR4+0x248], UR8 ;  /* 0x0002480804ff75b2 */ /* 0x0004620008000100 */
[----:B------:R2:W1:Y:S02]  /*0f90*/  SYNCS.EXCH.64 URZ, [UR4+0x258], UR6 ;  /* 0x0002580604ff75b2 */ /* 0x0004640008000100 */
[----:B--2---:R-:W-:Y:S01]  /*0fa0*/  NOP ;  /* 0x0000000000007918 */ /* 0x004fe20000000000 */
.L_x_14:
[----:B------:R-:W2:Y:S01]  /*0fb0*/  SHFL.IDX PT, R2, R90, RZ, 0x1f ;  /* 0x00001fff5a027589 */ /* 0x000ea200000e0000 */
[----:B------:R-:W1:Y:S01]  /*0fc0*/  S2UR UR56, SR_CgaCtaId ;  /* 0x00000000003879c3 */ /* 0x000e620000008800 */
[----:B------:R-:W-:Y:S01]  /*0fd0*/  NOP ;  /* 0x0000000000007918 */ /* 0x000fe20000000000 */
[----:B--2---:R-:W-:-:S13]  /*0fe0*/  ISETP.NE.AND P0, PT, R2, 0x3, PT ;  /* 0x000000030200780c */ /* 0x004fda0003f05270 */
[----:B-1----:R-:W-:Y:S05]  /*0ff0*/  @P0 BRA `(.L_x_15) ;  /* 0x0000000000340947 */ /* 0x002fea0003800000 */
[----:B------:R-:W-:Y:S01]  /*1000*/  UMOV UR4, 0x400 ;  /* 0x0000040000047882 */ /* 0x000fe20000000000 */
[----:B------:R-:W-:Y:S01]  /*1010*/  UMOV UR6, 0x20 ;  /* 0x0000002000067882 */ /* 0x000fe20000000000 */
[----:B------:R-:W-:Y:S02]  /*1020*/  ULEA UR4, UR56, UR4, 0x18 ;  /* 0x0000000438047291 */ /* 0x000fe4000f8ec0ff */
[----:B------:R-:W-:-:S04]  /*1030*/  UIADD3 UR6, UPT, UPT, -UR6, 0x100000, URZ ;  /* 0x0010000006067890 */ /* 0x000fc8000fffe1ff */
[----:B------:R-:W-:Y:S02]  /*1040*/  USHF.L.U32 UR7, UR6, 0xb, URZ ;  /* 0x0000000b06077899 */ /* 0x000fe400080006ff */
[----:B------:R-:W-:Y:S01]  /*1050*/  USHF.L.U32 UR6, UR6, 0x1, URZ ;  /* 0x0000000106067899 */ /* 0x000fe200080006ff */
[----:B------:R-:W-:Y:S01]  /*1060*/  ELECT P0, URZ, PT ;  /* 0x0000000000ff782f */ /* 0x000fe20003800000 */
[----:B------:R-:W1:Y:S10]  /*1070*/  FENCE.VIEW.ASYNC.S ;  /* 0x00000000000073c6 */ /* 0x000e740000000000 */
[----:B-1----:R1:W2:Y:S01]  /*1080*/  SYNCS.EXCH.64 URZ, [UR4+0x260], UR6 ;  /* 0x0002600604ff75b2 */ /* 0x0022a20008000100 */
[----:B------:R1:W1:Y:S01]  /*1090*/  SYNCS.EXCH.64 URZ, [UR4+0x270], UR6 ;  /* 0x0002700604ff75b2 */ /* 0x0002620008000100 */
[----:B------:R1:W1:Y:S01]  /*10a0*/  SYNCS.EXCH.64 URZ, [UR4+0x268], UR6 ;  /* 0x0002680604ff75b2 */ /* 0x0002620008000100 */
[----:B------:R1:W1:Y:S01]  /*10b0*/  SYNCS.EXCH.64 URZ, [UR4+0x278], UR6 ;  /* 0x0002780604ff75b2 */ /* 0x0002620008000100 */
[----:B------:R-:W-:Y:S01]  /*10c0*/  NOP ;  /* 0x0000000000007918 */ /* 0x000fe20000000000 */
.L_x_15:
[----:B------:R-:W3:Y:S01]  /*10d0*/  LDCU UR34, c[0x0][0x36c] ;  /* 0x00006d80ff2277ac */ /* 0x000ee20008000800 */
[----:B------:R-:W-:Y:S01]  /*10e0*/  ISETP.NE.OR P4, PT, R0, 0x2, !P4 ;  /* 0x000000020000780c */ /* 0x000fe20006785670 */
[----:B------:R-:W-:Y:S01]  /*10f0*/  NOP ;  /* 0x0000000000007918 */ /* 0x000fe20000000000 */
[----:B------:R-:W-:Y:S01]  /*1100*/  LOP3.LUT R0, R85, 0x1f, RZ, 0xc0, !PT ;  /* 0x0000001f55007812 */ /* 0x000fe200078ec0ff */
[----:B------:R-:W-:Y:S02]  /*1110*/  UISETP.NE.AND UP6, UPT, UR21, URZ, UPT ;  /* 0x000000ff1500728c */ /* 0x000fe4000bfc5270 */
[----:B---3--:R-:W-:-:S09]  /*1120*/  UISETP.EQ.U32.AND UP0, UPT, UR34, 0x1, UPT ;  /* 0x000000012200788c */ /* 0x008fd2000bf02070 */
[----:B------:R-:W-:Y:S05]  /*1130*/  BRA.U !UP0, `(.L_x_16) ;  /* 0x0000000108087547 */ /* 0x000fea000b800000 */
[----:B-12-4-:R-:W-:Y:S01]  /*1140*/  UCGABAR_ARV ;  /* 0x00000000000079c7 */ /* 0x016fe20008000000 */
[----:B------:R-:W-:Y:S05]  /*1150*/  BRA `(.L_x_17) ;  /* 0x0000000000047947 */ /* 0x000fea0003800000 */
.L_x_16:
[----:B-12-4-:R-:W-:Y:S01]  /*1160*/  NOP ;  /* 0x0000000000007918 */ /* 0x016fe20000000000 */
.L_x_17:
[----:B------:R-:W1:Y:S01]  /*1170*/  S2UR UR27, SR_CTAID.X ;  /* 0x00000000001b79c3 */ /* 0x000e620000002500 */
[----:B------:R-:W-:-:S05]  /*1180*/  CS2R.32 R95, SR_CgaSize ;  /* 0x00000000005f7805 */ /* 0x000fca0000008a00 */
[----:B------:R-:W-:-:S05]  /*1190*/  IMAD R95, R95, -0xa0, RZ ;  /* 0xffffff605f5f7824 */ /* 0x000fca00078e02ff */
[----:B------:R-:W-:-:S14]  /*11a0*/  R2UR UR5, R95 ;  /* 0x000000005f0572ca */ /* 0x000fdc00000e0000 */
[----:B------:R-:W2:Y:S01]  /*11b0*/  LDCU UR5, c[0x0][UR5+0x2b0] ;  /* 0x00005600050577ac */ /* 0x000ea20008000800 */
[----:B------:R-:W-:-:S05]  /*11c0*/  CS2R.32 R95, SR_CgaSize ;  /* 0x00000000005f7805 */ /* 0x000fca0000008a00 */
[----:B------:R-:W-:-:S05]  /*11d0*/  IMAD R95, R95, -0xa0, RZ ;  /* 0xffffff605f5f7824 */ /* 0x000fca00078e02ff */
[----:B------:R-:W-:-:S14]  /*11e0*/  R2UR UR4, R95 ;  /* 0x000000005f0472ca */ /* 0x000fdc00000e0000 */
[----:B------:R-:W3:Y:S01]  /*11f0*/  LDCU UR4, c[0x0][UR4+0x2b4] ;  /* 0x00005680040477ac */ /* 0x000ee20008000800 */
[----:B------:R-:W4:Y:S01]  /*1200*/  S2UR UR20, SR_CTAID.Y ;  /* 0x00000000001479c3 */ /* 0x000f220000002600 */
[----:B------:R-:W-:-:S05]  /*1210*/  CS2R.32 R95, SR_CgaSize ;  /* 0x00000000005f7805 */ /* 0x000fca0000008a00 */
[----:B------:R-:W-:-:S05]  /*1220*/  IMAD R95, R95, -0xa0, RZ ;  /* 0xffffff605f5f7824 */ /* 0x000fca00078e02ff */
[----:B------:R-:W-:-:S14]  /*1230*/  R2UR UR7, R95 ;  /* 0x000000005f0772ca */ /* 0x000fdc00000e0000 */
[----:B------:R-:W3:Y:S01]  /*1240*/  LDCU UR7, c[0x0][UR7+0x2a0] ;  /* 0x00005400070777ac */ /* 0x000ee20008000800 */
[----:B------:R-:W-:-:S05]  /*1250*/  CS2R.32 R95, SR_CgaSize ;  /* 0x00000000005f7805 */ /* 0x000fca0000008a00 */
[----:B------:R-:W-:-:S05]  /*1260*/  IMAD R95, R95, -0xa0, RZ ;  /* 0xffffff605f5f7824 */ /* 0x000fca00078e02ff */
[----:B------:R-:W-:-:S14]  /*1270*/  R2UR UR8, R95 ;  /* 0x000000005f0872ca */ /* 0x000fdc00000e0000 */
[----:B------:R-:W3:Y:S01]  /*1280*/  LDCU UR8, c[0x0][UR8+0x2a4] ;  /* 0x00005480080877ac */ /* 0x000ee20008000800 */
[----:B------:R-:W-:Y:S02]  /*1290*/  ULOP3.LUT UR63, UR56, 0x1, URZ, 0xc0, !UPT ;  /* 0x00000001383f7892 */ /* 0x000fe4000f8ec0ff */
[----:B------:R-:W-:Y:S02]  /*12a0*/  USHF.R.U32.HI UR32, URZ, 0x1, UR56 ;  /* 0x00000001ff207899 */ /* 0x000fe40008011638 */
[----:B------:R-:W-:Y:S02]  /*12b0*/  UISETP.GT.U32.AND UP1, UPT, UR63, 0xffff, UPT ;  /* 0x0000ffff3f00788c */ /* 0x000fe4000bf24070 */
[----:B------:R-:W-:Y:S01]  /*12c0*/  USHF.L.U32 UR38, UR56, 0x9, URZ ;  /* 0x0000000938267899 */ /* 0x000fe200080006ff */
[----:B-1----:R-:W-:Y:S01]  /*12d0*/  I2FP.F32.U32 R3, UR27 ;  /* 0x0000001b00037c45 */ /* 0x002fe20008201000 */
[----:B------:R-:W-:Y:S02]  /*12e0*/  USHF.L.U32 UR37, UR56, 0xa, URZ ;  /* 0x0000000a38257899 */ /* 0x000fe400080006ff */
[----:B------:R-:W-:-:S02]  /*12f0*/  USHF.L.U32 UR50, UR56, 0x6, URZ ;  /* 0x0000000638327899 */ /* 0x000fc400080006ff */
[----:B--2---:R-:W-:Y:S01]  /*1300*/  FMUL R3, R3, UR5 ;  /* 0x0000000503037c20 */ /* 0x004fe20008400000 */
[----:B------:R-:W-:Y:S01]  /*1310*/  USHF.L.U32 UR26, UR56, 0x5, URZ ;  /* 0x00000005381a7899 */ /* 0x000fe200080006ff */
[----:B----4-:R-:W-:Y:S01]  /*1320*/  I2FP.F32.U32 R2, UR20 ;  /* 0x0000001400027c45 */ /* 0x010fe20008201000 */
[----:B------:R-:W-:-:S03]  /*1330*/  USHF.L.U32 UR48, UR56, 0x8, URZ ;  /* 0x0000000838307899 */ /* 0x000fc600080006ff */
[----:B------:R-:W1:Y:S01]  /*1340*/  F2I.U32.TRUNC.NTZ R3, R3 ;  /* 0x0000000300037305 */ /* 0x000e62000020f000 */
[----:B------:R-:W2:Y:S01]  /*1350*/  LDCU UR28, c[0x0][0xf24] ;  /* 0x0001e480ff1c77ac */ /* 0x000ea20008000800 */
[----:B---3--:R-:W-:Y:S01]  /*1360*/  FMUL R2, R2, UR4 ;  /* 0x0000000402027c20 */ /* 0x008fe20008400000 */
[----:B------:R-:W-:Y:S01]  /*1370*/  ULOP3.LUT UR4, UR56, 0x6, URZ, 0xc0, !UPT ;  /* 0x0000000638047892 */ /* 0x000fe2000f8ec0ff */
[----:B------:R-:W3:Y:S04]  /*1380*/  LDCU UR39, c[0x0][0xf24] ;  /* 0x0001e480ff2777ac */ /* 0x000ee80008000800 */
[----:B------:R-:W4:Y:S01]  /*1390*/  F2I.U32.TRUNC.NTZ R2, R2 ;  /* 0x0000000200027305 */ /* 0x000f22000020f000 */
[----:B------:R-:W-:Y:S01]  /*13a0*/  UISETP.GT.U32.AND UP0, UPT, UR4, 0xffff, UPT ;  /* 0x0000ffff0400788c */ /* 0x000fe2000bf04070 */
[----:B------:R-:W2:Y:S01]  /*13b0*/  LDCU UR33, c[0x0][0xf30] ;  /* 0x0001e600ff2177ac */ /* 0x000ea20008000800 */
[----:B-1----:R-:W-:-:S02]  /*13c0*/  R2UR UR5, R3 ;  /* 0x00000000030572ca */ /* 0x002fc400000e0000 */
[----:B------:R-:W-:Y:S01]  /*13d0*/  USEL UR30, UR4, 0xffff, !UP0 ;  /* 0x0000ffff041e7887 */ /* 0x000fe2000c000000 */
[----:B------:R-:W-:Y:S01]  /*13e0*/  UMOV UR14, 0x55 ;  /* 0x00000055000e7882 */ /* 0x000fe20000000000 */
[----:B------:R-:W-:Y:S01]  /*13f0*/  UMOV UR15, 0x3 ;  /* 0x00000003000f7882 */ /* 0x000fe20000000000 */
[----:B------:R-:W-:Y:S01]  /*1400*/  USEL UR31, UR63, 0xffff, !UP1 ;  /* 0x0000ffff3f1f7887 */ /* 0x000fe2000c800000 */
[----:B----4-:R-:W-:Y:S02]  /*1410*/  R2UR UR6, R2 ;  /* 0x00000000020672ca */ /* 0x010fe400000e0000 */
[----:B------:R-:W-:-:S05]  /*1420*/  PRMT R2, RZ, 0x7610, R2 ;  /* 0x00007610ff027816 */ /* 0x000fca0000000002 */
[----:B------:R-:W-:-:S04]  /*1430*/  UIADD3 UR5, UPT, UPT, -UR5, URZ, URZ ;  /* 0x000000ff05057290 */ /* 0x000fc8000fffe1ff */
[----:B------:R-:W-:Y:S02]  /*1440*/  UIMAD UR5, UR7, UR5, UR27 ;  /* 0x00000005070572a4 */ /* 0x000fe4000f8e021b */
[----:B------:R-:W-:-:S04]  /*1450*/  UIADD3 UR4, UPT, UPT, -UR6, URZ, URZ ;  /* 0x000000ff06047290 */ /* 0x000fc8000fffe1ff */
[----:B------:R-:W-:Y:S01]  /*1460*/  IMAD.U32 R95, RZ, RZ, UR5 ;  /* 0x00000005ff5f7e24 */ /* 0x000fe2000f8e00ff */
[----:B------:R-:W-:-:S06]  /*1470*/  UIMAD UR4, UR8, UR4, UR20 ;  /* 0x00000004080472a4 */ /* 0x000fcc000f8e0214 */
[----:B------:R-:W-:Y:S01]  /*1480*/  IMAD.U32 R94, RZ, RZ, UR4 ;  /* 0x00000004ff5e7e24 */ /* 0x000fe2000f8e00ff */
[----:B--23--:R-:W-:Y:S06]  /*1490*/  BRA.U UP6, `(.L_x_18) ;  /* 0x0000000106747547 */ /* 0x00cfec000b800000 */
[----:B------:R-:W-:Y:S02]  /*14a0*/  R2UR UR4, R94 ;  /* 0x000000005e0472ca */ /* 0x000fe400000e0000 */
[----:B------:R-:W-:-:S11]  /*14b0*/  R2UR UR7, R95 ;  /* 0x000000005f0772ca */ /* 0x000fd600000e0000 */
[----:B------:R-:W-:Y:S02]  /*14c0*/  UISETP.NE.AND UP2, UPT, UR4, 0x2, UPT ;  /* 0x000000020400788c */ /* 0x000fe4000bf45270 */
[----:B------:R-:W-:Y:S02]  /*14d0*/  UISETP.NE.AND UP4, UPT, UR4, URZ, UPT ;  /* 0x000000ff0400728c */ /* 0x000fe4000bf85270 */
[----:B------:R-:W-:Y:S02]  /*14e0*/  UISETP.NE.AND UP0, UPT, UR4, 0x1, UPT ;  /* 0x000000010400788c */ /* 0x000fe4000bf05270 */
[----:B------:R-:W-:Y:S02]  /*14f0*/  UISETP.NE.AND UP1, UPT, UR4, 0x3, UPT ;  /* 0x000000030400788c */ /* 0x000fe4000bf25270 */
[----:B------:R-:W-:Y:S02]  /*1500*/  USEL UR4, URZ, 0x10, UP2 ;  /* 0x00000010ff047887 */ /* 0x000fe40009000000 */
[----:B------:R-:W-:-:S02]  /*1510*/  USEL UR12, URZ, 0x20, UP2 ;  /* 0x00000020ff0c7887 */ /* 0x000fc40009000000 */
[----:B------:R-:W-:Y:S02]  /*1520*/  UISETP.NE.AND UP3, UPT, UR7, URZ, UPT ;  /* 0x000000ff0700728c */ /* 0x000fe4000bf65270 */
[----:B------:R-:W-:Y:S02]  /*1530*/  USEL UR5, URZ, 0x4, UP0 ;  /* 0x00000004ff057887 */ /* 0x000fe40008000000 */
[----:B------:R-:W-:Y:S02]  /*1540*/  UISETP.NE.AND UP2, UPT, UR7, URZ, UP4 ;  /* 0x000000ff0700728c */ /* 0x000fe4000a745270 */
[----:B------:R-:W-:Y:S02]  /*1550*/  USEL UR11, URZ, 0x8, UP0 ;  /* 0x00000008ff0b7887 */ /* 0x000fe40008000000 */
[----:B------:R-:W-:Y:S02]  /*1560*/  UISETP.NE.AND UP0, UPT, UR7, 0x1, UPT ;  /* 0x000000010700788c */ /* 0x000fe4000bf05270 */
[----:B------:R-:W-:-:S02]  /*1570*/  USEL UR6, URZ, 0x2, UP4 ;  /* 0x00000002ff067887 */ /* 0x000fc4000a000000 */
[----:B------:R-:W-:Y:S02]  /*1580*/  USEL UR7, URZ, 0x40, UP1 ;  /* 0x00000040ff077887 */ /* 0x000fe40008800000 */
[----:B------:R-:W-:Y:S02]  /*1590*/  USEL UR10, URZ, 0x1, UP2 ;  /* 0x00000001ff0a7887 */ /* 0x000fe40009000000 */
[----:B------:R-:W-:Y:S02]  /*15a0*/  USEL UR8, UR5, 0x4, UP3 ;  /* 0x0000000405087887 */ /* 0x000fe40009800000 */
[----:B------:R-:W-:Y:S02]  /*15b0*/  USEL UR4, UR4, 0x10, UP3 ;  /* 0x0000001004047887 */ /* 0x000fe40009800000 */
[----:B------:R-:W-:Y:S02]  /*15c0*/  USEL UR9, UR7, 0x40, UP3 ;  /* 0x0000004007097887 */ /* 0x000fe40009800000 */
[----:B------:R-:W-:-:S02]  /*15d0*/  USEL UR5, UR6, 0x2, UP0 ;  /* 0x0000000206057887 */ /* 0x000fc40008000000 */
[----:B------:R-:W-:Y:S02]  /*15e0*/  UIADD3 UR4, UPT, UPT, UR4, UR8, UR10 ;  /* 0x0000000804047290 */ /* 0x000fe4000fffe00a */
[----:B------:R-:W-:Y:S02]  /*15f0*/  USEL UR13, URZ, 0x80, UP1 ;  /* 0x00000080ff0d7887 */ /* 0x000fe40008800000 */
[----:B------:R-:W-:Y:S02]  /*1600*/  USEL UR7, UR11, 0x8, UP0 ;  /* 0x000000080b077887 */ /* 0x000fe40008000000 */
[----:B------:R-:W-:Y:S02]  /*1610*/  USEL UR6, UR12, 0x20, UP0 ;  /* 0x000000200c067887 */ /* 0x000fe40008000000 */
[----:B------:R-:W-:Y:S02]  /*1620*/  UIADD3 UR4, UPT, UPT, UR5, UR9, UR4 ;  /* 0x0000000905047290 */ /* 0x000fe4000fffe004 */
[----:B------:R-:W-:-:S02]  /*1630*/  USEL UR5, UR13, 0x80, UP0 ;  /* 0x000000800d057887 */ /* 0x000fc40008000000 */
[----:B------:R-:W-:-:S04]  /*1640*/  UIADD3 UR4, UPT, UPT, UR6, UR7, UR4 ;  /* 0x0000000706047290 */ /* 0x000fc8000fffe004 */
[----:B------:R-:W-:-:S06]  /*1650*/  UIADD3 UR4, UPT, UPT, UR4, UR5, URZ ;  /* 0x0000000504047290 */ /* 0x000fcc000fffe0ff */
[----:B------:R-:W-:-:S07]  /*1660*/  IMAD.U32 R2, RZ, RZ, UR4 ;  /* 0x00000004ff027e24 */ /* 0x000fce000f8e00ff */
.L_x_18:
[----:B------:R-:W1:Y:S01]  /*1670*/  S2UR UR44, SR_CTAID.Z ;  /* 0x00000000002c79c3 */ /* 0x000e620000002700 */
[----:B------:R-:W-:Y:S02]  /*1680*/  UISETP.GE.AND UP0, UPT, UR28, 0x1, UPT ;  /* 0x000000011c00788c */ /* 0x000fe4000bf06270 */
[----:B------:R-:W-:Y:S02]  /*1690*/  ULOP3.LUT UR48, UR48, 0x100, URZ, 0xc0, !UPT ;  /* 0x0000010030307892 */ /* 0x000fe4000f8ec0ff */
[----:B------:R-:W-:Y:S02]  /*16a0*/  ULOP3.LUT UR31, UR31, 0xffff, URZ, 0xc0, !UPT ;  /* 0x0000ffff1f1f7892 */ /* 0x000fe4000f8ec0ff */
[----:B------:R-:W-:Y:S02]  /*16b0*/  ULOP3.LUT UR30, UR30, 0xffff, URZ, 0xc0, !UPT ;  /* 0x0000ffff1e1e7892 */ /* 0x000fe4000f8ec0ff */
[----:B------:R-:W-:Y:S02]  /*16c0*/  UISETP.NE.AND UP3, UPT, UR21, 0x2, UPT ;  /* 0x000000021500788c */ /* 0x000fe4000bf65270 */
[----:B------:R-:W-:-:S02]  /*16d0*/  ULOP3.LUT UR38, UR38, 0xc00, URZ, 0xc0, !UPT ;  /* 0x00000c0026267892 */ /* 0x000fc4000f8ec0ff */
[----:B------:R-:W-:Y:S02]  /*16e0*/  ULOP3.LUT UR37, UR37, 0x400, URZ, 0xc0, !UPT ;  /* 0x0000040025257892 */ /* 0x000fe4000f8ec0ff */
[----:B------:R-:W-:Y:S02]  /*16f0*/  ULOP3.LUT UR50, UR50, 0x180, URZ, 0xc0, !UPT ;  /* 0x0000018032327892 */ /* 0x000fe4000f8ec0ff */
[----:B------:R-:W-:Y:S02]  /*1700*/  ULOP3.LUT UR26, UR26, 0xc0, URZ, 0xc0, !UPT ;  /* 0x000000c01a1a7892 */ /* 0x000fe4000f8ec0ff */
[----:B------:R-:W-:Y:S02]  /*1710*/  USHF.R.U32.HI UR10, URZ, 0x1, UR48 ;  /* 0x00000001ff0a7899 */ /* 0x000fe40008011630 */
[----:B------:R-:W-:Y:S02]  /*1720*/  USHF.L.U32 UR31, UR14, UR31, URZ ;  /* 0x0000001f0e1f7299 */ /* 0x000fe400080006ff */
[----:B------:R-:W-:Y:S01]  /*1730*/  USHF.L.U32 UR30, UR15, UR30, URZ ;  /* 0x0000001e0f1e7299 */ /* 0x000fe200080006ff */
[----:B-1----:R-:W-:Y:S11]  /*1740*/  BRA.U !UP0, `(.L_x_19) ;  /* 0x0000000108d47547 */ /* 0x002ff6000b800000 */
[----:B------:R-:W1:Y:S01]  /*1750*/  LDCU.128 UR12, c[0x0][0xf10] ;  /* 0x0001e200ff0c77ac */ /* 0x000e620008000c00 */
[----:B------:R-:W2:Y:S01]  /*1760*/  LDCU UR6, c[0x0][0x370] ;  /* 0x00006e00ff0677ac */ /* 0x000ea20008000800 */
[----:B------:R-:W3:Y:S01]  /*1770*/  LDCU UR5, c[0x0][0x374] ;  /* 0x00006e80ff0577ac */ /* 0x000ee20008000800 */
[----:B------:R-:W4:Y:S01]  /*1780*/  LDCU UR29, c[0x0][0xf0c] ;  /* 0x0001e180ff1d77ac */ /* 0x000f220008000800 */
[----:B------:R-:W4:Y:S01]  /*1790*/  LDCU UR7, c[0x0][0xf20] ;  /* 0x0001e400ff0777ac */ /* 0x000f220008000800 */
[----:B------:R-:W4:Y:S01]  /*17a0*/  LDCU.64 UR8, c[0x0][0xf28] ;  /* 0x0001e500ff0877ac */ /* 0x000f220008000a00 */
[----:B-1----:R-:W-:Y:S02]  /*17b0*/  UISETP.NE.AND UP0, UPT, UR14, 0x1, UPT ;  /* 0x000000010e00788c */ /* 0x002fe4000bf05270 */
[----:B---3--:R-:W-:Y:S02]  /*17c0*/  UIMAD.WIDE.U32 UR16, UR5, UR15, URZ ;  /* 0x0000000f051072a5 */ /* 0x008fe4000f8e00ff */
[----:B--2---:R-:W-:-:S02]  /*17d0*/  UIMAD.WIDE.U32 UR22, UR6, UR12, URZ ;  /* 0x0000000c061672a5 */ /* 0x004fc4000f8e00ff */
[----:B----4-:R-:W-:Y:S02]  /*17e0*/  UISETP.NE.AND UP1, UPT, UR29, 0x1, UPT ;  /* 0x000000011d00788c */ /* 0x010fe4000bf25270 */
[----:B------:R-:W-:Y:S01]  /*17f0*/  UISETP.NE.AND UP2, UPT, UR28, 0x1, UPT ;  /* 0x000000011c00788c */ /* 0x000fe2000bf45270 */
[----:B------:R-:W-:Y:S02]  /*1800*/  UMOV UR16, UR17 ;  /* 0x0000001100107c82 */ /* 0x000fe40008000000 */
[----:B------:R-:W-:Y:S01]  /*1810*/  UMOV UR22, UR23 ;  /* 0x0000001700167c82 */ /* 0x000fe20008000000 */
[----:B------:R-:W-:Y:S02]  /*1820*/  @UP0 USHF.R.U32.HI UR5, URZ, UR7, UR16 ;  /* 0x00000007ff050299 */ /* 0x000fe40008011610 */
[----:B------:R-:W-:Y:S02]  /*1830*/  UIMAD.WIDE.U32 UR24, UR20, UR15, URZ ;  /* 0x0000000f141872a5 */ /* 0x000fe4000f8e00ff */
[----:B------:R-:W-:-:S02]  /*1840*/  UIMAD.WIDE.U32 UR16, UR5, UR8, URZ ;  /* 0x00000008051072a5 */ /* 0x000fc4000f8e00ff */
[----:B------:R-:W-:Y:S02]  /*1850*/  @UP1 USHF.R.U32.HI UR6, URZ, UR13, UR22 ;  /* 0x0000000dff061299 */ /* 0x000fe40008011616 */
[----:B------:R-:W-:Y:S02]  /*1860*/  UIMAD.WIDE.U32 UR18, UR27, UR12, URZ ;  /* 0x0000000c1b1272a5 */ /* 0x000fe4000f8e00ff */
[----:B------:R-:W-:Y:S01]  /*1870*/  UIMAD.WIDE.U32 UR22, UR6, UR8, URZ ;  /* 0x00000008061672a5 */ /* 0x000fe2000f8e00ff */
[----:B------:R-:W-:Y:S01]  /*1880*/  UMOV UR4, UR25 ;  /* 0x0000001900047c82 */ /* 0x000fe20008000000 */
[----:B------:R-:W-:Y:S01]  /*1890*/  UMOV UR16, UR17 ;  /* 0x0000001100107c82 */ /* 0x000fe20008000000 */
[----:B------:R-:W-:Y:S02]  /*18a0*/  USHF.R.U32.HI UR4, URZ, UR7, UR4 ;  /* 0x00000007ff047299 */ /* 0x000fe40008011604 */
[----:B------:R-:W-:Y:S01]  /*18b0*/  @UP2 USHF.R.U32.HI UR5, URZ, UR9, UR16 ;  /* 0x00000009ff052299 */ /* 0x000fe20008011610 */
[----:B------:R-:W-:Y:S01]  /*18c0*/  UMOV UR18, UR19 ;  /* 0x0000001300127c82 */ /* 0x000fe20008000000 */
[----:B------:R-:W-:Y:S01]  /*18d0*/  UMOV UR22, UR23 ;  /* 0x0000001700167c82 */ /* 0x000fe20008000000 */
[----:B------:R-:W-:-:S02]  /*18e0*/  USHF.R.U32.HI UR13, URZ, UR13, UR18 ;  /* 0x0000000dff0d7299 */ /* 0x000fc40008011612 */
[----:B------:R-:W-:Y:S02]  /*18f0*/  USEL UR4, UR20, UR4, !UP0 ;  /* 0x0000000414047287 */ /* 0x000fe4000c000000 */
[----:B------:R-:W-:Y:S02]  /*1900*/  @UP2 USHF.R.U32.HI UR6, URZ, UR9, UR22 ;  /* 0x00000009ff062299 */ /* 0x000fe40008011616 */
[----:B------:R-:W-:Y:S02]  /*1910*/  UIMAD UR7, UR5, UR28, URZ ;  /* 0x0000001c050772a4 */ /* 0x000fe4000f8e02ff */
[----:B------:R-:W-:Y:S02]  /*1920*/  USEL UR5, UR27, UR13, !UP1 ;  /* 0x0000000d1b057287 */ /* 0x000fe4000c800000 */
[----:B------:R-:W-:Y:S02]  /*1930*/  UIMAD UR11, UR6, UR28, URZ ;  /* 0x0000001c060b72a4 */ /* 0x000fe4000f8e02ff */
[----:B------:R-:W-:-:S02]  /*1940*/  UISETP.GE.AND UP0, UPT, UR4, UR7, UPT ;  /* 0x000000070400728c */ /* 0x000fc4000bf06270 */
[----:B------:R-:W-:Y:S02]  /*1950*/  UIMAD.WIDE.U32 UR12, UR4, UR8, URZ ;  /* 0x00000008040c72a5 */ /* 0x000fe4000f8e00ff */
[----:B------:R-:W-:Y:S02]  /*1960*/  UISETP.GE.OR UP0, UPT, UR5, UR11, UP0 ;  /* 0x0000000b0500728c */ /* 0x000fe40008706670 */
[----:B------:R-:W-:Y:S02]  /*1970*/  UIMAD.WIDE.U32 UR16, UR5, UR8, URZ ;  /* 0x00000008051072a5 */ /* 0x000fe4000f8e00ff */
[----:B------:R-:W-:Y:S01]  /*1980*/  UIADD3 UR11, UPT, UPT, -UR4, URZ, URZ ;  /* 0x000000ff040b7290 */ /* 0x000fe2000fffe1ff */
[----:B------:R-:W-:Y:S01]  /*1990*/  UMOV UR8, UR13 ;  /* 0x0000000d00087c82 */ /* 0x000fe20008000000 */
[----:B------:R-:W-:Y:S02]  /*19a0*/  UIADD3 UR12, UPT, UPT, -UR5, URZ, URZ ;  /* 0x000000ff050c7290 */ /* 0x000fe4000fffe1ff */
[----:B------:R-:W-:-:S03]  /*19b0*/  USHF.R.U32.HI UR8, URZ, UR9, UR8 ;  /* 0x00000009ff087299 */ /* 0x000fc60008011608 */
[----:B------:R-:W-:Y:S01]  /*19c0*/  @!UP0 UMOV UR7, UR17 ;  /* 0x0000001100078c82 */ /* 0x000fe20008000000 */
[----:B------:R-:W-:Y:S02]  /*19d0*/  UIMAD UR20, UR14, UR11, UR20 ;  /* 0x0000000b0e1472a4 */ /* 0x000fe4000f8e0214 */
[----:B------:R-:W-:Y:S02]  /*19e0*/  USEL UR8, UR4, UR8, !UP2 ;  /* 0x0000000804087287 */ /* 0x000fe4000d000000 */
[----:B------:R-:W-:Y:S02]  /*19f0*/  @!UP0 USHF.R.U32.HI UR7, URZ, UR9, UR7 ;  /* 0x00000009ff078299 */ /* 0x000fe40008011607 */
[----:B------:R-:W-:Y:S02]  /*1a00*/  UIADD3 UR9, UPT, UPT, -UR8, URZ, URZ ;  /* 0x000000ff08097290 */ /* 0x000fe4000fffe1ff */
[----:B------:R-:W-:Y:S02]  /*1a10*/  @!UP0 USEL UR7, UR5, UR7, !UP2 ;  /* 0x0000000705078287 */ /* 0x000fe4000d000000 */
[----:B------:R-:W-:-:S02]  /*1a20*/  UIMAD UR9, UR28, UR9, UR4 ;  /* 0x000000091c0972a4 */ /* 0x000fc4000f8e0204 */
[----:B------:R-:W-:Y:S02]  /*1a30*/  @!UP0 UIADD3 UR8, UPT, UPT, UR8, -UR7, URZ ;  /* 0x8000000708088290 */ /* 0x000fe4000fffe0ff */
[----:B------:R-:W-:Y:S02]  /*1a40*/  @!UP0 UIMAD UR6, UR9, UR6, UR7 ;  /* 0x00000006090682a4 */ /* 0x000fe4000f8e0207 */
[----:B------:R-:W-:Y:S02]  /*1a50*/  @!UP0 UIMAD UR4, UR8, UR28, UR5 ;  /* 0x0000001c080482a4 */ /* 0x000fe4000f8e0205 */
[----:B------:R-:W-:Y:S02]  /*1a60*/  UIMAD UR27, UR29, UR12, UR27 ;  /* 0x0000000c1d1b72a4 */ /* 0x000fe4000f8e021b */
[----:B------:R-:W-:Y:S01]  /*1a70*/  UIMAD UR20, UR4, UR14, UR20 ;  /* 0x0000000e041472a4 */ /* 0x000fe2000f8e0214 */
[----:B------:R-:W-:Y:S02]  /*1a80*/  @!UP0 UMOV UR5, UR6 ;  /* 0x0000000600058c82 */ /* 0x000fe40008000000 */
[----:B------:R-:W-:-:S12]  /*1a90*/  UIMAD UR27, UR5, UR29, UR27 ;  /* 0x0000001d051b72a4 */ /* 0x000fd8000f8e021b */
.L_x_19:
[----:B------:R-:W-:-:S09]  /*1aa0*/  UISETP.NE.AND UP0, UPT, UR33, 0x1, UPT ;  /* 0x000000012100788c */ /* 0x000fd2000bf05270 */
[----:B------:R-:W-:Y:S05]  /*1ab0*/  BRA.U UP0, `(.L_x_20) ;  /* 0x0000000100447547 */ /* 0x000fea000b800000 */
[----:B------:R-:W1:Y:S01]  /*1ac0*/  LDCU.128 UR12, c[0x0][0xf10] ;  /* 0x0001e200ff0c77ac */ /* 0x000e620008000c00 */
[----:B------:R-:W2:Y:S01]  /*1ad0*/  LDCU UR8, c[0x0][0xf0c] ;  /* 0x0001e180ff0877ac */ /* 0x000ea20008000800 */
[----:B------:R-:W3:Y:S01]  /*1ae0*/  LDCU UR9, c[0x0][0xf20] ;  /* 0x0001e400ff0977ac */ /* 0x000ee20008000800 */
[----:B-1----:R-:W-:Y:S02]  /*1af0*/  UIMAD.WIDE.U32 UR6, UR27, UR12, URZ ;  /* 0x0000000c1b0672a5 */ /* 0x002fe4000f8e00ff */
[----:B------:R-:W-:Y:S02]  /*1b00*/  UIMAD.WIDE.U32 UR4, UR20, UR15, URZ ;  /* 0x0000000f140472a5 */ /* 0x000fe4000f8e00ff */
[----:B--2---:R-:W-:Y:S02]  /*1b10*/  UISETP.NE.AND UP1, UPT, UR8, 0x1, UPT ;  /* 0x000000010800788c */ /* 0x004fe4000bf25270 */
[----:B------:R-:W-:Y:S01]  /*1b20*/  UISETP.NE.AND UP0, UPT, UR14, 0x1, UPT ;  /* 0x000000010e00788c */ /* 0x000fe2000bf05270 */
[----:B------:R-:W-:-:S02]  /*1b30*/  UMOV UR6, UR7 ;  /* 0x0000000700067c82 */ /* 0x000fc40008000000 */
[----:B------:R-:W-:Y:S01]  /*1b40*/  UMOV UR4, UR5 ;  /* 0x0000000500047c82 */ /* 0x000fe20008000000 */
[----:B------:R-:W-:Y:S02]  /*1b50*/  USHF.R.U32.HI UR13, URZ, UR13, UR6 ;  /* 0x0000000dff0d7299 */ /* 0x000fe40008011606 */
[----:B---3--:R-:W-:Y:S02]  /*1b60*/  USHF.R.U32.HI UR4, URZ, UR9, UR4 ;  /* 0x00000009ff047299 */ /* 0x008fe40008011604 */
[----:B------:R-:W-:Y:S02]  /*1b70*/  USEL UR5, UR27, UR13, !UP1 ;  /* 0x0000000d1b057287 */ /* 0x000fe4000c800000 */
[----:B------:R-:W-:-:S04]  /*1b80*/  USEL UR4, UR20, UR4, !UP0 ;  /* 0x0000000414047287 */ /* 0x000fc8000c000000 */
[----:B------:R-:W-:Y:S02]  /*1b90*/  UIADD3 UR6, UPT, UPT, UR5, -UR4, URZ ;  /* 0x8000000405067290 */ /* 0x000fe4000fffe0ff */
[----:B------:R-:W-:Y:S02]  /*1ba0*/  UIADD3 UR4, UPT, UPT, -UR5, UR4, URZ ;  /* 0x0000000405047290 */ /* 0x000fe4000fffe1ff */
[----:B------:R-:W-:Y:S02]  /*1bb0*/  UIMAD UR20, UR6, UR14, UR20 ;  /* 0x0000000e061472a4 */ /* 0x000fe4000f8e0214 */
[----:B------:R-:W-:-:S12]  /*1bc0*/  UIMAD UR27, UR4, UR8, UR27 ;  /* 0x00000008041b72a4 */ /* 0x000fd8000f8e021b */
.L_x_20:
[----:B------:R-:W-:-:S09]  /*1bd0*/  UISETP.EQ.U32.AND UP0, UPT, UR34, 0x1, UPT ;  /* 0x000000012200788c */ /* 0x000fd2000bf02070 */
[----:B------:R-:W-:Y:S05]  /*1be0*/  BRA.U !UP0, `(.L_x_21) ;  /* 0x00000001080c7547 */ /* 0x000fea000b800000 */
[----:B------:R-:W-:Y:S01]  /*1bf0*/  UCGABAR_WAIT ;  /* 0x0000000000007dc7 */ /* 0x000fe20008000000 */
[----:B------:R-:W-:Y:S01]  /*1c00*/  CCTL.IVALL ;  /* 0x00000000ff00798f */ /* 0x000fe20002000000 */
[----:B------:R-:W-:Y:S05]  /*1c10*/  BRA `(.L_x_22) ;  /* 0x0000000000047947 */ /* 0x000fea0003800000 */
.L_x_21:
[----:B------:R-:W-:Y:S06]  /*1c20*/  BAR.SYNC.DEFER_BLOCKING 0x0 ;  /* 0x0000000000007b1d */ /* 0x000fec0000010000 */
.L_x_22:
[----:B------:R-:W-:Y:S05]  /*1c30*/  BRA.U UP3, `(.L_x_23) ;  /* 0x00000025032c7547 */ /* 0x000fea000b800000 */
[----:B------:R-:W1:Y:S01]  /*1c40*/  LDCU UR6, c[0x0][0x38c] ;  /* 0x00007180ff0677ac */ /* 0x000e620008000800 */
[----:B------:R-:W-:Y:S01]  /*1c50*/  PLOP3.LUT P2, PT, PT, PT, UP5, 0x80, 0x8 ;  /* 0x000000000008781c */ /* 0x000fe20003f4f058 */
[----:B------:R-:W-:Y:S01]  /*1c60*/  IMAD.MOV.U32 R12, RZ, RZ, 0x1 ;  /* 0x00000001ff0c7424 */ /* 0x000fe200078e00ff */
[----:B------:R-:W-:Y:S01]  /*1c70*/  ISETP.EQ.OR P3, PT, R0, RZ, P4 ;  /* 0x000000ff0000720c */ /* 0x000fe20002762670 */
[----:B------:R-:W-:Y:S01]  /*1c80*/  UISETP.NE.AND UP1, UPT, UR21, URZ, UPT ;  /* 0x000000ff1500728c */ /* 0x000fe2000bf25270 */
[----:B------:R-:W-:Y:S02]  /*1c90*/  PLOP3.LUT P2, PT, P2, PT, PT, 0x8, 0x80 ;  /* 0x000000000080781c */ /* 0x000fe4000174e170 */
[----:B------:R-:W-:Y:S01]  /*1ca0*/  CS2R R10, SRZ ;  /* 0x00000000000a7805 */ /* 0x000fe2000001ff00 */
[----:B------:R-:W-:Y:S01]  /*1cb0*/  IMAD.MOV.U32 R9, RZ, RZ, RZ ;  /* 0x000000ffff097224 */ /* 0x000fe200078e00ff */
[----:B------:R-:W2:Y:S01]  /*1cc0*/  LDCU UR58, c[0x0][0x370] ;  /* 0x00006e00ff3a77ac */ /* 0x000ea20008000800 */
[----:B------:R-:W-:Y:S01]  /*1cd0*/  IMAD.MOV.U32 R8, RZ, RZ, 0x1 ;  /* 0x00000001ff087424 */ /* 0x000fe200078e00ff */
[----:B------:R-:W3:Y:S01]  /*1ce0*/  LDCU.64 UR46, c[0x0][0x348] ;  /* 0x00006900ff2e77ac */ /* 0x000ee20008000a00 */
[----:B------:R-:W4:Y:S01]  /*1cf0*/  LDCU UR57, c[0x0][0x374] ;  /* 0x00006e80ff3977ac */ /* 0x000f220008000800 */
[----:B-1----:R-:W-:-:S02]  /*1d00*/  UIADD3 UR5, UPT, UPT, UR6, 0x3f, URZ ;  /* 0x0000003f06057890 */ /* 0x002fc4000fffe0ff */
[----:B------:R-:W-:Y:S02]  /*1d10*/  UIADD3 UR64, UPT, UPT, UR6, 0x7e, URZ ;  /* 0x0000007e06407890 */ /* 0x000fe4000fffe0ff */
[----:B------:R-:W-:Y:S02]  /*1d20*/  USHF.R.S32.HI UR4, URZ, 0x1f, UR5 ;  /* 0x0000001fff047899 */ /* 0x000fe40008011405 */
[----:B------:R-:W-:Y:S02]  /*1d30*/  USEL UR49, UR49, 0x2, UP1 ;  /* 0x0000000231317887 */ /* 0x000fe40008800000 */
[----:B------:R-:W-:Y:S02]  /*1d40*/  ULEA.HI UR4, UR4, UR5, URZ, 0x6 ;  /* 0x0000000504047291 */ /* 0x000fe4000f8f30ff */
[----:B------:R-:W-:Y:S02]  /*1d50*/  USHF.L.U32 UR5, UR32, 0x5, URZ ;  /* 0x0000000520057899 */ /* 0x000fe400080006ff */
[----:B------:R-:W-:-:S02]  /*1d60*/  USHF.R.S32.HI UR60, URZ, 0x6, UR4 ;  /* 0x00000006ff3c7899 */ /* 0x000fc40008011404 */
[----:B------:R-:W-:Y:S02]  /*1d70*/  UIADD3 UR4, UPT, UPT, UR6, -0x1, URZ ;  /* 0xffffffff06047890 */ /* 0x000fe4000fffe0ff */
[----:B------:R-:W-:Y:S02]  /*1d80*/  UISETP.LT.U32.AND UP0, UPT, UR60, 0x1e, UPT ;  /* 0x0000001e3c00788c */ /* 0x000fe4000bf01070 */
[----:B------:R-:W-:Y:S02]  /*1d90*/  UISETP.GE.U32.AND UP2, UPT, UR4, -0x7f, UPT ;  /* 0xffffff810400788c */ /* 0x000fe4000bf46070 */
[----:B------:R-:W-:Y:S02]  /*1da0*/  USEL UR59, UR60, 0x1e, UP0 ;  /* 0x0000001e3c3b7887 */ /* 0x000fe40008000000 */
[----:B------:R-:W-:Y:S02]  /*1db0*/  ULOP3.LUT UR61, UR5, 0x60, URZ, 0xe2, !UPT ;  /* 0x00000060053d7892 */ /* 0x000fe4000f8ee2ff */
[----:B------:R-:W-:-:S02]  /*1dc0*/  UIADD3 UR45, UPT, UPT, UR59, -0x1, URZ ;  /* 0xffffffff3b2d7890 */ /* 0x000fc4000fffe0ff */
[----:B------:R-:W-:Y:S01]  /*1dd0*/  UIADD3 UR62, UPT, UPT, UR60, -UR59, URZ ;  /* 0x8000003b3c3e7290 */ /* 0x000fe2000fffe0ff */
[----:B------:R-:W-:Y:S02]  /*1de0*/  UMOV UR14, URZ ;  /* 0x000000ff000e7c82 */ /* 0x000fe40008000000 */
[----:B------:R-:W-:-:S04]  /*1df0*/  @UP2 UIADD3 UR45, UPT, UPT, UR59, URZ, URZ ;  /* 0x000000ff3b2d2290 */ /* 0x000fc8000fffe0ff */
[----:B--234-:R-:W-:-:S12]  /*1e00*/  UIADD3 UR45, UPT, UPT, UR45, 0x1, URZ ;  /* 0x000000012d2d7890 */ /* 0x01cfd8000fffe0ff */
.L_x_47:
[----:B------:R-:W-:Y:S01]  /*1e10*/  UISETP.NE.AND UP0, UPT, UR56, URZ, UPT ;  /* 0x000000ff3800728c */ /* 0x000fe2000bf05270 */
[----:B------:R-:W1:Y:S08]  /*1e20*/  S2UR UR56, SR_CgaCtaId ;  /* 0x00000000003879c3 */ /* 0x000e700000008800 */
[----:B---3--:R-:W-:Y:S05]  /*1e30*/  BRA.U UP0, `(.L_x_24) ;  /* 0x0000000100347547 */ /* 0x008fea000b800000 */
[----:B------:R-:W2:Y:S01]  /*1e40*/  S2R R0, SR_CgaCtaId ;  /* 0x0000000000007919 */ /* 0x000ea20000008800 */
[----:B------:R-:W-:-:S04]  /*1e50*/  MOV R2, 0x400 ;  /* 0x0000040000027802 */ /* 0x000fc80000000f00 */
[----:B--2---:R-:W-:Y:S02]  /*1e60*/  LEA R0, R0, R2, 0x18 ;  /* 0x0000000200007211 */ /* 0x004fe400078ec0ff */
[----:B------:R-:W-:-:S03]  /*1e70*/  SHF.L.U32 R2, R8, 0x1f, RZ ;  /* 0x0000001f08027819 */ /* 0x000fc600000006ff */
[----:B------:R-:W-:-:S04]  /*1e80*/  IMAD R0, R9, 0x8, R0 ;  /* 0x0000000809007824 */ /* 0x000fc800078e0200 */
[----:B------:R-:W2:Y:S02]  /*1e90*/  SYNCS.PHASECHK.TRANS64.TRYWAIT P0, [R0+URZ+0x270], R2 ;  /* 0x00027002000075a7 */ /* 0x000ea400080011ff */
[----:B--2---:R-:W-:Y:S05]  /*1ea0*/  @!P0 BRA `(.L_x_25) ;  /* 0x000000a000f88947 */ /* 0x004fea0003800000 */
.L_x_183:
[----:B------:R-:W-:Y:S01]  /*1eb0*/  VIADD R9, R9, 0x1 ;  /* 0x0000000109097836 */ /* 0x000fe20000000000 */
[----:B------:R2:W-:Y:S04]  /*1ec0*/  SYNCS.ARRIVE.TRANS64.A1T0 RZ, [R0+URZ+0x260], RZ ;  /* 0x000260ff00ff79a7 */ /* 0x0005e800081000ff */
[----:B------:R-:W-:-:S04]  /*1ed0*/  ISETP.NE.AND P0, PT, R9, 0x2, PT ;  /* 0x000000020900780c */ /* 0x000fc80003f05270 */
[----:B------:R-:W-:Y:S02]  /*1ee0*/  SEL R9, R9, RZ, P0 ;  /* 0x000000ff09097207 */ /* 0x000fe40000000000 */
[----:B--2---:R-:W-:-:S04]  /*1ef0*/  SEL R0, RZ, 0x1, P0 ;  /* 0x00000001ff007807 */ /* 0x004fc80000000000 */
[----:B------:R-:W-:-:S07]  /*1f00*/  LOP3.LUT R8, R8, R0, RZ, 0x3c, !PT ;  /* 0x0000000008087212 */ /* 0x000fce00078e3cff */
.L_x_24:
[----:B------:R-:W-:Y:S01]  /*1f10*/  UMOV UR5, 0x400 ;  /* 0x0000040000057882 */ /* 0x000fe20000000000 */
[----:B------:R-:W-:Y:S01]  /*1f20*/  SHF.L.U32 R0, R12, 0x1f, RZ ;  /* 0x0000001f0c007819 */ /* 0x000fe200000006ff */
[----:B-1----:R-:W-:Y:S02]  /*1f30*/  ULEA UR5, UR56, UR5, 0x18 ;  /* 0x0000000538057291 */ /* 0x002fe4000f8ec0ff */
[----:B------:R-:W-:Y:S02]  /*1f40*/  UISETP.GE.U32.AND UP0, UPT, UR64, 0x7f, UPT ;  /* 0x0000007f4000788c */ /* 0x000fe4000bf06070 */
[----:B------:R-:W-:Y:S02]  /*1f50*/  ULEA UR4, UR14, UR5, 0x3 ;  /* 0x000000050e047291 */ /* 0x000fe4000f8e18ff */
[----:B------:R-:W-:Y:S02]  /*1f60*/  ULEA UR35, UR20, UR63, 0x1 ;  /* 0x0000003f14237291 */ /* 0x000fe4000f8e08ff */
[----:B------:R-:W-:-:S02]  /*1f70*/  ULEA.HI UR11, UR20, UR20, URZ, 0x1 ;  /* 0x00000014140b7291 */ /* 0x000fc4000f8f08ff */
[----:B------:R-:W-:Y:S02]  /*1f80*/  ULEA UR43, UR27, UR61, 0x7 ;  /* 0x0000003d1b2b7291 */ /* 0x000fe4000f8e38ff */
[----:B------:R-:W-:Y:S01]  /*1f90*/  USHF.L.U32 UR35, UR35, 0x5, URZ ;  /* 0x0000000523237899 */ /* 0x000fe200080006ff */
[----:B------:R1:W2:Y:S01]  /*1fa0*/  SYNCS.PHASECHK.TRANS64.TRYWAIT P1, [UR4+0xf0], R0 ;  /* 0x0000f000ff0075a7 */ /* 0x0002a20008021104 */
[----:B------:R-:W-:Y:S01]  /*1fb0*/  USHF.R.S32.HI UR11, URZ, 0x1, UR11 ;  /* 0x00000001ff0b7899 */ /* 0x000fe2000801140b */
[----:B------:R-:W-:Y:S01]  /*1fc0*/  UMOV UR20, URZ ;  /* 0x000000ff00147c82 */ /* 0x000fe20008000000 */
[----:B------:R-:W-:Y:S10]  /*1fd0*/  BRA.U !UP0, `(.L_x_26) ;  /* 0x0000000508147547 */ /* 0x000ff4000b800000 */
[----:B------:R-:W-:Y:S01]  /*1fe0*/  UMOV UR4, UR14 ;  /* 0x0000000e00047c82 */ /* 0x000fe20008000000 */
[----:B------:R-:W-:-:S05]  /*1ff0*/  UMOV UR28, URZ ;  /* 0x000000ff001c7c82 */ /* 0x000fca0008000000 */
.L_x_34:
[----:B------:R-:W-:Y:S01]  /*2000*/  ULEA UR41, UR4, UR5, 0x3 ;  /* 0x0000000504297291 */ /* 0x000fe2000f8e18ff */
[----:B--2---:R-:W-:Y:S01]  /*2010*/  @!P4 MOV R2, 0x1c00 ;  /* 0x00001c000002c802 */ /* 0x004fe20000000f00 */
[----:B--23--:R-:W-:Y:S10]  /*2020*/  @P1 BRA `(.L_x_27) ;  /* 0x00000000000c1947 */ /* 0x00cff40003800000 */
[----:B------:R-:W-:-:S04]  /*2030*/  SHF.L.U32 R3, R12, 0x1f, RZ ;  /* 0x0000001f0c037819 */ /* 0x000fc800000006ff */
[----:B------:R-:W2:Y:S02]  /*2040*/  SYNCS.PHASECHK.TRANS64.TRYWAIT P0, [UR41+0xf0], R3 ;  /* 0x0000f003ff0075a7 */ /* 0x000ea40008001129 */
[----:B--2---:R-:W-:Y:S05]  /*2050*/  @!P0 BRA `(.L_x_28) ;  /* 0x000000a000a08947 */ /* 0x004fea0003800000 */
.L_x_27:
[----:B------:R2:W-:Y:S01]  /*2060*/  @!P4 SYNCS.ARRIVE.TRANS64 RZ, [UR41], R2 ;  /* 0x00000002ffffc9a7 */ /* 0x0005e20008000029 */
[----:B------:R-:W-:-:S04]  /*2070*/  ULOP3.LUT UR6, UR49, 0x2, URZ, 0xfc, !UPT ;  /* 0x0000000231067892 */ /* 0x000fc8000f8efcff */
[----:B------:R-:W-:-:S09]  /*2080*/  UISETP.NE.AND UP0, UPT, UR6, 0x2, UPT ;  /* 0x000000020600788c */ /* 0x000fd2000bf05270 */
[----:B------:R-:W-:Y:S05]  /*2090*/  BRA.U UP0, `(.L_x_29) ;  /* 0x0000000100047547 */ /* 0x000fea000b800000 */
[----:B------:R-:W-:Y:S05]  /*20a0*/  BPT.TRAP 0x1 ;  /* 0x000000040000795c */ /* 0x000fea0000300000 */
.L_x_29:
[----:B------:R-:W-:Y:S04]  /*20b0*/  BSSY.RECONVERGENT B0, `(.L_x_30) ;  /* 0x0000003000007945 */ /* 0x000fe80003800200 */
[----:B------:R-:W-:Y:S05]  /*20c0*/  @P3 BRA `(.L_x_31) ;  /* 0x0000000000043947 */ /* 0x000fea0003800000 */
[----:B------:R-:W-:Y:S05]  /*20d0*/  BPT.TRAP 0x1 ;  /* 0x000000040000795c */ /* 0x000fea0000300000 */
.L_x_31:
[----:B------:R-:W-:Y:S05]  /*20e0*/  BSYNC.RECONVERGENT B0 ;  /* 0x0000000000007941 */ /* 0x000fea0003800200 */
.L_x_30:
[----:B------:R-:W-:Y:S01]  /*20f0*/  UIADD3 UR6, UPT, UPT, UR4, 0x1, URZ ;  /* 0x0000000104067890 */ /* 0x000fe2000fffe0ff */
[----:B------:R-:W-:Y:S01]  /*2100*/  BSSY.RECONVERGENT B0, `(.L_x_32) ;  /* 0x000002d000007945 */ /* 0x000fe20003800200 */
[----:B------:R-:W-:Y:S02]  /*2110*/  ELECT P0, URZ, PT ;  /* 0x0000000000ff782f */ /* 0x000fe40003800000 */
[----:B------:R-:W-:-:S04]  /*2120*/  UISETP.NE.AND UP0, UPT, UR6, 0x1e, UPT ;  /* 0x0000001e0600788c */ /* 0x000fc8000bf05270 */
[----:B------:R-:W-:Y:S02]  /*2130*/  USEL UR7, URZ, 0x1, UP0 ;  /* 0x00000001ff077887 */ /* 0x000fe40008000000 */
[----:B------:R-:W-:-:S04]  /*2140*/  USEL UR14, UR6, URZ, UP0 ;  /* 0x000000ff060e7287 */ /* 0x000fc80008000000 */
[----:B------:R-:W-:Y:S01]  /*2150*/  ULEA UR6, UR14, UR5, 0x3 ;  /* 0x000000050e067291 */ /* 0x000fe2000f8e18ff */
[----:B------:R-:W-:-:S04]  /*2160*/  LOP3.LUT R12, R12, UR7, RZ, 0x3c, !PT ;  /* 0x000000070c0c7c12 */ /* 0x000fc8000f8e3cff */
[----:B-1----:R-:W-:-:S04]  /*2170*/  SHF.L.U32 R0, R12, 0x1f, RZ ;  /* 0x0000001f0c007819 */ /* 0x002fc800000006ff */
[----:B------:R1:W3:Y:S01]  /*2180*/  SYNCS.PHASECHK.TRANS64.TRYWAIT P1, [UR6+0xf0], R0 ;  /* 0x0000f000ff0075a7 */ /* 0x0002e20008021106 */
[----:B------:R-:W-:Y:S05]  /*2190*/  @!P0 BRA `(.L_x_33) ;  /* 0x00000000008c8947 */ /* 0x000fea0003800000 */
[----:B------:R-:W-:Y:S02]  /*21a0*/  USHF.L.U32 UR6, UR4, 0x9, URZ ;  /* 0x0000000904067899 */ /* 0x000fe400080006ff */
[----:B------:R-:W-:Y:S02]  /*21b0*/  ULEA UR40, UR4, UR38, 0xc ;  /* 0x0000002604287291 */ /* 0x000fe4000f8e60ff */
[----:B------:R-:W-:Y:S02]  /*21c0*/  UIADD3 UR22, UP3, UPT, UR46, 0x80, URZ ;  /* 0x000000802e167890 */ /* 0x000fe4000ff7e0ff */
[----:B------:R-:W-:Y:S02]  /*21d0*/  ULEA UR32, UR4, UR37, 0xb ;  /* 0x0000002504207291 */ /* 0x000fe4000f8e58ff */
[----:B------:R-:W-:Y:S02]  /*21e0*/  UIADD3 UR20, UP2, UPT, UR46, 0x180, URZ ;  /* 0x000001802e147890 */ /* 0x000fe4000ff5e0ff */
[----:B------:R-:W-:-:S02]  /*21f0*/  UIADD3 UR18, UP1, UPT, UR46, 0x280, URZ ;  /* 0x000002802e127890 */ /* 0x000fc4000ff3e0ff */
[----:B------:R-:W-:Y:S02]  /*2200*/  ULOP3.LUT UR24, UR50, UR6, URZ, 0xfc, !UPT ;  /* 0x0000000632187292 */ /* 0x000fe4000f8efcff */
[----:B------:R-:W-:Y:S02]  /*2210*/  UIADD3 UR16, UP0, UPT, UR46, 0x380, URZ ;  /* 0x000003802e107890 */ /* 0x000fe4000ff1e0ff */
[----:B------:R-:W-:Y:S02]  /*2220*/  ULOP3.LUT UR8, UR6, UR48, URZ, 0xfc, !UPT ;  /* 0x0000003006087292 */ /* 0x000fe4000f8efcff */
[----:B------:R-:W-:Y:S02]  /*2230*/  USHF.L.U32 UR42, UR28, 0x6, URZ ;  /* 0x000000061c2a7899 */ /* 0x000fe400080006ff */
[----:B------:R-:W-:Y:S02]  /*2240*/  UIADD3.X UR23, UPT, UPT, URZ, UR47, URZ, UP3, !UPT ;  /* 0x0000002fff177290 */ /* 0x000fe40009ffe4ff */
[----:B------:R-:W-:-:S02]  /*2250*/  UIADD3 UR40, UPT, UPT, UR5, 0x3400, UR40 ;  /* 0x0000340005287890 */ /* 0x000fc4000fffe028 */
[----:B------:R-:W-:Y:S02]  /*2260*/  UPRMT UR7, URZ, 0x5410, UR31 ;  /* 0x00005410ff077896 */ /* 0x000fe4000800001f */
[----:B------:R-:W-:Y:S02]  /*2270*/  UIADD3.X UR21, UPT, UPT, URZ, UR47, URZ, UP2, !UPT ;  /* 0x0000002fff157290 */ /* 0x000fe400097fe4ff */
[----:B------:R-:W-:Y:S02]  /*2280*/  UIADD3 UR32, UPT, UPT, UR5, 0x21400, UR32 ;  /* 0x0002140005207890 */ /* 0x000fe4000fffe020 */
[----:B------:R-:W-:Y:S02]  /*2290*/  UPRMT UR6, URZ, 0x5410, UR30 ;  /* 0x00005410ff067896 */ /* 0x000fe4000800001e */
[----:B------:R-:W-:Y:S02]  /*22a0*/  UIADD3.X UR19, UPT, UPT, URZ, UR47, URZ, UP1, !UPT ;  /* 0x0000002fff137290 */ /* 0x000fe40008ffe4ff */
[----:B------:R-:W-:-:S02]  /*22b0*/  UIADD3 UR24, UPT, UPT, UR5, 0x30400, UR24 ;  /* 0x0003040005187890 */ /* 0x000fc4000fffe018 */
[----:B------:R-:W-:Y:S02]  /*22c0*/  UIADD3.X UR17, UPT, UPT, URZ, UR47, URZ, UP0, !UPT ;  /* 0x0000002fff117290 */ /* 0x000fe400087fe4ff */
[----:B------:R-:W-:Y:S01]  /*22d0*/  UIADD3 UR8, UPT, UPT, UR5, 0x34000, UR8 ;  /* 0x0003400005087890 */ /* 0x000fe2000fffe008 */
[----:B------:R-:W-:Y:S01]  /*22e0*/  UMOV UR52, 0x0 ;  /* 0x0000000000347882 */ /* 0x000fe20000000000 */
[----:B------:R-:W-:Y:S01]  /*22f0*/  UMOV UR53, 0x10000000 ;  /* 0x1000000000357882 */ /* 0x000fe20000000000 */
[----:B------:R-:W-:Y:S01]  /*2300*/  UMOV UR33, UR41 ;  /* 0x0000002900217c82 */ /* 0x000fe20008000000 */
[----:B------:R-:W-:Y:S01]  /*2310*/  UMOV UR36, UR44 ;  /* 0x0000002c00247c82 */ /* 0x000fe20008000000 */
[----:B------:R-:W-:Y:S01]  /*2320*/  UMOV UR34, UR42 ;  /* 0x0000002a00227c82 */ /* 0x000fe20008000000 */
[----:B------:R-:W-:Y:S01]  /*2330*/  UMOV UR25, UR41 ;  /* 0x0000002900197c82 */ /* 0x000fe20008000000 */
[----:B------:R-:W-:Y:S01]  /*2340*/  UMOV UR29, UR44 ;  /* 0x0000002c001d7c82 */ /* 0x000fe20008000000 */
[----:B------:R4:W-:Y:S01]  /*2350*/  UTMALDG.3D.MULTICAST [UR40], [UR22], UR7, desc[UR52] ;  /* 0x00003428160073b4 */ /* 0x0009e20008011807 */
[----:B------:R-:W-:Y:S01]  /*2360*/  UMOV UR9, UR41 ;  /* 0x0000002900097c82 */ /* 0x000fe20008000000 */
[----:B------:R-:W-:Y:S01]  /*2370*/  UMOV UR12, UR28 ;  /* 0x0000001c000c7c82 */ /* 0x000fe20008000000 */
[----:B------:R-:W-:Y:S01]  /*2380*/  UMOV UR13, UR44 ;  /* 0x0000002c000d7c82 */ /* 0x000fe20008000000 */
[----:B------:R4:W-:Y:S01]  /*2390*/  UTMALDG.3D.MULTICAST [UR32], [UR20], UR6, desc[UR52] ;  /* 0x00003420140073b4 */ /* 0x0009e20008011806 */
[----:B------:R4:W-:Y:S01]  /*23a0*/  UTMALDG.4D.MULTICAST [UR24], [UR18], UR7, desc[UR52] ;  /* 0x00003418120073b4 */ /* 0x0009e20008019807 */
[----:B------:R4:W-:Y:S02]  /*23b0*/  UTMALDG.4D.MULTICAST [UR8], [UR16], UR6, desc[UR52] ;  /* 0x00003408100073b4 */ /* 0x0009e40008019806 */
[----:B----4-:R-:W-:Y:S01]  /*23c0*/  NOP ;  /* 0x0000000000007918 */ /* 0x010fe20000000000 */
.L_x_33:
[----:B------:R-:W-:Y:S05]  /*23d0*/  BSYNC.RECONVERGENT B0 ;  /* 0x0000000000007941 */ /* 0x000fea0003800200 */
.L_x_32:
[----:B------:R-:W-:Y:S01]  /*23e0*/  UIADD3 UR28, UPT, UPT, UR28, 0x1, URZ ;  /* 0x000000011c1c7890 */ /* 0x000fe2000fffe0ff */
[----:B------:R-:W-:Y:S01]  /*23f0*/  UMOV UR4, UR14 ;  /* 0x0000000e00047c82 */ /* 0x000fe20008000000 */
[----:B------:R-:W-:Y:S02]  /*2400*/  UMOV UR20, UR45 ;  /* 0x0000002d00147c82 */ /* 0x000fe40008000000 */
[----:B------:R-:W-:-:S09]  /*2410*/  UISETP.NE.AND UP0, UPT, UR28, UR45, UPT ;  /* 0x0000002d1c00728c */ /* 0x000fd2000bf05270 */
[----:B------:R-:W-:Y:S05]  /*2420*/  BRA.U UP0, `(.L_x_34) ;  /* 0xfffffff900f47547 */ /* 0x000fea000b83ffff */
.L_x_26:
[----:B------:R-:W-:Y:S01]  /*2430*/  ULEA UR4, UR14, UR5, 0x3 ;  /* 0x000000050e047291 */ /* 0x000fe2000f8e18ff */
[----:B-1----:R-:W-:Y:S01]  /*2440*/  SHF.L.U32 R0, R12, 0x1f, RZ ;  /* 0x0000001f0c007819 */ /* 0x002fe200000006ff */
[----:B------:R-:W-:Y:S01]  /*2450*/  @!P2 SYNCS.ARRIVE.TRANS64.A1T0 RZ, [UR5+0x218], RZ ;  /* 0x000218ffffffa9a7 */ /* 0x000fe20008100005 */
[----:B------:R-:W-:-:S06]  /*2460*/  UISETP.GT.AND UP0, UPT, UR60, UR59, UPT ;  /* 0x0000003b3c00728c */ /* 0x000fcc000bf04270 */
[----:B--23--:R1:W2:Y:S03]  /*2470*/  SYNCS.PHASECHK.TRANS64.TRYWAIT P1, [UR4+0xf0], R0 ;  /* 0x0000f000ff0075a7 */ /* 0x00c2a60008021104 */
[----:B------:R-:W-:Y:S05]  /*2480*/  BRA.U !UP0, `(.L_x_35) ;  /* 0x0000000508187547 */ /* 0x000fea000b800000 */
[----:B------:R-:W-:Y:S01]  /*2490*/  UIADD3 UR51, UPT, UPT, UR62, UR20, URZ ;  /* 0x000000143e337290 */ /* 0x000fe2000fffe0ff */
[----:B------:R-:W-:-:S11]  /*24a0*/  UMOV UR4, UR14 ;  /* 0x0000000e00047c82 */ /* 0x000fd60008000000 */
.L_x_43:
[----:B------:R-:W-:Y:S01]  /*24b0*/  ULEA UR41, UR4, UR5, 0x3 ;  /* 0x0000000504297291 */ /* 0x000fe2000f8e18ff */
[----:B--2---:R-:W-:Y:S01]  /*24c0*/  @!P4 MOV R2, 0x1c00 ;  /* 0x00001c000002c802 */ /* 0x004fe20000000f00 */
[----:B--23--:R-:W-:Y:S10]  /*24d0*/  @P1 BRA `(.L_x_36) ;  /* 0x00000000000c1947 */ /* 0x00cff40003800000 */
[----:B------:R-:W-:-:S04]  /*24e0*/  SHF.L.U32 R3, R12, 0x1f, RZ ;  /* 0x0000001f0c037819 */ /* 0x000fc800000006ff */
[----:B------:R-:W2:Y:S02]  /*24f0*/  SYNCS.PHASECHK.TRANS64.TRYWAIT P0, [UR41+0xf0], R3 ;  /* 0x0000f003ff0075a7 */ /* 0x000ea40008001129 */
[----:B--2---:R-:W-:Y:S05]  /*2500*/  @!P0 BRA `(.L_x_37) ;  /* 0x0000009c008c8947 */ /* 0x004fea0003800000 */
.L_x_36:
[----:B------:R2:W-:Y:S01]  /*2510*/  @!P4 SYNCS.ARRIVE.TRANS64 RZ, [UR41], R2 ;  /* 0x00000002ffffc9a7 */ /* 0x0005e20008000029 */
[----:B------:R-:W-:-:S04]  /*2520*/  ULOP3.LUT UR6, UR49, 0x2, URZ, 0xfc, !UPT ;  /* 0x0000000231067892 */ /* 0x000fc8000f8efcff */
[----:B------:R-:W-:-:S09]  /*2530*/  UISETP.NE.AND UP0, UPT, UR6, 0x2, UPT ;  /* 0x000000020600788c */ /* 0x000fd2000bf05270 */
[----:B------:R-:W-:Y:S05]  /*2540*/  BRA.U UP0, `(.L_x_38) ;  /* 0x0000000100047547 */ /* 0x000fea000b800000 */
[----:B------:R-:W-:Y:S05]  /*2550*/  BPT.TRAP 0x1 ;  /* 0x000000040000795c */ /* 0x000fea0000300000 */
.L_x_38:
[----:B------:R-:W-:Y:S04]  /*2560*/  BSSY.RECONVERGENT B0, `(.L_x_39) ;  /* 0x0000003000007945 */ /* 0x000fe80003800200 */
[----:B------:R-:W-:Y:S05]  /*2570*/  @P3 BRA `(.L_x_40) ;  /* 0x0000000000043947 */ /* 0x000fea0003800000 */
[----:B------:R-:W-:Y:S05]  /*2580*/  BPT.TRAP 0x1 ;  /* 0x000000040000795c */ /* 0x000fea0000300000 */
.L_x_40:
[----:B------:R-:W-:Y:S05]  /*2590*/  BSYNC.RECONVERGENT B0 ;  /* 0x0000000000007941 */ /* 0x000fea0003800200 */
.L_x_39:
        /* <DEDUP_REMOVED lines=19> */
[----:B------:R-:W-:Y:S02]  /*26d0*/  USHF.L.U32 UR42, UR20, 0x6, URZ ;  /* 0x00000006142a7899 */ /* 0x000fe400080006ff */
[----:B------:R-:W-:Y:S02]  /*26e0*/  UIADD3.X UR23, UPT, UPT, URZ, UR47, URZ, UP3, !UPT ;  /* 0x0000002fff177290 */ /* 0x000fe40009ffe4ff */
[----:B------:R-:W-:Y:S02]  /*26f0*/  UIADD3 UR40, UPT, UPT, UR5, 0x3400, UR40 ;  /* 0x0000340005287890 */ /* 0x000fe4000fffe028 */
[----:B------:R-:W-:-:S02]  /*2700*/  UPRMT UR15, URZ, 0x5410, UR31 ;  /* 0x00005410ff0f7896 */ /* 0x000fc4000800001f */
[----:B------:R-:W-:Y:S02]  /*2710*/  ULOP3.LUT UR8, UR6, UR48, URZ, 0xfc, !UPT ;  /* 0x0000003006087292 */ /* 0x000fe4000f8efcff */
[----:B------:R-:W-:Y:S02]  /*2720*/  UIADD3.X UR13, UPT, UPT, URZ, UR47, URZ, UP2, !UPT ;  /* 0x0000002fff0d7290 */ /* 0x000fe400097fe4ff */
[----:B------:R-:W-:Y:S02]  /*2730*/  UIADD3 UR32, UPT, UPT, UR5, 0x21400, UR32 ;  /* 0x0002140005207890 */ /* 0x000fe4000fffe020 */
[----:B------:R-:W-:Y:S02]  /*2740*/  UPRMT UR7, URZ, 0x5410, UR30 ;  /* 0x00005410ff077896 */ /* 0x000fe4000800001e */
[----:B------:R-:W-:Y:S02]  /*2750*/  UIADD3.X UR29, UPT, UPT, URZ, UR47, URZ, UP1, !UPT ;  /* 0x0000002fff1d7290 */ /* 0x000fe40008ffe4ff */
[----:B------:R-:W-:-:S02]  /*2760*/  UIADD3 UR16, UPT, UPT, UR5, 0x30400, UR16 ;  /* 0x0003040005107890 */ /* 0x000fc4000fffe010 */
[----:B------:R-:W-:Y:S02]  /*2770*/  UIADD3 UR8, UPT, UPT, UR5, 0x34000, UR8 ;  /* 0x0003400005087890 */ /* 0x000fe4000fffe008 */
[----:B------:R-:W-:Y:S01]  /*2780*/  UIADD3.X UR25, UPT, UPT, URZ, UR47, URZ, UP0, !UPT ;  /* 0x0000002fff197290 */ /* 0x000fe200087fe4ff */
[----:B------:R-:W-:Y:S01]  /*2790*/  UMOV UR52, 0x0 ;  /* 0x0000000000347882 */ /* 0x000fe20000000000 */
[----:B------:R-:W-:Y:S01]  /*27a0*/  UMOV UR53, 0x10000000 ;  /* 0x1000000000357882 */ /* 0x000fe20000000000 */
[----:B------:R-:W-:Y:S01]  /*27b0*/  UMOV UR33, UR41 ;  /* 0x0000002900217c82 */ /* 0x000fe20008000000 */
[----:B------:R-:W-:Y:S01]  /*27c0*/  UMOV UR36, UR44 ;  /* 0x0000002c00247c82 */ /* 0x000fe20008000000 */
[----:B------:R-:W-:Y:S01]  /*27d0*/  UMOV UR34, UR42 ;  /* 0x0000002a00227c82 */ /* 0x000fe20008000000 */
[----:B------:R-:W-:Y:S01]  /*27e0*/  UTMALDG.3D.MULTICAST [UR40], [UR22], UR15, desc[UR52] ;  /* 0x00003428160073b4 */ /* 0x000fe2000801180f */
[----:B------:R-:W-:Y:S01]  /*27f0*/  UMOV UR17, UR41 ;  /* 0x0000002900117c82 */ /* 0x000fe20008000000 */
[----:B------:R-:W-:Y:S01]  /*2800*/  UMOV UR18, UR26 ;  /* 0x0000001a00127c82 */ /* 0x000fe20008000000 */
[----:B------:R-:W-:Y:S01]  /*2810*/  UMOV UR19, UR27 ;  /* 0x0000001b00137c82 */ /* 0x000fe20008000000 */
[----:B------:R-:W-:Y:S01]  /*2820*/  UMOV UR21, UR44 ;  /* 0x0000002c00157c82 */ /* 0x000fe20008000000 */
[----:B------:R-:W-:Y:S01]  /*2830*/  UMOV UR9, UR41 ;  /* 0x0000002900097c82 */ /* 0x000fe20008000000 */
[----:B------:R4:W-:Y:S01]  /*2840*/  UTMALDG.3D.MULTICAST [UR32], [UR12], UR7, desc[UR52] ;  /* 0x000034200c0073b4 */ /* 0x0009e20008011807 */
[----:B------:R1:W-:Y:S01]  /*2850*/  UTMALDG.4D.MULTICAST [UR16], [UR28], UR15, desc[UR52] ;  /* 0x000034101c0073b4 */ /* 0x0003e2000801980f */
[----:B----4-:R-:W-:Y:S01]  /*2860*/  UMOV UR12, UR20 ;  /* 0x00000014000c7c82 */ /* 0x010fe20008000000 */
[----:B------:R-:W-:-:S02]  /*2870*/  UMOV UR13, UR44 ;  /* 0x0000002c000d7c82 */ /* 0x000fc40008000000 */
[----:B------:R1:W-:Y:S02]  /*2880*/  UTMALDG.4D.MULTICAST [UR8], [UR24], UR7, desc[UR52] ;  /* 0x00003408180073b4 */ /* 0x0003e40008019807 */
[----:B-1----:R-:W-:Y:S01]  /*2890*/  NOP ;  /* 0x0000000000007918 */ /* 0x002fe20000000000 */
.L_x_42:
[----:B------:R-:W-:Y:S05]  /*28a0*/  BSYNC.RECONVERGENT B0 ;  /* 0x0000000000007941 */ /* 0x000fea0003800200 */
.L_x_41:
[----:B------:R-:W-:Y:S01]  /*28b0*/  UIADD3 UR20, UPT, UPT, UR20, 0x1, URZ ;  /* 0x0000000114147890 */ /* 0x000fe2000fffe0ff */
[----:B------:R-:W-:-:S03]  /*28c0*/  UMOV UR4, UR14 ;  /* 0x0000000e00047c82 */ /* 0x000fc60008000000 */
[----:B------:R-:W-:-:S09]  /*28d0*/  UISETP.NE.AND UP0, UPT, UR20, UR51, UPT ;  /* 0x000000331400728c */ /* 0x000fd2000bf05270 */
[----:B------:R-:W-:Y:S05]  /*28e0*/  BRA.U UP0, `(.L_x_43) ;  /* 0xfffffff900f07547 */ /* 0x000fea000b83ffff */
.L_x_35:
[C---:B------:R-:W-:Y:S01]  /*28f0*/  LEA R3, R11.reuse, UR5, 0x3 ;  /* 0x000000050b037c11 */ /* 0x040fe2000f8e18ff */
[----:B------:R-:W-:Y:S01]  /*2900*/  NOP ;  /* 0x0000000000007918 */ /* 0x000fe20000000000 */
[----:B-1----:R-:W-:Y:S02]  /*2910*/  SHF.L.U32 R0, R10, 0x1f, RZ ;  /* 0x0000001f0a007819 */ /* 0x002fe400000006ff */
[----:B------:R-:W-:Y:S02]  /*2920*/  LEA R4, R11, UR5, 0x4 ;  /* 0x000000050b047c11 */ /* 0x000fe4000f8e20ff */
[----:B------:R-:W1:Y:S02]  /*2930*/  SYNCS.PHASECHK.TRANS64.TRYWAIT P0, [R3+URZ+0x220], R0 ;  /* 0x00022000030075a7 */ /* 0x000e6400080011ff */
[----:B-1----:R-:W-:Y:S05]  /*2940*/  @!P0 BRA `(.L_x_44) ;  /* 0x0000009800948947 */ /* 0x002fea0003800000 */
.L_x_186:
[----:B------:R-:W4:Y:S01]  /*2950*/  LDS.128 R4, [R4+0x290] ;  /* 0x0002900004047984 */ /* 0x000f220000000c00 */
[----:B------:R-:W-:Y:S01]  /*2960*/  UISETP.GE.AND UP0, UPT, UR39, 0x1, UPT ;  /* 0x000000012700788c */ /* 0x000fe2000bf06270 */
[----:B------:R-:W-:Y:S01]  /*2970*/  @!PT LDS RZ, [RZ] ;  /* 0x00000000fffff984 */ /* 0x000fe20000000800 */
[----:B------:R-:W-:Y:S01]  /*2980*/  @!PT LDS RZ, [RZ] ;  /* 0x00000000fffff984 */ /* 0x000fe20000000800 */
[----:B------:R-:W-:Y:S01]  /*2990*/  @!PT LDS RZ, [RZ] ;  /* 0x00000000fffff984 */ /* 0x000fe20000000800 */
[----:B------:R-:W-:Y:S01]  /*29a0*/  @!PT LDS RZ, [RZ] ;  /* 0x00000000fffff984 */ /* 0x000fe20000000800 */
[----:B------:R1:W-:Y:S06]  /*29b0*/  MEMBAR.ALL.CTA ;  /* 0x0000000000007992 */ /* 0x0003ec0000008000 */
[----:B-1----:R-:W1:Y:S01]  /*29c0*/  FENCE.VIEW.ASYNC.S ;  /* 0x00000000000073c6 */ /* 0x002e620000000000 */
[----:B----4-:R-:W-:-:S13]  /*29d0*/  LOP3.LUT P0, RZ, R6, 0x1, RZ, 0xc0, !PT ;  /* 0x0000000106ff7812 */ /* 0x010fda000780c0ff */
[----:B-1----:R-:W-:Y:S01]  /*29e0*/  VOTEU.ANY UP1, P0 ;  /* 0x0000000000ff7886 */ /* 0x002fe20000020100 */
[----:B------:R-:W-:-:S13]  /*29f0*/  PLOP3.LUT P0, PT, PT, PT, UP1, 0x80, 0x8 ;  /* 0x000000000008781c */ /* 0x000fda0003f0f018 */
[----:B------:R-:W-:Y:S02]  /*2a00*/  @P0 LOP3.LUT R0, R5, 0xffff, RZ, 0xc0, !PT ;  /* 0x0000ffff05000812 */ /* 0x000fe400078ec0ff */
[----:B--2---:R-:W-:Y:S02]  /*2a10*/  @P0 MOV R2, R4 ;  /* 0x0000000400020202 */ /* 0x004fe40000000f00 */
[----:B------:R-:W-:Y:S01]  /*2a20*/  @P0 R2UR UR6, R0 ;  /* 0x00000000000602ca */ /* 0x000fe200000e0000 */
[----:B------:R-:W-:Y:S01]  /*2a30*/  VIADD R0, R3, 0x230 ;  /* 0x0000023003007836 */ /* 0x000fe20000000000 */
[----:B------:R-:W-:Y:S02]  /*2a40*/  @P0 SHF.R.U32.HI R4, RZ, 0x10, R5 ;  /* 0x00000010ff040819 */ /* 0x000fe40000011605 */
[----:B------:R-:W-:Y:S02]  /*2a50*/  @P0 R2UR UR7, R2 ;  /* 0x00000000020702ca */ /* 0x000fe400000e0000 */
[----:B------:R-:W-:-:S02]  /*2a60*/  PRMT R0, RZ, 0x654, R0 ;  /* 0x00000654ff007816 */ /* 0x000fc40000000000 */
[----:B------:R-:W-:Y:S02]  /*2a70*/  @P0 R2UR UR4, R4 ;  /* 0x00000000040402ca */ /* 0x000fe400000e0000 */
[----:B------:R1:W-:Y:S03]  /*2a80*/  SYNCS.ARRIVE.TRANS64.RED.A1T0 RZ, [R0+URZ], RZ ;  /* 0x000000ff00ff79a7 */ /* 0x0003e600081004ff */
[----:B------:R-:W-:-:S04]  /*2a90*/  @UP1 UMOV UR54, UR6 ;  /* 0x0000000600361c82 */ /* 0x000fc80008000000 */
[----:B------:R-:W-:-:S04]  /*2aa0*/  @UP1 UMOV UR55, UR7 ;  /* 0x0000000700371c82 */ /* 0x000fc80008000000 */
[----:B------:R-:W-:Y:S01]  /*2ab0*/  @UP1 UMOV UR44, UR4 ;  /* 0x00000004002c1c82 */ /* 0x000fe20008000000 */
[----:B------:R-:W-:Y:S05]  /*2ac0*/  BRA.U !UP0, `(.L_x_45) ;  /* 0x0000000108d47547 */ /* 0x000fea000b800000 */
[----:B------:R-:W2:Y:S01]  /*2ad0*/  LDCU.128 UR16, c[0x0][0xf10] ;  /* 0x0001e200ff1077ac */ /* 0x000ea20008000c00 */
[----:B------:R-:W4:Y:S01]  /*2ae0*/  LDCU UR11, c[0x0][0xf20] ;  /* 0x0001e400ff0b77ac */ /* 0x000f220008000800 */
[----:B------:R-:W3:Y:S01]  /*2af0*/  LDCU UR24, c[0x0][0xf0c] ;  /* 0x0001e180ff1877ac */ /* 0x000ee20008000800 */
[----:B------:R-:W1:Y:S01]  /*2b00*/  LDCU.64 UR8, c[0x0][0xf28] ;  /* 0x0001e500ff0877ac */ /* 0x000e620008000a00 */
[----:B------:R-:W-:Y:S02]  /*2b10*/  UISETP.NE.AND UP3, UPT, UR39, 0x1, UPT ;  /* 0x000000012700788c */ /* 0x000fe4000bf65270 */
[----:B--2---:R-:W-:Y:S02]  /*2b20*/  UIMAD.WIDE.U32 UR12, UR57, UR19, URZ ;  /* 0x00000013390c72a5 */ /* 0x004fe4000f8e00ff */
[----:B------:R-:W-:Y:S02]  /*2b30*/  UIMAD.WIDE.U32 UR6, UR58, UR16, URZ ;  /* 0x000000103a0672a5 */ /* 0x000fe4000f8e00ff */
[----:B------:R-:W-:-:S02]  /*2b40*/  UISETP.NE.AND UP0, UPT, UR18, 0x1, UPT ;  /* 0x000000011200788c */ /* 0x000fc4000bf05270 */
[----:B------:R-:W-:Y:S01]  /*2b50*/  UIMAD.WIDE.U32 UR22, UR54, UR19, URZ ;  /* 0x00000013361672a5 */ /* 0x000fe2000f8e00ff */
[----:B------:R-:W-:Y:S02]  /*2b60*/  UMOV UR12, UR13 ;  /* 0x0000000d000c7c82 */ /* 0x000fe40008000000 */
[----:B------:R-:W-:Y:S01]  /*2b70*/  UMOV UR6, UR7 ;  /* 0x0000000700067c82 */ /* 0x000fe20008000000 */
[----:B----4-:R-:W-:Y:S02]  /*2b80*/  USHF.R.U32.HI UR12, URZ, UR11, UR12 ;  /* 0x0000000bff0c7299 */ /* 0x010fe4000801160c */
[----:B------:R-:W-:Y:S02]  /*2b90*/  USHF.R.U32.HI UR7, URZ, UR17, UR6 ;  /* 0x00000011ff077299 */ /* 0x000fe40008011606 */
[----:B---3--:R-:W-:Y:S02]  /*2ba0*/  UISETP.NE.AND UP2, UPT, UR24, 0x1, UPT ;  /* 0x000000011800788c */ /* 0x008fe4000bf45270 */
[----:B------:R-:W-:-:S02]  /*2bb0*/  USEL UR6, UR57, UR12, !UP0 ;  /* 0x0000000c39067287 */ /* 0x000fc4000c000000 */
[----:B------:R-:W-:Y:S02]  /*2bc0*/  USEL UR7, UR58, UR7, !UP2 ;  /* 0x000000073a077287 */ /* 0x000fe4000d000000 */
[----:B-1----:R-:W-:Y:S01]  /*2bd0*/  UIMAD.WIDE.U32 UR12, UR6, UR8, URZ ;  /* 0x00000008060c72a5 */ /* 0x002fe2000f8e00ff */
[----:B------:R-:W-:Y:S01]  /*2be0*/  UMOV UR4, UR23 ;  /* 0x0000001700047c82 */ /* 0x000fe20008000000 */
[----:B------:R-:W-:Y:S02]  /*2bf0*/  UIMAD.WIDE.U32 UR20, UR55, UR16, URZ ;  /* 0x00000010371472a5 */ /* 0x000fe4000f8e00ff */
[----:B------:R-:W-:-:S03]  /*2c00*/  UIMAD.WIDE.U32 UR22, UR7, UR8, URZ ;  /* 0x00000008071672a5 */ /* 0x000fc6000f8e00ff */
[----:B------:R-:W-:Y:S01]  /*2c10*/  UMOV UR12, UR13 ;  /* 0x0000000d000c7c82 */ /* 0x000fe20008000000 */
[----:B------:R-:W-:Y:S02]  /*2c20*/  USHF.R.U32.HI UR4, URZ, UR11, UR4 ;  /* 0x0000000bff047299 */ /* 0x000fe40008011604 */
[----:B------:R-:W-:Y:S01]  /*2c30*/  @UP3 USHF.R.U32.HI UR6, URZ, UR9, UR12 ;  /* 0x00000009ff063299 */ /* 0x000fe2000801160c */
[----:B------:R-:W-:Y:S01]  /*2c40*/  UMOV UR20, UR21 ;  /* 0x0000001500147c82 */ /* 0x000fe20008000000 */
[----:B------:R-:W-:Y:S01]  /*2c50*/  UMOV UR22, UR23 ;  /* 0x0000001700167c82 */ /* 0x000fe20008000000 */
[----:B------:R-:W-:Y:S02]  /*2c60*/  USHF.R.U32.HI UR17, URZ, UR17, UR20 ;  /* 0x00000011ff117299 */ /* 0x000fe40008011614 */
[----:B------:R-:W-:Y:S02]  /*2c70*/  USEL UR4, UR54, UR4, !UP0 ;  /* 0x0000000436047287 */ /* 0x000fe4000c000000 */
[----:B------:R-:W-:-:S02]  /*2c80*/  @UP3 USHF.R.U32.HI UR7, URZ, UR9, UR22 ;  /* 0x00000009ff073299 */ /* 0x000fc40008011616 */
[----:B------:R-:W-:Y:S02]  /*2c90*/  UIMAD UR11, UR39, UR6, URZ ;  /* 0x00000006270b72a4 */ /* 0x000fe4000f8e02ff */
[----:B------:R-:W-:Y:S02]  /*2ca0*/  USEL UR6, UR55, UR17, !UP2 ;  /* 0x0000001137067287 */ /* 0x000fe4000d000000 */
[----:B------:R-:W-:Y:S02]  /*2cb0*/  UIMAD UR12, UR39, UR7, URZ ;  /* 0x00000007270c72a4 */ /* 0x000fe4000f8e02ff */
[----:B------:R-:W-:Y:S02]  /*2cc0*/  UISETP.GE.AND UP0, UPT, UR4, UR11, UPT ;  /* 0x0000000b0400728c */ /* 0x000fe4000bf06270 */
[----:B------:R-:W-:Y:S02]  /*2cd0*/  UIMAD.WIDE.U32 UR16, UR4, UR8, URZ ;  /* 0x00000008041072a5 */ /* 0x000fe4000f8e00ff */
[----:B------:R-:W-:-:S02]  /*2ce0*/  UISETP.GE.OR UP0, UPT, UR6, UR12, UP0 ;  /* 0x0000000c0600728c */ /* 0x000fc40008706670 */
        /* <DEDUP_REMOVED lines=19> */
.L_x_45:
[----:B------:R-:W2:Y:S02]  /*2e20*/  LDCU UR4, c[0x0][0xf30] ;  /* 0x0001e600ff0477ac */ /* 0x000ea40008000800 */
[----:B--2---:R-:W-:-:S09]  /*2e30*/  UISETP.NE.AND UP0, UPT, UR4, 0x1, UPT ;  /* 0x000000010400788c */ /* 0x004fd2000bf05270 */
[----:B------:R-:W-:Y:S05]  /*2e40*/  BRA.U UP0, `(.L_x_46) ;  /* 0x0000000100447547 */ /* 0x000fea000b800000 */
[----:B------:R-:W2:Y:S01]  /*2e50*/  LDCU.128 UR16, c[0x0][0xf10] ;  /* 0x0001e200ff1077ac */ /* 0x000ea20008000c00 */
[----:B------:R-:W4:Y:S01]  /*2e60*/  LDCU UR11, c[0x0][0xf0c] ;  /* 0x0001e180ff0b77ac */ /* 0x000f220008000800 */
[----:B------:R-:W1:Y:S01]  /*2e70*/  LDCU UR12, c[0x0][0xf20] ;  /* 0x0001e400ff0c77ac */ /* 0x000e620008000800 */
[----:B--2---:R-:W-:Y:S02]  /*2e80*/  UIMAD.WIDE.U32 UR8, UR55, UR16, URZ ;  /* 0x00000010370872a5 */ /* 0x004fe4000f8e00ff */
[----:B------:R-:W-:Y:S02]  /*2e90*/  UIMAD.WIDE.U32 UR6, UR54, UR19, URZ ;  /* 0x00000013360672a5 */ /* 0x000fe4000f8e00ff */
[----:B----4-:R-:W-:Y:S02]  /*2ea0*/  UISETP.NE.AND UP2, UPT, UR11, 0x1, UPT ;  /* 0x000000010b00788c */ /* 0x010fe4000bf45270 */
[----:B------:R-:W-:Y:S01]  /*2eb0*/  UISETP.NE.AND UP0, UPT, UR18, 0x1, UPT ;  /* 0x000000011200788c */ /* 0x000fe2000bf05270 */
[----:B------:R-:W-:-:S02]  /*2ec0*/  UMOV UR8, UR9 ;  /* 0x0000000900087c82 */ /* 0x000fc40008000000 */
[----:B------:R-:W-:Y:S01]  /*2ed0*/  UMOV UR4, UR7 ;  /* 0x0000000700047c82 */ /* 0x000fe20008000000 */
[----:B------:R-:W-:Y:S02]  /*2ee0*/  USHF.R.U32.HI UR17, URZ, UR17, UR8 ;  /* 0x00000011ff117299 */ /* 0x000fe40008011608 */
[----:B-1----:R-:W-:Y:S02]  /*2ef0*/  USHF.R.U32.HI UR4, URZ, UR12, UR4 ;  /* 0x0000000cff047299 */ /* 0x002fe40008011604 */
[----:B------:R-:W-:Y:S02]  /*2f00*/  USEL UR6, UR55, UR17, !UP2 ;  /* 0x0000001137067287 */ /* 0x000fe4000d000000 */
[----:B------:R-:W-:-:S04]  /*2f10*/  USEL UR4, UR54, UR4, !UP0 ;  /* 0x0000000436047287 */ /* 0x000fc8000c000000 */
[----:B------:R-:W-:Y:S02]  /*2f20*/  UIADD3 UR7, UPT, UPT, UR6, -UR4, URZ ;  /* 0x8000000406077290 */ /* 0x000fe4000fffe0ff */
[----:B------:R-:W-:Y:S02]  /*2f30*/  UIADD3 UR4, UPT, UPT, -UR6, UR4, URZ ;  /* 0x0000000406047290 */ /* 0x000fe4000fffe1ff */
[----:B------:R-:W-:Y:S02]  /*2f40*/  UIMAD UR54, UR7, UR18, UR54 ;  /* 0x00000012073672a4 */ /* 0x000fe4000f8e0236 */
[----:B------:R-:W-:-:S12]  /*2f50*/  UIMAD UR55, UR4, UR11, UR55 ;  /* 0x0000000b043772a4 */ /* 0x000fd8000f8e0237 */
.L_x_46:
[----:B------:R-:W-:Y:S01]  /*2f60*/  VIADD R11, R11, 0x1 ;  /* 0x000000010b0b7836 */ /* 0x000fe20000000000 */
[----:B------:R-:W-:Y:S02]  /*2f70*/  R2UR UR6, R94 ;  /* 0x000000005e0672ca */ /* 0x000fe400000e0000 */
[----:B------:R-:W-:Y:S02]  /*2f80*/  R2UR UR4, R95 ;  /* 0x000000005f0472ca */ /* 0x000fe400000e0000 */
[C---:B------:R-:W-:Y:S02]  /*2f90*/  ISETP.NE.AND P0, PT, R11.reuse, 0x2, PT ;  /* 0x000000020b00780c */ /* 0x040fe40003f05270 */
[----:B------:R-:W-:Y:S02]  /*2fa0*/  PLOP3.LUT P2, PT, PT, PT, PT, 0x80, 0x8 ;  /* 0x000000000008781c */ /* 0x000fe40003f4f070 */
[----:B-1----:R-:W-:Y:S02]  /*2fb0*/  SEL R0, RZ, 0x1, P0 ;  /* 0x00000001ff007807 */ /* 0x002fe40000000000 */
[----:B------:R-:W-:-:S02]  /*2fc0*/  SEL R11, R11, RZ, P0 ;  /* 0x000000ff0b0b7207 */ /* 0x000fc40000000000 */
[----:B------:R-:W-:Y:S01]  /*2fd0*/  LOP3.LUT R10, R10, R0, RZ, 0x3c, !PT ;  /* 0x000000000a0a7212 */ /* 0x000fe200078e3cff */
[----:B------:R-:W-:Y:S02]  /*2fe0*/  UIADD3 UR20, UPT, UPT, UR54, UR6, URZ ;  /* 0x0000000636147290 */ /* 0x000fe4000fffe0ff */
[----:B------:R-:W-:Y:S01]  /*2ff0*/  UIADD3 UR27, UPT, UPT, UR55, UR4, URZ ;  /* 0x00000004371b7290 */ /* 0x000fe2000fffe0ff */
[----:B------:R-:W-:Y:S11]  /*3000*/  BRA.U UP1, `(.L_x_47) ;  /* 0xffffffed01807547 */ /* 0x000ff6000b83ffff */
[----:B------:R-:W-:Y:S01]  /*3010*/  UIADD3 UR7, UPT, UPT, UR5, 0xf0, URZ ;  /* 0x000000f005077890 */ /* 0x000fe2000fffe0ff */
[----:B------:R-:W-:-:S03]  /*3020*/  SHF.L.U32 R2, R12, 0x1f, RZ ;  /* 0x0000001f0c027819 */ /* 0x000fc600000006ff */
[----:B------:R-:W-:-:S09]  /*3030*/  ULEA UR4, UR14, UR7, 0x3 ;  /* 0x000000070e047291 */ /* 0x000fd2000f8e18ff */
[----:B------:R-:W1:Y:S02]  /*3040*/  SYNCS.PHASECHK.TRANS64.TRYWAIT P0, [UR4], R2 ;  /* 0x00000002ff0075a7 */ /* 0x000e640008001104 */
[----:B-1----:R-:W-:Y:S05]  /*3050*/  @!P0 BRA `(.L_x_48) ;  /* 0x0000009000e48947 */ /* 0x002fea0003800000 */
.L_x_188:
[----:B------:R-:W-:-:S04]  /*3060*/  UIADD3 UR4, UPT, UPT, UR14, 0x1, URZ ;  /* 0x000000010e047890 */ /* 0x000fc8000fffe0ff */
[----:B------:R-:W-:-:S04]  /*3070*/  UISETP.NE.AND UP0, UPT, UR4, 0x1e, UPT ;  /* 0x0000001e0400788c */ /* 0x000fc8000bf05270 */
[----:B------:R-:W-:Y:S02]  /*3080*/  USEL UR6, URZ, 0x1, UP0 ;  /* 0x00000001ff067887 */ /* 0x000fe40008000000 */
[----:B------:R-:W-:-:S04]  /*3090*/  USEL UR4, UR4, URZ, UP0 ;  /* 0x000000ff04047287 */ /* 0x000fc80008000000 */
[----:B------:R-:W-:Y:S01]  /*30a0*/  ULEA UR5, UR4, UR7, 0x3 ;  /* 0x0000000704057291 */ /* 0x000fe2000f8e18ff */
[----:B-1----:R-:W-:-:S04]  /*30b0*/  LOP3.LUT R2, R12, UR6, RZ, 0x3c, !PT ;  /* 0x000000060c027c12 */ /* 0x002fc8000f8e3cff */
[----:B------:R-:W-:-:S04]  /*30c0*/  SHF.L.U32 R3, R2, 0x1f, RZ ;  /* 0x0000001f02037819 */ /* 0x000fc800000006ff */
[----:B------:R-:W1:Y:S02]  /*30d0*/  SYNCS.PHASECHK.TRANS64.TRYWAIT P0, [UR5], R3 ;  /* 0x00000003ff0075a7 */ /* 0x000e640008001105 */
[----:B-1----:R-:W-:Y:S05]  /*30e0*/  @!P0 BRA `(.L_x_49) ;  /* 0x0000009000d88947 */ /* 0x002fea0003800000 */
.L_x_190:
[----:B------:R-:W-:-:S04]  /*30f0*/  UIADD3 UR4, UPT, UPT, UR4, 0x1, URZ ;  /* 0x0000000104047890 */ /* 0x000fc8000fffe0ff */
[----:B------:R-:W-:-:S04]  /*3100*/  UISETP.NE.AND UP0, UPT, UR4, 0x1e, UPT ;  /* 0x0000001e0400788c */ /* 0x000fc8000bf05270 */
[----:B------:R-:W-:Y:S02]  /*3110*/  USEL UR6, URZ, 0x1, UP0 ;  /* 0x00000001ff067887 */ /* 0x000fe40008000000 */
[----:B------:R-:W-:-:S04]  /*3120*/  USEL UR4, UR4, URZ, UP0 ;  /* 0x000000ff04047287 */ /* 0x000fc80008000000 */
[----:B------:R-:W-:Y:S01]  /*3130*/  ULEA UR5, UR4, UR7, 0x3 ;  /* 0x0000000704057291 */ /* 0x000fe2000f8e18ff */
[----:B------:R-:W-:-:S04]  /*3140*/  LOP3.LUT R2, R2, UR6, RZ, 0x3c, !PT ;  /* 0x0000000602027c12 */ /* 0x000fc8000f8e3cff */
[----:B-1----:R-:W-:-:S04]  /*3150*/  SHF.L.U32 R3, R2, 0x1f, RZ ;  /* 0x0000001f02037819 */ /* 0x002fc800000006ff */
[----:B------:R-:W1:Y:S02]  /*3160*/  SYNCS.PHASECHK.TRANS64.TRYWAIT P0, [UR5], R3 ;  /* 0x00000003ff0075a7 */ /* 0x000e640008001105 */
[----:B-1----:R-:W-:Y:S05]  /*3170*/  @!P0 BRA `(.L_x_50) ;  /* 0x0000009000cc8947 */ /* 0x002fea0003800000 */
.L_x_192:
        /* <DEDUP_REMOVED lines=9> */
.L_x_194:
        /* <DEDUP_REMOVED lines=9> */
.L_x_196:
        /* <DEDUP_REMOVED lines=9> */
.L_x_198:
        /* <DEDUP_REMOVED lines=9> */
.L_x_200:
        /* <DEDUP_REMOVED lines=9> */
.L_x_202:
        /* <DEDUP_REMOVED lines=9> */
.L_x_204:
        /* <DEDUP_REMOVED lines=9> */
.L_x_206:
        /* <DEDUP_REMOVED lines=9> */
.L_x_208:
        /* <DEDUP_REMOVED lines=9> */
.L_x_210:
        /* <DEDUP_REMOVED lines=9> */
.L_x_212:
        /* <DEDUP_REMOVED lines=9> */
.L_x_214:
        /* <DEDUP_REMOVED lines=9> */
.L_x_216:
        /* <DEDUP_REMOVED lines=9> */
.L_x_218:
        /* <DEDUP_REMOVED lines=9> */
.L_x_220:
        /* <DEDUP_REMOVED lines=9> */
.L_x_222:
        /* <DEDUP_REMOVED lines=9> */
.L_x_224:
        /* <DEDUP_REMOVED lines=9> */
.L_x_226:
        /* <DEDUP_REMOVED lines=9> */
.L_x_228:
        /* <DEDUP_REMOVED lines=9> */
.L_x_230:
        /* <DEDUP_REMOVED lines=9> */
.L_x_232:
        /* <DEDUP_REMOVED lines=9> */
.L_x_234:
        /* <DEDUP_REMOVED lines=9> */
.L_x_236:
        /* <DEDUP_REMOVED lines=9> */
.L_x_238:
        /* <DEDUP_REMOVED lines=9> */
.L_x_240:
        /* <DEDUP_REMOVED lines=9> */
.L_x_242:
        /* <DEDUP_REMOVED lines=9> */
.L_x_244:
[----:B------:R-:W-:-:S04]  /*4020*/  UIADD3 UR4, UPT, UPT, UR4, 0x1, URZ ;  /* 0x0000000104047890 */ /* 0x000fc8000fffe0ff */
[----:B------:R-:W-:-:S04]  /*4030*/  UISETP.NE.AND UP0, UPT, UR4, 0x1e, UPT ;  /* 0x0000001e0400788c */ /* 0x000fc8000bf05270 */
[----:B------:R-:W-:Y:S02]  /*4040*/  USEL UR5, URZ, 0x1, UP0 ;  /* 0x00000001ff057887 */ /* 0x000fe40008000000 */
[----:B------:R-:W-:-:S04]  /*4050*/  USEL UR4, UR4, URZ, UP0 ;  /* 0x000000ff04047287 */ /* 0x000fc80008000000 */
[----:B------:R-:W-:Y:S01]  /*4060*/  ULEA UR4, UR4, UR7, 0x3 ;  /* 0x0000000704047291 */ /* 0x000fe2000f8e18ff */
[----:B------:R-:W-:-:S04]  /*4070*/  LOP3.LUT R2, R2, UR5, RZ, 0x3c, !PT ;  /* 0x0000000502027c12 */ /* 0x000fc8000f8e3cff */
[----:B------:R-:W-:Y:S01]  /*4080*/  SHF.L.U32 R2, R2, 0x1f, RZ ;  /* 0x0000001f02027819 */ /* 0x000fe200000006ff */
[----:B-1----:R-:W-:-:S07]  /*4090*/  IMAD.U32 R0, RZ, RZ, UR4 ;  /* 0x00000004ff007e24 */ /* 0x002fce000f8e00ff */
.L_x_77:
[----:B-1----:R1:W2:Y:S02]  /*40a0*/  SYNCS.PHASECHK.TRANS64.TRYWAIT P0, [R0+URZ], R2 ;  /* 0x00000002000075a7 */ /* 0x0022a400080011ff */
[----:B--2---:R-:W-:Y:S05]  /*40b0*/  @!P0 NANOSLEEP.SYNCS 0x989680 ;  /* 0x009896800000895d */ /* 0x004fea0003900000 */
[----:B------:R-:W2:Y:S02]  /*40c0*/  @!P0 SYNCS.PHASECHK.TRANS64 P0, [R0+URZ], R2 ;  /* 0x00000002000085a7 */ /* 0x000ea400080010ff */
[----:B--2---:R-:W-:Y:S05]  /*40d0*/  @P0 EXIT ;  /* 0x000000000000094d */ /* 0x004fea0003800000 */
[----:B------:R-:W-:Y:S05]  /*40e0*/  BRA `(.L_x_77) ;  /* 0xfffffffc00ec7947 */ /* 0x000fea000383ffff */
.L_x_23:
[----:B------:R-:W-:-:S04]  /*40f0*/  UISETP.NE.AND UP0, UPT, UR56, URZ, UPT ;  /* 0x000000ff3800728c */ /* 0x000fc8000bf05270 */
[----:B------:R-:W-:-:S09]  /*4100*/  UISETP.NE.OR UP0, UPT, UR21, 0x1, UP0 ;  /* 0x000000011500788c */ /* 0x000fd20008705670 */
[----:B------:R-:W-:Y:S05]  /*4110*/  BRA.U UP0, `(.L_x_78) ;  /* 0x0000000500487547 */ /* 0x000fea000b800000 */
[----:B------:R-:W-:Y:S01]  /*4120*/  ISETP.GE.U32.AND P2, PT, R0, 0x8, PT ;  /* 0x000000080000780c */ /* 0x000fe20003f46070 */
[----:B------:R-:W-:Y:S01]  /*4130*/  IMAD.MOV.U32 R12, RZ, RZ, 0x1 ;  /* 0x00000001ff0c7424 */ /* 0x000fe200078e00ff */
[----:B------:R-:W-:Y:S02]  /*4140*/  CS2R R10, SRZ ;  /* 0x00000000000a7805 */ /* 0x000fe4000001ff00 */
[----:B------:R-:W-:Y:S01]  /*4150*/  CS2R R8, SRZ ;  /* 0x0000000000087805 */ /* 0x000fe2000001ff00 */
[----:B------:R-:W-:Y:S01]  /*4160*/  UMOV UR6, 0x400 ;  /* 0x0000040000067882 */ /* 0x000fe20000000000 */
[----:B------:R-:W-:Y:S01]  /*4170*/  UMOV UR5, URZ ;  /* 0x000000ff00057c82 */ /* 0x000fe20008000000 */
[----:B------:R-:W-:-:S12]  /*4180*/  ULEA UR6, UR56, UR6, 0x18 ;  /* 0x0000000638067291 */ /* 0x000fd8000f8ec0ff */
.L_x_82:
[----:B------:R-:W-:Y:S02]  /*4190*/  LEA R2, R8, UR6, 0x3 ;  /* 0x0000000608027c11 */ /* 0x000fe4000f8e18ff */
[----:B------:R-:W-:-:S03]  /*41a0*/  SHF.L.U32 R4, R9, 0x1f, RZ ;  /* 0x0000001f09047819 */ /* 0x000fc600000006ff */
[----:B------:R-:W-:Y:S01]  /*41b0*/  VIADD R5, R2, 0x270 ;  /* 0x0000027002057836 */ /* 0x000fe20000000000 */
[----:B------:R-:W1:Y:S02]  /*41c0*/  SYNCS.PHASECHK.TRANS64.TRYWAIT P0, [R2+URZ+0x260], R4 ;  /* 0x00026004020075a7 */ /* 0x000e6400080011ff */
[----:B-1----:R-:W-:Y:S05]  /*41d0*/  @!P0 BRA `(.L_x_79) ;  /* 0x0000008c003c8947 */ /* 0x002fea0003800000 */
.L_x_245:
[----:B------:R-:W-:Y:S01]  /*41e0*/  ULEA UR4, UR5, UR6, 0x3 ;  /* 0x0000000605047291 */ /* 0x000fe2000f8e18ff */
[----:B-1----:R-:W-:Y:S01]  /*41f0*/  PRMT R2, RZ, 0x654, R5 ;  /* 0x00000654ff027816 */ /* 0x002fe20000000005 */
[----:B------:R-:W-:Y:S01]  /*4200*/  @!P2 IMAD.MOV.U32 R4, RZ, RZ, 0x10 ;  /* 0x00000010ff04a424 */ /* 0x000fe200078e00ff */
[----:B------:R-:W-:Y:S01]  /*4210*/  SHF.L.U32 R5, R12, 0x1f, RZ ;  /* 0x0000001f0c057819 */ /* 0x000fe200000006ff */
[----:B------:R-:W-:Y:S01]  /*4220*/  UIADD3 UR7, UPT, UPT, UR4, 0x220, URZ ;  /* 0x0000022004077890 */ /* 0x000fe2000fffe0ff */
[----:B------:R1:W-:Y:S05]  /*4230*/  SYNCS.ARRIVE.TRANS64.RED.A1T0 RZ, [R2+URZ], RZ ;  /* 0x000000ff02ff79a7 */ /* 0x0003ea00081004ff */
[----:B------:R-:W-:Y:S01]  /*4240*/  IMAD.U32 R6, RZ, RZ, UR7 ;  /* 0x00000007ff067e24 */ /* 0x000fe2000f8e00ff */
[----:B------:R-:W2:Y:S04]  /*4250*/  SYNCS.PHASECHK.TRANS64.TRYWAIT P0, [UR4+0x230], R5 ;  /* 0x00023005ff0075a7 */ /* 0x000ea80008001104 */
[----:B------:R-:W-:Y:S01]  /*4260*/  PRMT R6, R0, 0x654, R6 ;  /* 0x0000065400067816 */ /* 0x000fe20000000006 */
[----:B-12---:R-:W-:Y:S06]  /*4270*/  @!P0 BRA `(.L_x_80) ;  /* 0x0000008c00288947 */ /* 0x006fec0003800000 */
.L_x_247:
[----:B------:R-:W-:Y:S01]  /*4280*/  ULEA UR8, UR5, UR6, 0x4 ;  /* 0x0000000605087291 */ /* 0x000fe2000f8e20ff */
[----:B------:R-:W-:Y:S01]  /*4290*/  SEL R3, R6, R3, !P2 ;  /* 0x0000000306037207 */ /* 0x000fe20005000000 */
[----:B------:R-:W-:Y:S01]  /*42a0*/  UIADD3 UR9, UPT, UPT, UR4, 0x220, URZ ;  /* 0x0000022004097890 */ /* 0x000fe2000fffe0ff */
[----:B-1----:R-:W-:Y:S01]  /*42b0*/  LEA R2, R11, UR6, 0x3 ;  /* 0x000000060b027c11 */ /* 0x002fe2000f8e18ff */
[----:B------:R-:W-:Y:S01]  /*42c0*/  UIADD3 UR8, UPT, UPT, UR8, 0x290, URZ ;  /* 0x0000029008087890 */ /* 0x000fe2000fffe0ff */
[----:B------:R1:W-:Y:S01]  /*42d0*/  @!P2 SYNCS.ARRIVE.TRANS64.RED RZ, [R3+URZ], R4 ;  /* 0x0000000403ffa9a7 */ /* 0x0003e200080004ff */
[----:B------:R-:W-:Y:S01]  /*42e0*/  UIADD3 UR4, UPT, UPT, UR5, 0x1, URZ ;  /* 0x0000000105047890 */ /* 0x000fe2000fffe0ff */
[----:B------:R-:W-:-:S03]  /*42f0*/  VIADD R8, R8, 0x1 ;  /* 0x0000000108087836 */ /* 0x000fc60000000000 */
[----:B------:R-:W-:Y:S02]  /*4300*/  UISETP.NE.AND UP0, UPT, UR4, 0x2, UPT ;  /* 0x000000020400788c */ /* 0x000fe4000bf05270 */
[----:B------:R-:W-:Y:S01]  /*4310*/  ISETP.NE.AND P0, PT, R8, 0x2, PT ;  /* 0x000000020800780c */ /* 0x000fe20003f05270 */
[----:B------:R-:W-:Y:S06]  /*4320*/  UGETNEXTWORKID.BROADCAST [UR8], [UR9] ;  /* 0x00000000080073ca */ /* 0x000fec0008000100 */
[----:B------:R-:W-:Y:S02]  /*4330*/  USEL UR7, URZ, 0x1, UP0 ;  /* 0x00000001ff077887 */ /* 0x000fe40008000000 */
[----:B------:R-:W-:-:S04]  /*4340*/  USEL UR5, UR4, URZ, UP0 ;  /* 0x000000ff04057287 */ /* 0x000fc80008000000 */
[----:B------:R-:W-:Y:S02]  /*4350*/  LOP3.LUT R12, R12, UR7, RZ, 0x3c, !PT ;  /* 0x000000070c0c7c12 */ /* 0x000fe4000f8e3cff */
[----:B-1----:R-:W-:-:S04]  /*4360*/  SHF.L.U32 R4, R10, 0x1f, RZ ;  /* 0x0000001f0a047819 */ /* 0x002fc800000006ff */
[----:B------:R-:W1:Y:S02]  /*4370*/  SYNCS.PHASECHK.TRANS64.TRYWAIT P1, [R2+URZ+0x220], R4 ;  /* 0x00022004020075a7 */ /* 0x000e6400080211ff */
[----:B-1----:R-:W-:Y:S05]  /*4380*/  @!P1 BRA `(.L_x_81) ;  /* 0x0000008800fc9947 */ /* 0x002fea0003800000 */
.L_x_248:
[C---:B-1----:R-:W-:Y:S01]  /*4390*/  LEA R4, R11.reuse, UR6, 0x4 ;  /* 0x000000060b047c11 */ /* 0x042fe2000f8e20ff */
[----:B------:R-:W-:Y:S01]  /*43a0*/  VIADD R2, R2, 0x230 ;  /* 0x0000023002027836 */ /* 0x000fe20000000000 */
[----:B------:R-:W-:Y:S01]  /*43b0*/  SEL R8, R8, RZ, P0 ;  /* 0x000000ff08087207 */ /* 0x000fe20000000000 */
[----:B------:R-:W-:-:S03]  /*43c0*/  VIADD R11, R11, 0x1 ;  /* 0x000000010b0b7836 */ /* 0x000fc60000000000 */
[----:B------:R-:W1:Y:S01]  /*43d0*/  LDS.128 R4, [R4+0x290] ;  /* 0x0002900004047984 */ /* 0x000e620000000c00 */
[----:B------:R-:W-:Y:S02]  /*43e0*/  PRMT R2, RZ, 0x654, R2 ;  /* 0x00000654ff027816 */ /* 0x000fe40000000002 */
[C---:B------:R-:W-:Y:S01]  /*43f0*/  ISETP.NE.AND P1, PT, R11.reuse, 0x2, PT ;  /* 0x000000020b00780c */ /* 0x040fe20003f25270 */
[----:B------:R-:W-:Y:S01]  /*4400*/  @!PT LDS RZ, [RZ] ;  /* 0x00000000fffff984 */ /* 0x000fe20000000800 */
[----:B------:R-:W-:Y:S01]  /*4410*/  @!PT LDS RZ, [RZ] ;  /* 0x00000000fffff984 */ /* 0x000fe20000000800 */
[----:B------:R-:W-:Y:S01]  /*4420*/  @!PT LDS RZ, [RZ] ;  /* 0x00000000fffff984 */ /* 0x000fe20000000800 */
[----:B------:R-:W-:Y:S01]  /*4430*/  @!PT LDS RZ, [RZ] ;  /* 0x00000000fffff984 */ /* 0x000fe20000000800 */
[----:B------:R2:W-:Y:S06]  /*4440*/  MEMBAR.ALL.CTA ;  /* 0x0000000000007992 */ /* 0x0005ec0000008000 */
[----:B--2---:R-:W2:Y:S01]  /*4450*/  FENCE.VIEW.ASYNC.S ;  /* 0x00000000000073c6 */ /* 0x004ea20000000000 */
[----:B------:R-:W-:Y:S01]  /*4460*/  SEL R11, R11, RZ, P1 ;  /* 0x000000ff0b0b7207 */ /* 0x000fe20000800000 */
[----:B--2---:R2:W-:Y:S01]  /*4470*/  SYNCS.ARRIVE.TRANS64.RED.A1T0 RZ, [R2+URZ], RZ ;  /* 0x000000ff02ff79a7 */ /* 0x0045e200081004ff */
[----:B-1----:R-:W-:-:S02]  /*4480*/  LOP3.LUT P3, RZ, R6, 0x1, RZ, 0xc0, !PT ;  /* 0x0000000106ff7812 */ /* 0x002fc4000786c0ff */
[----:B------:R-:W-:-:S04]  /*4490*/  SEL R4, RZ, 0x1, P1 ;  /* 0x00000001ff047807 */ /* 0x000fc80000800000 */
[----:B------:R-:W-:Y:S02]  /*44a0*/  LOP3.LUT R10, R10, R4, RZ, 0x3c, !PT ;  /* 0x000000040a0a7212 */ /* 0x000fe400078e3cff */
[----:B--2---:R-:W-:-:S04]  /*44b0*/  SEL R2, RZ, 0x1, P0 ;  /* 0x00000001ff027807 */ /* 0x004fc80000000000 */
[----:B------:R-:W-:Y:S01]  /*44c0*/  LOP3.LUT R9, R9, R2, RZ, 0x3c, !PT ;  /* 0x0000000209097212 */ /* 0x000fe200078e3cff */
[----:B------:R-:W-:Y:S06]  /*44d0*/  @P3 BRA `(.L_x_82) ;  /* 0xfffffffc002c3947 */ /* 0x000fec000383ffff */
[----:B------:R-:W-:Y:S01]  /*44e0*/  ULEA UR4, UR5, UR6, 0x3 ;  /* 0x0000000605047291 */ /* 0x000fe2000f8e18ff */
[----:B------:R-:W-:-:S08]  /*44f0*/  SHF.L.U32 R2, R12, 0x1f, RZ ;  /* 0x0000001f0c027819 */ /* 0x000fd000000006ff */
[----:B------:R-:W1:Y:S02]  /*4500*/  SYNCS.PHASECHK.TRANS64 P0, [UR4+0x230], R2 ;  /* 0x00023002ff0075a7 */ /* 0x000e640008001004 */
[----:B-1----:R-:W-:Y:S05]  /*4510*/  @P0 BRA `(.L_x_83) ;  /* 0x0000000000080947 */ /* 0x002fea0003800000 */
[----:B------:R-:W1:Y:S02]  /*4520*/  SYNCS.PHASECHK.TRANS64.TRYWAIT P0, [UR4+0x230], R2 ;  /* 0x00023002ff0075a7 */ /* 0x000e640008001104 */
[----:B-1----:R-:W-:Y:S05]  /*4530*/  @!P0 BRA `(.L_x_84) ;  /* 0x0000008800a48947 */ /* 0x002fea0003800000 */
.L_x_83:
[----:B------:R-:W-:-:S04]  /*4540*/  UIADD3 UR7, UPT, UPT, UR5, 0x1, URZ ;  /* 0x0000000105077890 */ /* 0x000fc8000fffe0ff */
[----:B------:R-:W-:-:S04]  /*4550*/  UISETP.NE.AND UP0, UPT, UR7, 0x2, UPT ;  /* 0x000000020700788c */ /* 0x000fc8000bf05270 */
[----:B------:R-:W-:Y:S02]  /*4560*/  USEL UR8, URZ, 0x1, UP0 ;  /* 0x00000001ff087887 */ /* 0x000fe40008000000 */
[----:B------:R-:W-:-:S04]  /*4570*/  USEL UR7, UR7, URZ, UP0 ;  /* 0x000000ff07077287 */ /* 0x000fc80008000000 */
[----:B------:R-:W-:Y:S01]  /*4580*/  ULEA UR7, UR7, UR6, 0x3 ;  /* 0x0000000607077291 */ /* 0x000fe2000f8e18ff */
[----:B-1----:R-:W-:-:S04]  /*4590*/  LOP3.LUT R2, R12, UR8, RZ, 0x3c, !PT ;  /* 0x000000080c027c12 */ /* 0x002fc8000f8e3cff */
[----:B------:R-:W-:-:S04]  /*45a0*/  SHF.L.U32 R0, R2, 0x1f, RZ ;  /* 0x0000001f02007819 */ /* 0x000fc800000006ff */
[----:B------:R-:W1:Y:S02]  /*45b0*/  SYNCS.PHASECHK.TRANS64 P0, [UR7+0x230], R0 ;  /* 0x00023000ff0075a7 */ /* 0x000e640008001007 */
[----:B-1----:R-:W-:Y:S05]  /*45c0*/  @P0 EXIT ;  /* 0x000000000000094d */ /* 0x002fea0003800000 */
[----:B------:R-:W-:Y:S02]  /*45d0*/  SHF.L.U32 R2, R2, 0x1f, RZ ;  /* 0x0000001f02027819 */ /* 0x000fe400000006ff */
[----:B------:R-:W-:-:S07]  /*45e0*/  MOV R0, UR7 ;  /* 0x0000000700007c02 */ /* 0x000fce0008000f00 */
.L_x_85:
[----:B-1----:R1:W2:Y:S02]  /*45f0*/  SYNCS.PHASECHK.TRANS64.TRYWAIT P0, [R0+URZ+0x230], R2 ;  /* 0x00023002000075a7 */ /* 0x0022a400080011ff */
[----:B--2---:R-:W-:Y:S05]  /*4600*/  @!P0 NANOSLEEP.SYNCS 0x989680 ;  /* 0x009896800000895d */ /* 0x004fea0003900000 */
[----:B------:R-:W2:Y:S02]  /*4610*/  @!P0 SYNCS.PHASECHK.TRANS64 P0, [R0+URZ+0x230], R2 ;  /* 0x00023002000085a7 */ /* 0x000ea400080010ff */
[----:B--2---:R-:W-:Y:S05]  /*4620*/  @P0 EXIT ;  /* 0x000000000000094d */ /* 0x004fea0003800000 */
[----:B------:R-:W-:Y:S05]  /*4630*/  BRA `(.L_x_85) ;  /* 0xfffffffc00ec7947 */ /* 0x000fea000383ffff */
.L_x_78:
[----:B------:R-:W-:Y:S05]  /*4640*/  BRA.U UP6, `(.L_x_86) ;  /* 0x0000001106e07547 */ /* 0x000fea000b800000 */
[----:B------:R-:W-:Y:S01]  /*4650*/  UMOV UR5, 0x40 ;  /* 0x0000004000057882 */ /* 0x000fe20000000000 */
[----:B------:R-:W-:Y:S01]  /*4660*/  NOP ;  /* 0x0000000000007918 */ /* 0x000fe20000000000 */
[----:B------:R-:W-:Y:S01]  /*4670*/  ULEA UR5, UR56, UR5, 0x18 ;  /* 0x0000000538057291 */ /* 0x000fe2000f8ec0ff */
[----:B------:R-:W-:Y:S02]  /*4680*/  UMOV UR6, 0x400 ;  /* 0x0000040000067882 */ /* 0x000fe40000000000 */
[----:B------:R-:W-:-:S06]  /*4690*/  ULEA UR6, UR56, UR6, 0x18 ;  /* 0x0000000638067291 */ /* 0x000fcc000f8ec0ff */
[----:B------:R-:W1:Y:S02]  /*46a0*/  LDS.U8 R0, [UR5+0x1c] ;  /* 0x00001c05ff007984 */ /* 0x000e640008000000 */
[----:B-1----:R-:W-:-:S13]  /*46b0*/  ISETP.NE.AND P0, PT, R0, RZ, PT ;  /* 0x000000ff0000720c */ /* 0x002fda0003f05270 */
[----:B------:R-:W-:Y:S05]  /*46c0*/  @P0 BRA `(.L_x_87) ;  /* 0x0000000000580947 */ /* 0x000fea0003800000 */
[----:B------:R-:W-:-:S13]  /*46d0*/  ELECT P0, URZ, PT ;  /* 0x0000000000ff782f */ /* 0x000fda0003800000 */
[----:B------:R-:W-:Y:S05]  /*46e0*/  @!P0 BRA `(.L_x_88) ;  /* 0x0000000000608947 */ /* 0x000fea0003800000 */
[----:B------:R-:W-:Y:S01]  /*46f0*/  UMOV UR4, 0x10 ;  /* 0x0000001000047882 */ /* 0x000fe20000000000 */
[----:B------:R-:W-:Y:S01]  /*4700*/  HFMA2 R0, -RZ, RZ, 0, 5.9604644775390625e-08 ;  /* 0x00000001ff007431 */ /* 0x000fe200000001ff */
[----:B------:R-:W-:-:S03]  /*4710*/  MOV R3, 0xffff ;  /* 0x0000ffff00037802 */ /* 0x000fc60000000f00 */
[----:B------:R-:W-:Y:S04]  /*4720*/  DEPBAR.LE SB1, 0x36 ;  /* 0x00009d800000791a */ /* 0x000fe80000000000 */
[----:B------:R-:W1:Y:S02]  /*4730*/  UTCATOMSWS.FIND_AND_SET.ALIGN UP0, UR4, UR4 ;  /* 0x00000004000475e3 */ /* 0x000e640008000800 */
[----:B-1----:R-:W-:Y:S01]  /*4740*/  MOV R4, UR4 ;  /* 0x0000000400047c02 */ /* 0x002fe20008000f00 */
[----:B------:R-:W-:Y:S06]  /*4750*/  BRA.U UP0, `(.L_x_89) ;  /* 0x0000000100187547 */ /* 0x000fec000b800000 */
.L_x_90:
[----:B------:R-:W-:Y:S05]  /*4760*/  NANOSLEEP 0x64 ;  /* 0x000000640000795d */ /* 0x000fea0003800000 */
[----:B------:R-:W-:-:S05]  /*4770*/  UMOV UR4, 0x10 ;  /* 0x0000001000047882 */ /* 0x000fca0000000000 */
[----:B------:R-:W-:Y:S04]  /*4780*/  DEPBAR.LE SB1, 0x36 ;  /* 0x00009d800000791a */ /* 0x000fe80000000000 */
[----:B------:R-:W1:Y:S02]  /*4790*/  UTCATOMSWS.FIND_AND_SET.ALIGN UP0, UR4, UR4 ;  /* 0x00000004000475e3 */ /* 0x000e640008000800 */
[----:B-1----:R-:W-:Y:S01]  /*47a0*/  MOV R4, UR4 ;  /* 0x0000000400047c02 */ /* 0x002fe20008000f00 */
[----:B------:R-:W-:Y:S05]  /*47b0*/  BRA.U !UP0, `(.L_x_90) ;  /* 0xfffffffd08e87547 */ /* 0x000fea000b83ffff */
.L_x_89:
[-C--:B------:R-:W-:Y:S02]  /*47c0*/  SHF.L.U32 R3, R3, R4.reuse, RZ ;  /* 0x0000000403037219 */ /* 0x080fe400000006ff */
[----:B------:R-:W-:Y:S01]  /*47d0*/  SHF.L.U32 R0, R0, R4, RZ ;  /* 0x0000000400007219 */ /* 0x000fe200000006ff */
[----:B------:R-:W-:Y:S02]  /*47e0*/  IMAD.SHL.U32 R4, R4, 0x20, RZ ;  /* 0x0000002004047824 */ /* 0x000fe400078e00ff */
[----:B------:R1:W-:Y:S04]  /*47f0*/  ATOMS.OR RZ, [UR5+0x14], R3 ;  /* 0x00001403ffff798c */ /* 0x0003e8000b000005 */
[----:B------:R1:W-:Y:S04]  /*4800*/  ATOMS.OR RZ, [UR5+0x18], R0 ;  /* 0x00001800ffff798c */ /* 0x0003e8000b000005 */
[----:B------:R1:W-:Y:S01]  /*4810*/  STS [UR6+0x2b0], R4 ;  /* 0x0002b004ff007988 */ /* 0x0003e20008000806 */
[----:B------:R-:W-:Y:S05]  /*4820*/  BRA `(.L_x_88) ;  /* 0x0000000000107947 */ /* 0x000fea0003800000 */
.L_x_87:
[----:B------:R-:W-:Y:S02]  /*4830*/  MOV R0, 0xffffffff ;  /* 0xffffffff00007802 */ /* 0x000fe40000000f00 */
[----:B------:R-:W-:-:S03]  /*4840*/  MOV R4, 0x4870 ;  /* 0x0000487000047802 */ /* 0x000fc60000000f00 */
[----:B------:R1:W-:Y:S04]  /*4850*/  STS [UR6+0x2b0], R0 ;  /* 0x0002b000ff007988 */ /* 0x0003e80008000806 */
[----:B-1---5:R-:W-:Y:S05]  /*4860*/  CALL.REL.NOINC `($__internal_1_$__cuda_sm10x_tcgen05_guardrail_trap_phase_invalid_during_alloc) ;  /* 0x0000008c00a47944 */ /* 0x022fea0003c00000 */
.L_x_88:
[----:B------:R-:W-:Y:S05]  /*4870*/  WARPSYNC.ALL ;  /* 0x0000000000007948 */ /* 0x000fea0003800000 */
[----:B------:R-:W2:Y:S01]  /*4880*/  S2UR UR18, SR_CgaCtaId ;  /* 0x00000000001279c3 */ /* 0x000ea20000008800 */
[----:B------:R-:W-:Y:S01]  /*4890*/  UMOV UR4, 0x400 ;  /* 0x0000040000047882 */ /* 0x000fe20000000000 */
[----:B------:R-:W-:-:S06]  /*48a0*/  NOP ;  /* 0x0000000000007918 */ /* 0x000fcc0000000000 */
[----:B------:R-:W-:Y:S06]  /*48b0*/  BAR.ARV 0x6, 0xa0 ;  /* 0x0182800000007b1d */ /* 0x000fec0000002000 */
[----:B------:R-:W3:Y:S01]  /*48c0*/  LDCU UR9, c[0x0][0x38c] ;  /* 0x00007180ff0977ac */ /* 0x000ee20008000800 */
[----:B------:R-:W-:Y:S01]  /*48d0*/  LOP3.LUT R2, R2, 0xffff, RZ, 0xc0, !PT ;  /* 0x0000ffff02027812 */ /* 0x000fe200078ec0ff */
[----:B------:R-:W-:Y:S01]  /*48e0*/  IMAD.MOV.U32 R10, RZ, RZ, 0x1 ;  /* 0x00000001ff0a7424 */ /* 0x000fe200078e00ff */
[----:B------:R-:W-:Y:S01]  /*48f0*/  CS2R R8, SRZ ;  /* 0x0000000000087805 */ /* 0x000fe2000001ff00 */
[----:B-1----:R-:W-:Y:S01]  /*4900*/  IMAD.MOV.U32 R3, RZ, RZ, RZ ;  /* 0x000000ffff037224 */ /* 0x002fe200078e00ff */
[----:B------:R-:W-:Y:S01]  /*4910*/  R2UR UR23, R2 ;  /* 0x00000000021772ca */ /* 0x000fe200000e0000 */
[----:B------:R-:W1:Y:S01]  /*4920*/  LDCU UR40, c[0x0][0x370] ;  /* 0x00006e00ff2877ac */ /* 0x000e620008000800 */
[----:B--2---:R-:W-:-:S02]  /*4930*/  ULEA UR18, UR18, UR4, 0x18 ;  /* 0x0000000412127291 */ /* 0x004fc4000f8ec0ff */
[----:B------:R-:W-:Y:S02]  /*4940*/  UISETP.GE.AND UP5, UPT, UR39, 0x1, UPT ;  /* 0x000000012700788c */ /* 0x000fe4000bfa6270 */
[----:B------:R-:W-:Y:S02]  /*4950*/  UIADD3 UR6, UPT, UPT, UR18, 0x3400, URZ ;  /* 0x0000340012067890 */ /* 0x000fe4000fffe0ff */
[----:B------:R-:W-:Y:S02]  /*4960*/  UIADD3 UR4, UPT, UPT, UR18, 0x30400, URZ ;  /* 0x0003040012047890 */ /* 0x000fe4000fffe0ff */
[----:B---3--:R-:W-:Y:S01]  /*4970*/  UIADD3 UR9, UPT, UPT, UR9, 0x3f, URZ ;  /* 0x0000003f09097890 */ /* 0x008fe2000fffe0ff */
[----:B------:R-:W2:Y:S01]  /*4980*/  LDS R0, [UR18+0x2b0] ;  /* 0x0002b012ff007984 */ /* 0x000ea20008000800 */
[----:B------:R-:W-:Y:S02]  /*4990*/  USHF.R.U32.HI UR26, URZ, 0x4, UR6 ;  /* 0x00000004ff1a7899 */ /* 0x000fe40008011606 */
[----:B------:R-:W-:-:S02]  /*49a0*/  USHF.R.S32.HI UR8, URZ, 0x1f, UR9 ;  /* 0x0000001fff087899 */ /* 0x000fc40008011409 */
[----:B------:R-:W-:Y:S02]  /*49b0*/  USHF.R.U32.HI UR6, URZ, 0x4, UR4 ;  /* 0x00000004ff067899 */ /* 0x000fe40008011604 */
[----:B------:R-:W-:Y:S02]  /*49c0*/  ULEA.HI UR4, UR8, UR9, URZ, 0x6 ;  /* 0x0000000908047291 */ /* 0x000fe4000f8f30ff */
[----:B------:R-:W-:Y:S02]  /*49d0*/  UIADD3 UR5, UPT, UPT, UR18, 0x21400, URZ ;  /* 0x0002140012057890 */ /* 0x000fe4000fffe0ff */
[----:B------:R-:W-:Y:S02]  /*49e0*/  UIADD3 UR7, UPT, UPT, UR18, 0x34000, URZ ;  /* 0x0003400012077890 */ /* 0x000fe4000fffe0ff */
[----:B------:R-:W-:Y:S02]  /*49f0*/  USHF.R.S32.HI UR41, URZ, 0x6, UR4 ;  /* 0x00000006ff297899 */ /* 0x000fe40008011404 */
[----:B------:R-:W-:-:S02]  /*4a00*/  USHF.R.U32.HI UR27, URZ, 0x4, UR5 ;  /* 0x00000004ff1b7899 */ /* 0x000fc40008011605 */
[----:B------:R-:W-:Y:S02]  /*4a10*/  USHF.R.U32.HI UR5, URZ, 0x4, UR7 ;  /* 0x00000004ff057899 */ /* 0x000fe40008011607 */
[----:B------:R-:W-:Y:S02]  /*4a20*/  UISETP.LT.AND UP0, UPT, UR41, 0x1, UPT ;  /* 0x000000012900788c */ /* 0x000fe4000bf01270 */
[----:B------:R-:W-:Y:S02]  /*4a30*/  ULOP3.LUT UR26, UR26, 0x3fff, URZ, 0xc0, !UPT ;  /* 0x00003fff1a1a7892 */ /* 0x000fe4000f8ec0ff */
[----:B------:R-:W-:Y:S02]  /*4a40*/  ULOP3.LUT UR27, UR27, 0x3fff, URZ, 0xc0, !UPT ;  /* 0x00003fff1b1b7892 */ /* 0x000fe4000f8ec0ff */
[----:B------:R-:W-:Y:S02]  /*4a50*/  ULOP3.LUT UR6, UR6, 0x3fff, URZ, 0xc0, !UPT ;  /* 0x00003fff06067892 */ /* 0x000fe4000f8ec0ff */
[----:B------:R-:W-:-:S02]  /*4a60*/  ULOP3.LUT UR5, UR5, 0x3fff, URZ, 0xc0, !UPT ;  /* 0x00003fff05057892 */ /* 0x000fc4000f8ec0ff */
[----:B------:R-:W-:Y:S01]  /*4a70*/  USEL UR42, UR41, 0x1, !UP0 ;  /* 0x00000001292a7887 */ /* 0x000fe2000c000000 */
[----:B------:R-:W3:Y:S01]  /*4a80*/  LDCU UR38, c[0x0][0x374] ;  /* 0x00006e80ff2677ac */ /* 0x000ee20008000800 */
[----:B------:R-:W-:Y:S02]  /*4a90*/  ULOP3.LUT UR26, UR26, 0x10000, URZ, 0xfc, !UPT ;  /* 0x000100001a1a7892 */ /* 0x000fe4000f8efcff */
[----:B------:R-:W-:Y:S02]  /*4aa0*/  ULOP3.LUT UR27, UR27, 0x10000, URZ, 0xfc, !UPT ;  /* 0x000100001b1b7892 */ /* 0x000fe4000f8efcff */
[----:B------:R-:W-:Y:S01]  /*4ab0*/  ULOP3.LUT UR28, UR6, 0x10000, URZ, 0xfc, !UPT ;  /* 0x00010000061c7892 */ /* 0x000fe2000f8efcff */
[----:B--2---:R-:W-:Y:S01]  /*4ac0*/  R2UR UR19, R0 ;  /* 0x00000000001372ca */ /* 0x004fe200000e0000 */
[----:B------:R-:W-:Y:S02]  /*4ad0*/  ULOP3.LUT UR29, UR5, 0x10000, URZ, 0xfc, !UPT ;  /* 0x00010000051d7892 */ /* 0x000fe4000f8efcff */
[----:B------:R-:W-:-:S02]  /*4ae0*/  UIADD3 UR42, UPT, UPT, -UR42, URZ, URZ ;  /* 0x000000ff2a2a7290 */ /* 0x000fc4000fffe1ff */
[----:B------:R-:W-:Y:S01]  /*4af0*/  UISETP.NE.AND UP4, UPT, UR39, 0x1, UPT ;  /* 0x000000012700788c */ /* 0x000fe2000bf85270 */
[----:B------:R-:W-:Y:S01]  /*4b00*/  UMOV UR37, URZ ;  /* 0x000000ff00257c82 */ /* 0x000fe20008000000 */
[----:B------:R-:W-:-:S06]  /*4b10*/  UMOV UR14, URZ ;  /* 0x000000ff000e7c82 */ /* 0x000fcc0008000000 */
[----:B------:R-:W-:Y:S02]  /*4b20*/  UIADD3 UR24, UPT, UPT, UR19, 0x80, URZ ;  /* 0x0000008013187890 */ /* 0x000fe4000fffe0ff */
[----:B------:R-:W-:Y:S02]  /*4b30*/  UIADD3 UR44, UPT, UPT, UR19, 0x84, URZ ;  /* 0x00000084132c7890 */ /* 0x000fe4000fffe0ff */
[----:B------:R-:W-:-:S04]  /*4b40*/  USHF.R.U32.HI UR4, URZ, 0x11, UR24 ;  /* 0x00000011ff047899 */ /* 0x000fc80008011618 */
[----:B------:R-:W-:-:S04]  /*4b50*/  ULOP3.LUT UR4, UR4, 0x6000, URZ, 0xc0, !UPT ;  /* 0x0000600004047892 */ /* 0x000fc8000f8ec0ff */
[----:B-1-3--:R-:W-:-:S12]  /*4b60*/  ULOP3.LUT UR43, UR4, 0x810, URZ, 0xfc, !UPT ;  /* 0x00000810042b7892 */ /* 0x00afd8000f8efcff */
.L_x_99:
[C---:B------:R-:W-:Y:S02]  /*4b70*/  LEA R2, R9.reuse, UR18, 0x3 ;  /* 0x0000001209027c11 */ /* 0x040fe4000f8e18ff */
[----:B------:R-:W-:Y:S02]  /*4b80*/  SHF.L.U32 R0, R8, 0x1f, RZ ;  /* 0x0000001f08007819 */ /* 0x000fe400000006ff */
[----:B------:R-:W-:Y:S02]  /*4b90*/  LEA R4, R9, UR18, 0x4 ;  /* 0x0000001209047c11 */ /* 0x000fe4000f8e20ff */
[----:B-1----:R-:W1:Y:S02]  /*4ba0*/  SYNCS.PHASECHK.TRANS64.TRYWAIT P0, [R2+URZ+0x220], R0 ;  /* 0x00022000020075a7 */ /* 0x002e6400080011ff */
[----:B-1-3--:R-:W-:Y:S05]  /*4bb0*/  @!P0 BRA `(.L_x_91) ;  /* 0x00000084001c8947 */ /* 0x00afea0003800000 */
.L_x_250:
[----:B------:R-:W2:Y:S01]  /*4bc0*/  LDS.128 R4, [R4+0x290] ;  /* 0x0002900004047984 */ /* 0x000ea20000000c00 */
[----:B------:R-:W-:Y:S01]  /*4bd0*/  @!PT LDS RZ, [RZ] ;  /* 0x00000000fffff984 */ /* 0x000fe20000000800 */
[----:B------:R-:W-:Y:S01]  /*4be0*/  @!PT LDS RZ, [RZ] ;  /* 0x00000000fffff984 */ /* 0x000fe20000000800 */
[----:B------:R-:W-:Y:S01]  /*4bf0*/  @!PT LDS RZ, [RZ] ;  /* 0x00000000fffff984 */ /* 0x000fe20000000800 */
[----:B------:R-:W-:Y:S01]  /*4c00*/  @!PT LDS RZ, [RZ] ;  /* 0x00000000fffff984 */ /* 0x000fe20000000800 */
[----:B------:R3:W-:Y:S06]  /*4c10*/  MEMBAR.ALL.CTA ;  /* 0x0000000000007992 */ /* 0x0007ec0000008000 */
[----:B---3--:R-:W3:Y:S01]  /*4c20*/  FENCE.VIEW.ASYNC.S ;  /* 0x00000000000073c6 */ /* 0x008ee20000000000 */
[----:B--2---:R-:W-:-:S13]  /*4c30*/  LOP3.LUT P0, RZ, R6, 0x1, RZ, 0xc0, !PT ;  /* 0x0000000106ff7812 */ /* 0x004fda000780c0ff */
[----:B---3--:R-:W-:Y:S01]  /*4c40*/  VOTEU.ANY UP3, P0 ;  /* 0x0000000000ff7886 */ /* 0x008fe20000060100 */
[----:B------:R-:W-:-:S13]  /*4c50*/  PLOP3.LUT P0, PT, PT, PT, UP3, 0x80, 0x8 ;  /* 0x000000000008781c */ /* 0x000fda0003f0f038 */
[----:B-1----:R-:W-:Y:S02]  /*4c60*/  @P0 MOV R0, R4 ;  /* 0x0000000400000202 */ /* 0x002fe40000000f00 */
[----:B------:R-:W-:Y:S02]  /*4c70*/  @P0 LOP3.LUT R4, R5, 0xffff, RZ, 0xc0, !PT ;  /* 0x0000ffff05040812 */ /* 0x000fe400078ec0ff */
[----:B------:R-:W-:Y:S01]  /*4c80*/  @P0 R2UR UR5, R0 ;  /* 0x00000000000502ca */ /* 0x000fe200000e0000 */
[----:B------:R-:W-:Y:S01]  /*4c90*/  VIADD R0, R2, 0x230 ;  /* 0x0000023002007836 */ /* 0x000fe20000000000 */
[----:B------:R-:W-:-:S04]  /*4ca0*/  @P0 R2UR UR4, R4 ;  /* 0x00000000040402ca */ /* 0x000fc800000e0000 */
[----:B------:R-:W-:-:S04]  /*4cb0*/  PRMT R0, RZ, 0x654, R0 ;  /* 0x00000654ff007816 */ /* 0x000fc80000000000 */
[----:B------:R1:W-:Y:S03]  /*4cc0*/  SYNCS.ARRIVE.TRANS64.RED.A1T0 RZ, [R0+URZ], RZ ;  /* 0x000000ff00ff79a7 */ /* 0x0003e600081004ff */
[----:B------:R-:W-:Y:S02]  /*4cd0*/  @UP3 UMOV UR36, UR5 ;  /* 0x0000000500243c82 */ /* 0x000fe40008000000 */
[----:B------:R-:W-:Y:S01]  /*4ce0*/  @UP3 UMOV UR30, UR4 ;  /* 0x00000004001e3c82 */ /* 0x000fe20008000000 */
[----:B------:R-:W-:Y:S05]  /*4cf0*/  BRA.U !UP5, `(.L_x_92) ;  /* 0x000000010dd07547 */ /* 0x000fea000b800000 */
[----:B------:R-:W2:Y:S01]  /*4d00*/  LDCU.128 UR32, c[0x0][0xf10] ;  /* 0x0001e200ff2077ac */ /* 0x000ea20008000c00 */
[----:B------:R-:W3:Y:S01]  /*4d10*/  LDCU UR21, c[0x0][0xf20] ;  /* 0x0001e400ff1577ac */ /* 0x000ee20008000800 */
[----:B------:R-:W4:Y:S01]  /*4d20*/  LDCU UR15, c[0x0][0xf0c] ;  /* 0x0001e180ff0f77ac */ /* 0x000f220008000800 */
[----:B------:R-:W1:Y:S01]  /*4d30*/  LDCU.64 UR8, c[0x0][0xf28] ;  /* 0x0001e500ff0877ac */ /* 0x000e620008000a00 */
[----:B--2---:R-:W-:Y:S02]  /*4d40*/  UIMAD.WIDE.U32 UR6, UR38, UR35, URZ ;  /* 0x00000023260672a5 */ /* 0x004fe4000f8e00ff */
[----:B------:R-:W-:Y:S02]  /*4d50*/  UIMAD.WIDE.U32 UR4, UR40, UR32, URZ ;  /* 0x00000020280472a5 */ /* 0x000fe4000f8e00ff */
[----:B------:R-:W-:Y:S02]  /*4d60*/  UISETP.NE.AND UP0, UPT, UR34, 0x1, UPT ;  /* 0x000000012200788c */ /* 0x000fe4000bf05270 */
[----:B------:R-:W-:Y:S01]  /*4d70*/  UIMAD.WIDE.U32 UR16, UR30, UR35, URZ ;  /* 0x000000231e1072a5 */ /* 0x000fe2000f8e00ff */
[----:B------:R-:W-:-:S02]  /*4d80*/  UMOV UR6, UR7 ;  /* 0x0000000700067c82 */ /* 0x000fc40008000000 */
[----:B------:R-:W-:Y:S01]  /*4d90*/  UMOV UR4, UR5 ;  /* 0x0000000500047c82 */ /* 0x000fe20008000000 */
[----:B---3--:R-:W-:Y:S02]  /*4da0*/  USHF.R.U32.HI UR6, URZ, UR21, UR6 ;  /* 0x00000015ff067299 */ /* 0x008fe40008011606 */
[----:B----4-:R-:W-:Y:S02]  /*4db0*/  UISETP.NE.AND UP1, UPT, UR15, 0x1, UPT ;  /* 0x000000010f00788c */ /* 0x010fe4000bf25270 */
[----:B------:R-:W-:Y:S02]  /*4dc0*/  USHF.R.U32.HI UR4, URZ, UR33, UR4 ;  /* 0x00000021ff047299 */ /* 0x000fe40008011604 */
[----:B------:R-:W-:Y:S02]  /*4dd0*/  USEL UR5, UR38, UR6, !UP0 ;  /* 0x0000000626057287 */ /* 0x000fe4000c000000 */
[----:B------:R-:W-:Y:S02]  /*4de0*/  USEL UR6, UR40, UR4, !UP1 ;  /* 0x0000000428067287 */ /* 0x000fe4000c800000 */
[----:B-1----:R-:W-:Y:S01]  /*4df0*/  UIMAD.WIDE.U32 UR10, UR5, UR8, URZ ;  /* 0x00000008050a72a5 */ /* 0x002fe2000f8e00ff */
[----:B------:R-:W-:Y:S01]  /*4e00*/  UMOV UR4, UR17 ;  /* 0x0000001100047c82 */ /* 0x000fe20008000000 */
[----:B------:R-:W-:-:S02]  /*4e10*/  UIMAD.WIDE.U32 UR12, UR36, UR32, URZ ;  /* 0x00000020240c72a5 */ /* 0x000fc4000f8e00ff */
        /* <DEDUP_REMOVED lines=34> */
.L_x_92:
[----:B------:R-:W2:Y:S02]  /*5040*/  LDCU UR4, c[0x0][0xf30] ;  /* 0x0001e600ff0477ac */ /* 0x000ea40008000800 */
[----:B--2---:R-:W-:-:S09]  /*5050*/  UISETP.NE.AND UP0, UPT, UR4, 0x1, UPT ;  /* 0x000000010400788c */ /* 0x004fd2000bf05270 */
[----:B------:R-:W-:Y:S05]  /*5060*/  BRA.U UP0, `(.L_x_93) ;  /* 0x00000001003c7547 */ /* 0x000fea000b800000 */
[----:B------:R-:W2:Y:S01]  /*5070*/  LDCU.128 UR8, c[0x0][0xf10] ;  /* 0x0001e200ff0877ac */ /* 0x000ea20008000c00 */
[----:B------:R-:W3:Y:S01]  /*5080*/  LDCU UR12, c[0x0][0xf0c] ;  /* 0x0001e180ff0c77ac */ /* 0x000ee20008000800 */
[----:B------:R-:W4:Y:S01]  /*5090*/  LDCU UR13, c[0x0][0xf20] ;  /* 0x0001e400ff0d77ac */ /* 0x000f220008000800 */
[----:B--2---:R-:W-:Y:S02]  /*50a0*/  UIMAD.WIDE.U32 UR6, UR36, UR8, URZ ;  /* 0x00000008240672a5 */ /* 0x004fe4000f8e00ff */
[----:B------:R-:W-:Y:S02]  /*50b0*/  UIMAD.WIDE.U32 UR4, UR30, UR11, URZ ;  /* 0x0000000b1e0472a5 */ /* 0x000fe4000f8e00ff */
[----:B---3--:R-:W-:Y:S02]  /*50c0*/  UISETP.NE.AND UP0, UPT, UR12, 0x1, UPT ;  /* 0x000000010c00788c */ /* 0x008fe4000bf05270 */
[----:B------:R-:W-:Y:S01]  /*50d0*/  UISETP.NE.AND UP1, UPT, UR10, 0x1, UPT ;  /* 0x000000010a00788c */ /* 0x000fe2000bf25270 */
[----:B------:R-:W-:-:S02]  /*50e0*/  UMOV UR6, UR7 ;  /* 0x0000000700067c82 */ /* 0x000fc40008000000 */
[----:B------:R-:W-:Y:S01]  /*50f0*/  UMOV UR4, UR5 ;  /* 0x0000000500047c82 */ /* 0x000fe20008000000 */
[----:B------:R-:W-:Y:S02]  /*5100*/  USHF.R.U32.HI UR9, URZ, UR9, UR6 ;  /* 0x00000009ff097299 */ /* 0x000fe40008011606 */
[----:B----4-:R-:W-:Y:S02]  /*5110*/  USHF.R.U32.HI UR4, URZ, UR13, UR4 ;  /* 0x0000000dff047299 */ /* 0x010fe40008011604 */
[----:B------:R-:W-:Y:S02]  /*5120*/  USEL UR5, UR36, UR9, !UP0 ;  /* 0x0000000924057287 */ /* 0x000fe4000c000000 */
[----:B------:R-:W-:-:S04]  /*5130*/  USEL UR4, UR30, UR4, !UP1 ;  /* 0x000000041e047287 */ /* 0x000fc8000c800000 */
[----:B------:R-:W-:-:S04]  /*5140*/  UIADD3 UR4, UPT, UPT, UR5, -UR4, URZ ;  /* 0x8000000405047290 */ /* 0x000fc8000fffe0ff */
[----:B------:R-:W-:-:S12]  /*5150*/  UIMAD UR30, UR4, UR10, UR30 ;  /* 0x0000000a041e72a4 */ /* 0x000fd8000f8e021e */
.L_x_93:
[----:B------:R-:W2:Y:S01]  /*5160*/  LDCU UR4, c[0x0][0x38c] ;  /* 0x00007180ff0477ac */ /* 0x000ea20008000800 */
[----:B------:R-:W-:Y:S02]  /*5170*/  PLOP3.LUT P1, PT, PT, PT, PT, 0x80, 0x8 ;  /* 0x000000000008781c */ /* 0x000fe40003f2f070 */
[----:B------:R-:W-:Y:S01]  /*5180*/  SHF.L.U32 R2, R10, 0x1f, RZ ;  /* 0x0000001f0a027819 */ /* 0x000fe200000006ff */
[----:B------:R-:W-:Y:S02]  /*5190*/  ULEA UR31, UR37, UR18, 0x3 ;  /* 0x00000012251f7291 */ /* 0x000fe4000f8e18ff */
[----:B------:R-:W-:-:S04]  /*51a0*/  ULEA.HI UR25, UR20, UR20, URZ, 0x1 ;  /* 0x0000001414197291 */ /* 0x000fc8000f8f08ff */
[----:B------:R-:W-:-:S04]  /*51b0*/  ULOP3.LUT UR25, UR25, 0x7ffffffe, URZ, 0xc0, !UPT ;  /* 0x7ffffffe19197892 */ /* 0x000fc8000f8ec0ff */
[----:B------:R-:W-:Y:S02]  /*51c0*/  UIADD3 UR25, UPT, UPT, -UR25, UR20, URZ ;  /* 0x0000001419197290 */ /* 0x000fe4000fffe1ff */
[----:B--2---:R-:W-:Y:S02]  /*51d0*/  UISETP.GE.AND UP0, UPT, UR4, 0x1, UPT ;  /* 0x000000010400788c */ /* 0x004fe4000bf06270 */
[----:B------:R-:W-:-:S04]  /*51e0*/  ULEA UR25, UR25, UR44, 0x1 ;  /* 0x0000002c19197291 */ /* 0x000fc8000f8e08ff */
[----:B------:R-:W-:-:S05]  /*51f0*/  PLOP3.LUT P0, PT, PT, PT, UP0, 0x80, 0x8 ;  /* 0x000000000008781c */ /* 0x000fca0003f0f008 */
[----:B------:R-:W-:-:S08]  /*5200*/  @UP0 ULEA UR4, UR14, UR18, 0x3 ;  /* 0x000000120e040291 */ /* 0x000fd0000f8e18ff */
[----:B-1----:R-:W-:-:S04]  /*5210*/  @P0 SHF.L.U32 R0, R3, 0x1f, RZ ;  /* 0x0000001f03000819 */ /* 0x002fc800000006ff */
[----:B------:R1:W2:Y:S01]  /*5220*/  @P0 SYNCS.PHASECHK.TRANS64.TRYWAIT P1, [UR4], R0 ;  /* 0x00000000ff0005a7 */ /* 0x0002a20008021104 */
[----:B------:R-:W3:Y:S02]  /*5230*/  SYNCS.PHASECHK.TRANS64.TRYWAIT P0, [UR31+0x250], R2 ;  /* 0x00025002ff0075a7 */ /* 0x000ee4000800111f */
[----:B-123--:R-:W-:Y:S05]  /*5240*/  @!P0 BRA `(.L_x_94) ;  /* 0x0000007c008c8947 */ /* 0x00efea0003800000 */
.L_x_252:
[----:B------:R-:W-:Y:S01]  /*5250*/  IADD3 R9, PT, PT, R9, 0x1, RZ ;  /* 0x0000000109097810 */ /* 0x000fe20007ffe0ff */
[----:B------:R-:W-:Y:S06]  /*5260*/  BRA.U !UP0, `(.L_x_95) ;  /* 0x0000000108b87547 */ /* 0x000fec000b800000 */
[----:B------:R-:W-:Y:S02]  /*5270*/  USHF.R.U32.HI UR4, URZ, 0x1a, UR25 ;  /* 0x0000001aff047899 */ /* 0x000fe40008011619 */
[----:B------:R-:W-:Y:S02]  /*5280*/  ULEA UR22, UR37, UR19, 0x6 ;  /* 0x0000001325167291 */ /* 0x000fe4000f8e30ff */
[----:B------:R-:W-:Y:S01]  /*5290*/  ULOP3.LUT UR4, UR4, 0x30, URZ, 0xc0, !UPT ;  /* 0x0000003004047892 */ /* 0x000fe2000f8ec0ff */
[----:B------:R-:W-:Y:S01]  /*52a0*/  UMOV UR17, URZ ;  /* 0x000000ff00117c82 */ /* 0x000fe20008000000 */
[----:B------:R-:W-:Y:S02]  /*52b0*/  UMOV UR16, UR42 ;  /* 0x0000002a00107c82 */ /* 0x000fe40008000000 */
[----:B------:R-:W-:Y:S01]  /*52c0*/  ULOP3.LUT UR20, UR4, 0x480, URZ, 0xfc, !UPT ;  /* 0x0000048004147892 */ /* 0x000fe2000f8efcff */
[----:B------:R-:W-:Y:S02]  /*52d0*/  UMOV UR15, UR41 ;  /* 0x00000029000f7c82 */ /* 0x000fe40008000000 */
[----:B------:R-:W-:Y:S01]  /*52e0*/  UMOV UR4, UR14 ;  /* 0x0000000e00047c82 */ /* 0x000fe20008000000 */
[----:B------:R-:W-:-:S03]  /*52f0*/  UPRMT UR21, UR20, 0x5410, UR43 ;  /* 0x0000541014157896 */ /* 0x000fc6000800002b */
[----:B------:R-:W-:-:S09]  /*5300*/  UMOV UR20, URZ ;  /* 0x000000ff00147c82 */ /* 0x000fd20008000000 */
.L_x_98:
[----:B------:R-:W-:Y:S02]  /*5310*/  UIADD3 UR16, UPT, UPT, UR16, 0x1, URZ ;  /* 0x0000000110107890 */ /* 0x000fe4000fffe0ff */
[----:B--2---:R-:W-:Y:S02]  /*5320*/  ULEA UR7, UR4, UR18, 0x3 ;  /* 0x0000001204077291 */ /* 0x004fe4000f8e18ff */
[----:B------:R-:W-:Y:S01]  /*5330*/  UISETP.NE.AND UP2, UPT, UR16, URZ, UPT ;  /* 0x000000ff1000728c */ /* 0x000fe2000bf45270 */
[----:B---3--:R-:W-:Y:S10]  /*5340*/  @P1 BRA `(.L_x_96) ;  /* 0x00000000000c1947 */ /* 0x008ff40003800000 */
[----:B-1----:R-:W-:Y:S04]  /*5350*/  SHF.L.U32 R2, R3, 0x1f, RZ ;  /* 0x0000001f03027819 */ /* 0x002fe800000006ff */
[----:B------:R-:W1:Y:S02]  /*5360*/  SYNCS.PHASECHK.TRANS64.TRYWAIT P0, [UR7], R2 ;  /* 0x00000002ff0075a7 */ /* 0x000e640008001107 */
[----:B-1----:R-:W-:Y:S05]  /*5370*/  @!P0 BRA `(.L_x_97) ;  /* 0x0000007c00588947 */ /* 0x002fea0003800000 */
.L_x_96:
[----:B------:R-:W-:Y:S01]  /*5380*/  UISETP.NE.AND UP0, UPT, UR15, 0x1, UPT ;  /* 0x000000010f00788c */ /* 0x000fe2000bf05270 */
[----:B------:R-:W-:Y:S01]  /*5390*/  PLOP3.LUT P1, PT, PT, PT, PT, 0x80, 0x8 ;  /* 0x000000000008781c */ /* 0x000fe20003f2f070 */
[----:B------:R-:W-:Y:S02]  /*53a0*/  UIADD3 UR5, UPT, UPT, UR4, 0x1, URZ ;  /* 0x0000000104057890 */ /* 0x000fe4000fffe0ff */
[----:B------:R-:W-:Y:S02]  /*53b0*/  ULEA UR12, UR4, UR28, 0x5 ;  /* 0x0000001c040c7291 */ /* 0x000fe4000f8e28ff */
[----:B------:R-:W-:Y:S01]  /*53c0*/  UISETP.NE.AND UP1, UPT, UR5, 0x1e, UPT ;  /* 0x0000001e0500788c */ /* 0x000fe2000bf25270 */
[----:B------:R-:W-:Y:S01]  /*53d0*/  PLOP3.LUT P0, PT, PT, PT, UP0, 0x80, 0x8 ;  /* 0x000000000008781c */ /* 0x000fe20003f0f008 */
[----:B------:R-:W-:Y:S02]  /*53e0*/  ULEA UR10, UR4, UR29, 0x5 ;  /* 0x0000001d040a7291 */ /* 0x000fe4000f8e28ff */
[----:B------:R-:W-:Y:S02]  /*53f0*/  USEL UR6, URZ, 0x1, UP1 ;  /* 0x00000001ff067887 */ /* 0x000fe40008800000 */
[----:B------:R-:W-:Y:S02]  /*5400*/  USEL UR14, UR5, URZ, UP1 ;  /* 0x000000ff050e7287 */ /* 0x000fe40008800000 */
[----:B------:R-:W-:Y:S02]  /*5410*/  ULEA UR8, UR4, UR27, 0x7 ;  /* 0x0000001b04087291 */ /* 0x000fe4000f8e38ff */
[----:B------:R-:W-:Y:S01]  /*5420*/  @UP0 ULEA UR5, UR14, UR18, 0x3 ;  /* 0x000000120e050291 */ /* 0x000fe2000f8e18ff */
[----:B------:R-:W-:Y:S01]  /*5430*/  LOP3.LUT R3, R3, UR6, RZ, 0x3c, !PT ;  /* 0x0000000603037c12 */ /* 0x000fe2000f8e3cff */
[----:B------:R-:W-:Y:S02]  /*5440*/  UISETP.NE.U32.AND UP0, UPT, UR17, URZ, UPT ;  /* 0x000000ff1100728c */ /* 0x000fe4000bf05070 */
[----:B------:R-:W-:Y:S01]  /*5450*/  ULEA UR6, UR4, UR26, 0x8 ;  /* 0x0000001a04067291 */ /* 0x000fe2000f8e40ff */
[----:B-1----:R-:W-:Y:S01]  /*5460*/  @P0 SHF.L.U32 R0, R3, 0x1f, RZ ;  /* 0x0000001f03000819 */ /* 0x002fe200000006ff */
[----:B------:R-:W-:Y:S01]  /*5470*/  UMOV UR13, 0x4008 ;  /* 0x00004008000d7882 */ /* 0x000fe20000000000 */
[----:B------:R-:W-:Y:S01]  /*5480*/  UMOV UR11, 0x4008 ;  /* 0x00004008000b7882 */ /* 0x000fe20000000000 */
[----:B------:R-:W-:Y:S01]  /*5490*/  UMOV UR9, 0xc0004010 ;  /* 0xc000401000097882 */ /* 0x000fe20000000000 */
[----:B------:R2:W3:Y:S01]  /*54a0*/  @P0 SYNCS.PHASECHK.TRANS64.TRYWAIT P1, [UR5], R0 ;  /* 0x00000000ff0005a7 */ /* 0x0004e20008021105 */
[----:B------:R-:W-:Y:S01]  /*54b0*/  UIADD3 UR5, UPT, UPT, UR7, 0xf0, URZ ;  /* 0x000000f007057890 */ /* 0x000fe2000fffe0ff */
[----:B------:R2:W-:Y:S01]  /*54c0*/  UTCCP.T.S.4x32dp128bit tmem[UR19+0x80], gdesc[UR12] ;  /* 0x0000800c130079e7 */ /* 0x0005e20009100000 */
[----:B------:R-:W-:Y:S01]  /*54d0*/  UIADD3 UR15, UPT, UPT, UR15, -0x1, URZ ;  /* 0xffffffff0f0f7890 */ /* 0x000fe2000fffe0ff */
[----:B------:R2:W-:Y:S01]  /*54e0*/  UTCCP.T.S.4x32dp128bit tmem[UR19+0x84], gdesc[UR10] ;  /* 0x0000840a130079e7 */ /* 0x0005e20009100000 */
[----:B------:R-:W-:Y:S01]  /*54f0*/  UMOV UR7, 0xc0004010 ;  /* 0xc000401000077882 */ /* 0x000fe20000000000 */
[----:B------:R-:W-:Y:S01]  /*5500*/  UMOV UR17, 0x1 ;  /* 0x0000000100117882 */ /* 0x000fe20000000000 */
[----:B------:R2:W-:Y:S01]  /*5510*/  UTCOMMA.4X gdesc[UR6], gdesc[UR8], tmem[UR22], tmem[UR20], idesc[UR21], tmem[UR24], UP0 ;  /* 0x80181408060075ea */ /* 0x0005e20008000016 */
[----:B------:R-:W-:Y:S02]  /*5520*/  UMOV UR4, UR14 ;  /* 0x0000000e00047c82 */ /* 0x000fe40008000000 */
[----:B------:R2:W-:Y:S01]  /*5530*/  UTCBAR.MULTICAST [UR5], URZ, UR23 ;  /* 0x000000ff050073e9 */ /* 0x0005e20008000817 */
[----:B------:R-:W-:Y:S05]  /*5540*/  BRA.U UP2, `(.L_x_98) ;  /* 0xfffffffd02707547 */ /* 0x000fea000b83ffff */
.L_x_95:
[----:B--2---:R-:W-:Y:S01]  /*5550*/  UIADD3 UR5, UPT, UPT, UR31, 0x240, URZ ;  /* 0x000002401f057890 */ /* 0x004fe2000fffe0ff */
[----:B------:R-:W-:Y:S01]  /*5560*/  R2UR UR6, R94 ;  /* 0x000000005e0672ca */ /* 0x000fe200000e0000 */
[----:B------:R-:W-:Y:S01]  /*5570*/  UIADD3 UR4, UPT, UPT, UR37, 0x1, URZ ;  /* 0x0000000125047890 */ /* 0x000fe2000fffe0ff */
[----:B------:R-:W-:-:S03]  /*5580*/  ISETP.NE.AND P0, PT, R9, 0x2, PT ;  /* 0x000000020900780c */ /* 0x000fc60003f05270 */
[----:B------:R-:W-:Y:S01]  /*5590*/  UISETP.NE.AND UP0, UPT, UR4, 0x2, UPT ;  /* 0x000000020400788c */ /* 0x000fe2000bf05270 */
[----:B-1----:R-:W-:Y:S02]  /*55a0*/  SEL R0, RZ, 0x1, P0 ;  /* 0x00000001ff007807 */ /* 0x002fe40000000000 */
[----:B------:R1:W-:Y:S01]  /*55b0*/  UTCBAR [UR5], URZ ;  /* 0x000000ff050073e9 */ /* 0x0003e200080000ff */
[----:B------:R-:W-:Y:S01]  /*55c0*/  SEL R9, R9, RZ, P0 ;  /* 0x000000ff09097207 */ /* 0x000fe20000000000 */
[----:B------:R-:W-:Y:S01]  /*55d0*/  USEL UR37, UR4, URZ, UP0 ;  /* 0x000000ff04257287 */ /* 0x000fe20008000000 */
[----:B------:R-:W-:Y:S02]  /*55e0*/  LOP3.LUT R8, R8, R0, RZ, 0x3c, !PT ;  /* 0x0000000008087212 */ /* 0x000fe400078e3cff */
[----:B------:R-:W-:Y:S02]  /*55f0*/  UIADD3 UR20, UPT, UPT, UR30, UR6, URZ ;  /* 0x000000061e147290 */ /* 0x000fe4000fffe0ff */
[----:B------:R-:W-:-:S06]  /*5600*/  USEL UR6, URZ, 0x1, UP0 ;  /* 0x00000001ff067887 */ /* 0x000fcc0008000000 */
[----:B------:R-:W-:Y:S01]  /*5610*/  LOP3.LUT R10, R10, UR6, RZ, 0x3c, !PT ;  /* 0x000000060a0a7c12 */ /* 0x000fe2000f8e3cff */
[----:B------:R-:W-:Y:S06]  /*5620*/  BRA.U UP3, `(.L_x_99) ;  /* 0xfffffff503507547 */ /* 0x000fec000b83ffff */
[----:B------:R-:W2:Y:S01]  /*5630*/  S2UR UR7, SR_CgaCtaId ;  /* 0x00000000000779c3 */ /* 0x000ea20000008800 */
[----:B------:R-:W-:Y:S01]  /*5640*/  ELECT P0, URZ, PT ;  /* 0x0000000000ff782f */ /* 0x000fe20003800000 */
[----:B------:R-:W-:Y:S01]  /*5650*/  IMAD.MOV.U32 R0, RZ, RZ, 0x1 ;  /* 0x00000001ff007424 */ /* 0x000fe200078e00ff */
[----:B------:R-:W-:Y:S01]  /*5660*/  UIADD3 UR18, UPT, UPT, UR18, 0x250, URZ ;  /* 0x0000025012127890 */ /* 0x000fe2000fffe0ff */
[----:B------:R-:W-:Y:S01]  /*5670*/  SHF.L.U32 R2, R10, 0x1f, RZ ;  /* 0x0000001f0a027819 */ /* 0x000fe200000006ff */
[----:B------:R-:W-:-:S03]  /*5680*/  UMOV UR4, 0x40 ;  /* 0x0000004000047882 */ /* 0x000fc60000000000 */
[----:B------:R-:W-:Y:S01]  /*5690*/  UVIRTCOUNT.DEALLOC.SMPOOL 0x80 ;  /* 0x000000800000784c */ /* 0x000fe20000000000 */
[----:B--2---:R-:W-:Y:S02]  /*56a0*/  ULEA UR7, UR7, UR4, 0x18 ;  /* 0x0000000407077291 */ /* 0x004fe4000f8ec0ff */
[----:B------:R-:W-:-:S07]  /*56b0*/  ULEA UR4, UR37, UR18, 0x3 ;  /* 0x0000001225047291 */ /* 0x000fce000f8e18ff */
[----:B------:R2:W-:Y:S02]  /*56c0*/  @P0 STS.U8 [UR7+0x1c], R0 ;  /* 0x00001c00ff000988 */ /* 0x0005e40008000007 */
[----:B------:R-:W4:Y:S02]  /*56d0*/  SYNCS.PHASECHK.TRANS64.TRYWAIT P0, [UR4], R2 ;  /* 0x00000002ff0075a7 */ /* 0x000f240008001104 */
[----:B--2-4-:R-:W-:Y:S05]  /*56e0*/  @!P0 BRA `(.L_x_100) ;  /* 0x0000007800948947 */ /* 0x014fea0003800000 */
.L_x_255:
[----:B------:R-:W-:-:S04]  /*56f0*/  UIADD3 UR4, UPT, UPT, UR37, 0x1, URZ ;  /* 0x0000000125047890 */ /* 0x000fc8000fffe0ff */
[----:B------:R-:W-:-:S04]  /*5700*/  UISETP.NE.AND UP0, UPT, UR4, 0x2, UPT ;  /* 0x000000020400788c */ /* 0x000fc8000bf05270 */
[----:B-1----:R-:W-:Y:S02]  /*5710*/  USEL UR5, URZ, 0x1, UP0 ;  /* 0x00000001ff057887 */ /* 0x002fe40008000000 */
[----:B------:R-:W-:-:S04]  /*5720*/  USEL UR4, UR4, URZ, UP0 ;  /* 0x000000ff04047287 */ /* 0x000fc80008000000 */
[----:B------:R-:W-:Y:S01]  /*5730*/  ULEA UR4, UR4, UR18, 0x3 ;  /* 0x0000001204047291 */ /* 0x000fe2000f8e18ff */
[----:B--2---:R-:W-:-:S04]  /*5740*/  LOP3.LUT R2, R10, UR5, RZ, 0x3c, !PT ;  /* 0x000000050a027c12 */ /* 0x004fc8000f8e3cff */
[----:B------:R-:W-:-:S04]  /*5750*/  SHF.L.U32 R2, R2, 0x1f, RZ ;  /* 0x0000001f02027819 */ /* 0x000fc800000006ff */
[----:B------:R-:W1:Y:S02]  /*5760*/  SYNCS.PHASECHK.TRANS64.TRYWAIT P0, [UR4], R2 ;  /* 0x00000002ff0075a7 */ /* 0x000e640008001104 */
[----:B-1----:R-:W-:Y:S05]  /*5770*/  @!P0 BRA `(.L_x_101) ;  /* 0x0000007800888947 */ /* 0x002fea0003800000 */
.L_x_257:
[----:B------:R-:W-:Y:S01]  /*5780*/  NOP ;  /* 0x0000000000007918 */ /* 0x000fe20000000000 */
[----:B-1----:R-:W1:Y:S01]  /*5790*/  LDS R0, [UR7+0x14] ;  /* 0x00001407ff007984 */ /* 0x002e620008000800 */
[----:B------:R-:W-:Y:S01]  /*57a0*/  ULOP3.LUT UR4, UR19, 0xffff, URZ, 0xc0, !UPT ;  /* 0x0000ffff13047892 */ /* 0x000fe2000f8ec0ff */
[----:B------:R-:W-:Y:S01]  /*57b0*/  UMOV UR5, 0xffff ;  /* 0x0000ffff00057882 */ /* 0x000fe20000000000 */
[----:B------:R-:W-:Y:S02]  /*57c0*/  UMOV UR6, 0x1 ;  /* 0x0000000100067882 */ /* 0x000fe40000000000 */
[----:B------:R-:W-:-:S04]  /*57d0*/  USHF.R.U32.HI UR4, URZ, 0x5, UR4 ;  /* 0x00000005ff047899 */ /* 0x000fc80008011604 */
[----:B------:R-:W-:Y:S02]  /*57e0*/  USHF.L.U32 UR5, UR5, UR4, URZ ;  /* 0x0000000405057299 */ /* 0x000fe400080006ff */
[----:B------:R-:W-:-:S04]  /*57f0*/  USHF.L.U32 UR4, UR6, UR4, URZ ;  /* 0x0000000406047299 */ /* 0x000fc800080006ff */
[----:B-1----:R-:W-:-:S04]  /*5800*/  LOP3.LUT R0, R0, UR5, RZ, 0xc0, !PT ;  /* 0x0000000500007c12 */ /* 0x002fc8000f8ec0ff */
[----:B------:R-:W-:-:S13]  /*5810*/  ISETP.NE.AND P0, PT, R0, UR5, PT ;  /* 0x0000000500007c0c */ /* 0x000fda000bf05270 */
[----:B------:R-:W-:Y:S05]  /*5820*/  @P0 BRA `(.L_x_102) ;  /* 0x0000000000580947 */ /* 0x000fea0003800000 */
[----:B------:R-:W1:Y:S02]  /*5830*/  LDS R0, [UR7+0x18] ;  /* 0x00001807ff007984 */ /* 0x000e640008000800 */
[----:B-1----:R-:W-:-:S04]  /*5840*/  LOP3.LUT R0, R0, UR4, RZ, 0xc0, !PT ;  /* 0x0000000400007c12 */ /* 0x002fc8000f8ec0ff */
[----:B------:R-:W-:-:S13]  /*5850*/  ISETP.NE.AND P0, PT, R0, UR4, PT ;  /* 0x0000000400007c0c */ /* 0x000fda000bf05270 */
[----:B------:R-:W-:Y:S05]  /*5860*/  @P0 BRA `(.L_x_103) ;  /* 0x00000000003c0947 */ /* 0x000fea0003800000 */
[----:B------:R-:W1:Y:S01]  /*5870*/  S2R R2, SR_LANEID ;  /* 0x0000000000027919 */ /* 0x000e620000000000 */
[----:B------:R-:W-:-:S06]  /*5880*/  ULOP3.LUT UR5, URZ, UR5, URZ, 0x33, !UPT ;  /* 0x00000005ff057292 */ /* 0x000fcc000f8e33ff */
[----:B------:R-:W-:-:S04]  /*5890*/  IMAD.U32 R0, RZ, RZ, UR5 ;  /* 0x00000005ff007e24 */ /* 0x000fc8000f8e00ff */
[----:B------:R2:W4:Y:S02]  /*58a0*/  REDUX UR8, R0 ;  /* 0x00000000000873c4 */ /* 0x0005240000000000 */
[----:B------:R1:W-:Y:S01]  /*58b0*/  UTCATOMSWS.AND URZ, UR5 ;  /* 0x0000000500ff79e3 */ /* 0x0003e20008000000 */
[----:B--2---:R-:W-:Y:S01]  /*58c0*/  LOP3.LUT R0, RZ, UR4, RZ, 0x33, !PT ;  /* 0x00000004ff007c12 */ /* 0x004fe2000f8e33ff */
[----:B------:R-:W-:Y:S02]  /*58d0*/  VOTEU.ANY UR4, UPT, PT ;  /* 0x0000000000047886 */ /* 0x000fe400038e0100 */
[----:B------:R-:W-:Y:S02]  /*58e0*/  UFLO.U32 UR4, UR4 ;  /* 0x00000004000472bd */ /* 0x000fe400080e0000 */
[----:B------:R-:W2:Y:S04]  /*58f0*/  REDUX UR6, R0 ;  /* 0x00000000000673c4 */ /* 0x000ea80000000000 */
[----:B-1----:R-:W-:-:S02]  /*5900*/  ISETP.EQ.U32.AND P0, PT, R2, UR4, PT ;  /* 0x0000000402007c0c */ /* 0x002fc4000bf02070 */
[----:B----4-:R-:W-:-:S11]  /*5910*/  MOV R2, UR8 ;  /* 0x0000000800027c02 */ /* 0x010fd60008000f00 */
[----:B------:R1:W-:Y:S01]  /*5920*/  @P0 ATOMS.AND RZ, [UR7+0x14], R2 ;  /* 0x00001402ffff098c */ /* 0x0003e2000a800007 */
[----:B--2---:R-:W-:-:S05]  /*5930*/  IMAD.U32 R0, RZ, RZ, UR6 ;  /* 0x00000006ff007e24 */ /* 0x004fca000f8e00ff */
[----:B------:R1:W-:Y:S01]  /*5940*/  @P0 ATOMS.AND RZ, [UR7+0x18], R0 ;  /* 0x00001800ffff098c */ /* 0x0003e2000a800007 */
[----:B------:R-:W-:Y:S05]  /*5950*/  BRA `(.L_x_104) ;  /* 0x0000000000147947 */ /* 0x000fea0003800000 */
.L_x_103:
[----:B------:R-:W-:Y:S02]  /*5960*/  MOV R2, 0x5980 ;  /* 0x0000598000027802 */ /* 0x000fe40000000f00 */
[----:B---3-5:R-:W-:Y:S05]  /*5970*/  CALL.REL.NOINC `($__internal_0_$__cuda_sm10x_tcgen05_guardrail_trap_col_being_dealloced_not_returned_by_alloc) ;  /* 0x0000007c00547944 */ /* 0x028fea0003c00000 */
[----:B------:R-:W-:Y:S05]  /*5980*/  BRA `(.L_x_104) ;  /* 0x0000000000087947 */ /* 0x000fea0003800000 */
.L_x_102:
[----:B------:R-:W-:Y:S02]  /*5990*/  MOV R2, 0x59b0 ;  /* 0x000059b000027802 */ /* 0x000fe40000000f00 */
[----:B---3-5:R-:W-:Y:S05]  /*59a0*/  CALL.REL.NOINC `($__internal_2_$__cuda_sm10x_tcgen05_guardrail_trap_unallocated_columns_being_dealloced) ;  /* 0x0000007c00607944 */ /* 0x028fea0003c00000 */
.L_x_104:
[----:B------:R-:W-:Y:S01]  /*59b0*/  NOP ;  /* 0x0000000000007918 */ /* 0x000fe20000000000 */
[----:B------:R-:W-:Y:S05]  /*59c0*/  EXIT ;  /* 0x000000000000794d */ /* 0x000fea0003800000 */
.L_x_86:
[----:B------:R-:W-:-:S09]  /*59d0*/  UISETP.NE.OR UP0, UPT, UR21, 0x3, !UP5 ;  /* 0x000000031500788c */ /* 0x000fd2000ef05670 */
[----:B------:R-:W-:Y:S05]  /*59e0*/  BRA.U UP0, `(.L_x_105) ;  /* 0x0000001500607547 */ /* 0x000fea000b800000 */
[----:B------:R-:W1:Y:S01]  /*59f0*/  LDCU UR38, c[0x0][0x370] ;  /* 0x00006e00ff2677ac */ /* 0x000e620008000800 */
[----:B------:R-:W2:Y:S01]  /*5a00*/  LDC.64 R16, c[0x0][0x348] ;  /* 0x0000d200ff107b82 */ /* 0x000ea20000000a00 */
[----:B------:R-:W-:Y:S02]  /*5a10*/  HFMA2 R13, -RZ, RZ, 0, 0 ;  /* 0x00000000ff0d7431 */ /* 0x000fe400000001ff */
[----:B------:R-:W-:Y:S01]  /*5a20*/  IMAD.MOV.U32 R15, RZ, RZ, 0x1 ;  /* 0x00000001ff0f7424 */ /* 0x000fe200078e00ff */
[----:B------:R-:W1:Y:S01]  /*5a30*/  LDCU.128 UR32, c[0x0][0xf10] ;  /* 0x0001e200ff2077ac */ /* 0x000e620008000c00 */
[----:B------:R-:W-:Y:S01]  /*5a40*/  IMAD.MOV.U32 R14, RZ, RZ, RZ ;  /* 0x000000ffff0e7224 */ /* 0x000fe200078e00ff */
[----:B------:R-:W-:Y:S01]  /*5a50*/  MOV R7, 0x1000 ;  /* 0x0000100000077802 */ /* 0x000fe20000000f00 */
[----:B------:R-:W3:Y:S01]  /*5a60*/  LDCU UR31, c[0x0][0x374] ;  /* 0x00006e80ff1f77ac */ /* 0x000ee20008000800 */
[----:B------:R-:W4:Y:S01]  /*5a70*/  LDC.64 R2, c[0x0][0xc88] ;  /* 0x00032200ff027b82 */ /* 0x000f220000000a00 */
[----:B------:R-:W3:Y:S01]  /*5a80*/  LDCU UR15, c[0x0][0xf0c] ;  /* 0x0001e180ff0f77ac */ /* 0x000ee20008000800 */
[----:B------:R-:W3:Y:S06]  /*5a90*/  LDCU UR42, c[0x0][0xf20] ;  /* 0x0001e400ff2a77ac */ /* 0x000eec0008000800 */
[----:B------:R-:W2:Y:S01]  /*5aa0*/  LDC.64 R4, c[0x0][0xc90] ;  /* 0x00032400ff047b82 */ /* 0x000ea20000000a00 */
[----:B------:R-:W3:Y:S01]  /*5ab0*/  LDCU UR4, c[0x0][0xf30] ;  /* 0x0001e600ff0477ac */ /* 0x000ee20008000800 */
[----:B-1----:R-:W-:-:S02]  /*5ac0*/  UIMAD.WIDE.U32 UR8, UR38, UR32, URZ ;  /* 0x00000020260872a5 */ /* 0x002fc4000f8e00ff */
[----:B---3--:R-:W-:Y:S01]  /*5ad0*/  UIMAD.WIDE.U32 UR6, UR31, UR35, URZ ;  /* 0x000000231f0672a5 */ /* 0x008fe2000f8e00ff */
[----:B------:R-:W-:Y:S01]  /*5ae0*/  UMOV UR29, 0x400 ;  /* 0x00000400001d7882 */ /* 0x000fe20000000000 */
[----:B------:R-:W-:-:S03]  /*5af0*/  UPLOP3.LUT UP1, UPT, UPT, UPT, UPT, 0x40, 0x4 ;  /* 0x000000000004789c */ /* 0x000fc60003f2e870 */
[----:B------:R-:W-:Y:S01]  /*5b00*/  UMOV UR8, UR9 ;  /* 0x0000000900087c82 */ /* 0x000fe20008000000 */
[----:B------:R-:W-:Y:S01]  /*5b10*/  UISETP.GE.AND UP0, UPT, UR39, 0x1, UPT ;  /* 0x000000012700788c */ /* 0x000fe2000bf06270 */
[----:B------:R-:W-:Y:S01]  /*5b20*/  UMOV UR6, UR7 ;  /* 0x0000000700067c82 */ /* 0x000fe20008000000 */
[----:B------:R-:W-:Y:S01]  /*5b30*/  UISETP.NE.AND UP4, UPT, UR39, 0x1, UPT ;  /* 0x000000012700788c */ /* 0x000fe2000bf85270 */
[----:B------:R-:W1:Y:S01]  /*5b40*/  LDCU.64 UR22, c[0x0][0xf28] ;  /* 0x0001e500ff1677ac */ /* 0x000e620008000a00 */
[----:B------:R-:W-:Y:S02]  /*5b50*/  ULEA UR29, UR56, UR29, 0x18 ;  /* 0x0000001d381d7291 */ /* 0x000fe4000f8ec0ff */
[----:B------:R-:W-:Y:S02]  /*5b60*/  UISETP.NE.AND UP6, UPT, UR15, 0x1, UPT ;  /* 0x000000010f00788c */ /* 0x000fe4000bfc5270 */
[----:B------:R-:W-:Y:S02]  /*5b70*/  UISETP.NE.AND UP5, UPT, UR34, 0x1, UPT ;  /* 0x000000012200788c */ /* 0x000fe4000bfa5270 */
[----:B------:R-:W-:-:S02]  /*5b80*/  USHF.R.U32.HI UR41, URZ, UR33, UR8 ;  /* 0x00000021ff297299 */ /* 0x000fc40008011608 */
[----:B------:R-:W-:Y:S02]  /*5b90*/  USHF.R.U32.HI UR40, URZ, UR42, UR6 ;  /* 0x0000002aff287299 */ /* 0x000fe40008011606 */
[----:B------:R-:W-:Y:S01]  /*5ba0*/  UISETP.NE.AND UP3, UPT, UR4, 0x1, UPT ;  /* 0x000000010400788c */ /* 0x000fe2000bf65270 */
[----:B------:R-:W-:-:S10]  /*5bb0*/  UMOV UR12, URZ ;  /* 0x000000ff000c7c82 */ /* 0x000fd40008000000 */
.L_x_116:
[C---:B------:R-:W-:Y:S02]  /*5bc0*/  LEA R12, R14.reuse, UR29, 0x3 ;  /* 0x0000001d0e0c7c11 */ /* 0x040fe4000f8e18ff */
[----:B------:R-:W-:Y:S02]  /*5bd0*/  SHF.L.U32 R0, R13, 0x1f, RZ ;  /* 0x0000001f0d007819 */ /* 0x000fe400000006ff */
[----:B------:R-:W-:Y:S02]  /*5be0*/  LEA R8, R14, UR29, 0x4 ;  /* 0x0000001d0e087c11 */ /* 0x000fe4000f8e20ff */
[----:B---3--:R-:W3:Y:S02]  /*5bf0*/  SYNCS.PHASECHK.TRANS64.TRYWAIT P0, [R12+URZ+0x220], R0 ;  /* 0x000220000c0075a7 */ /* 0x008ee400080011ff */
[----:B---3--:R-:W-:Y:S05]  /*5c00*/  @!P0 BRA `(.L_x_106) ;  /* 0x00000074007c8947 */ /* 0x008fea0003800000 */
.L_x_258:
[----:B------:R-:W1:Y:S01]  /*5c10*/  LDS.128 R8, [R8+0x290] ;  /* 0x0002900008087984 */ /* 0x000e620000000c00 */
[----:B------:R-:W-:Y:S01]  /*5c20*/  UISETP.GE.AND UP0, UPT, UR39, 0x1, UPT ;  /* 0x000000012700788c */ /* 0x000fe2000bf06270 */
[----:B------:R-:W-:Y:S01]  /*5c30*/  @!PT LDS RZ, [RZ] ;  /* 0x00000000fffff984 */ /* 0x000fe20000000800 */
[----:B------:R-:W-:Y:S01]  /*5c40*/  @!PT LDS RZ, [RZ] ;  /* 0x00000000fffff984 */ /* 0x000fe20000000800 */
[----:B------:R-:W-:Y:S01]  /*5c50*/  @!PT LDS RZ, [RZ] ;  /* 0x00000000fffff984 */ /* 0x000fe20000000800 */
[----:B------:R-:W-:Y:S01]  /*5c60*/  @!PT LDS RZ, [RZ] ;  /* 0x00000000fffff984 */ /* 0x000fe20000000800 */
[----:B------:R2:W-:Y:S06]  /*5c70*/  MEMBAR.ALL.CTA ;  /* 0x0000000000007992 */ /* 0x0005ec0000008000 */
[----:B--2---:R-:W2:Y:S01]  /*5c80*/  FENCE.VIEW.ASYNC.S ;  /* 0x00000000000073c6 */ /* 0x004ea20000000000 */
[----:B-1----:R-:W-:Y:S11]  /*5c90*/  LOP3.LUT P0, RZ, R10, 0x1, RZ, 0xc0, !PT ;  /* 0x000000010aff7812 */ /* 0x002ff6000780c0ff */
[----:B------:R-:W-:Y:S02]  /*5ca0*/  @!UPT UIADD3 URZ, UPT, UPT, URZ, URZ, URZ ;  /* 0x000000fffffff290 */ /* 0x000fe4000fffe0ff */
[----:B--2---:R-:W-:Y:S01]  /*5cb0*/  VOTEU.ANY UP2, P0 ;  /* 0x0000000000ff7886 */ /* 0x004fe20000040100 */
[----:B------:R-:W-:Y:S11]  /*5cc0*/  PLOP3.LUT P0, PT, PT, PT, UP2, 0x80, 0x8 ;  /* 0x000000000008781c */ /* 0x000ff60003f0f028 */
[----:B------:R-:W-:Y:S02]  /*5cd0*/  @!UPT UIADD3 URZ, UPT, UPT, URZ, URZ, URZ ;  /* 0x000000fffffff290 */ /* 0x000fe4000fffe0ff */
[----:B---3--:R-:W-:Y:S02]  /*5ce0*/  @P0 SHF.R.U32.HI R0, RZ, 0x10, R9 ;  /* 0x00000010ff000819 */ /* 0x008fe40000011609 */
[----:B------:R-:W-:Y:S02]  /*5cf0*/  @P0 MOV R6, R8 ;  /* 0x0000000800060202 */ /* 0x000fe40000000f00 */
[----:B------:R-:W-:Y:S01]  /*5d00*/  @P0 R2UR UR4, R0 ;  /* 0x00000000000402ca */ /* 0x000fe200000e0000 */
[----:B------:R-:W-:Y:S01]  /*5d10*/  VIADD R0, R12, 0x230 ;  /* 0x000002300c007836 */ /* 0x000fe20000000000 */
[----:B------:R-:W-:Y:S02]  /*5d20*/  @P0 LOP3.LUT R8, R9, 0xffff, RZ, 0xc0, !PT ;  /* 0x0000ffff09080812 */ /* 0x000fe400078ec0ff */
[----:B------:R-:W-:Y:S02]  /*5d30*/  @P0 R2UR UR6, R6 ;  /* 0x00000000060602ca */ /* 0x000fe400000e0000 */
[----:B------:R-:W-:Y:S02]  /*5d40*/  PRMT R0, RZ, 0x654, R0 ;  /* 0x00000654ff007816 */ /* 0x000fe40000000000 */
[----:B------:R-:W-:Y:S02]  /*5d50*/  @P0 R2UR UR5, R8 ;  /* 0x00000000080502ca */ /* 0x000fe400000e0000 */
[----:B------:R1:W-:Y:S03]  /*5d60*/  SYNCS.ARRIVE.TRANS64.RED.A1T0 RZ, [R0+URZ], RZ ;  /* 0x000000ff00ff79a7 */ /* 0x0003e600081004ff */
[----:B------:R-:W-:Y:S04]  /*5d70*/  @UP2 UMOV UR30, UR4 ;  /* 0x00000004001e2c82 */ /* 0x000fe80008000000 */
[----:B------:R-:W-:Y:S04]  /*5d80*/  @UP2 UMOV UR14, UR6 ;  /* 0x00000006000e2c82 */ /* 0x000fe80008000000 */
[----:B------:R-:W-:Y:S01]  /*5d90*/  @UP2 UMOV UR13, UR5 ;  /* 0x00000005000d2c82 */ /* 0x000fe20008000000 */
[----:B------:R-:W-:Y:S05]  /*5da0*/  BRA.U !UP0, `(.L_x_107) ;  /* 0x0000000108a47547 */ /* 0x000fea000b800000 */
[----:B------:R-:W-:Y:S02]  /*5db0*/  UIMAD.WIDE.U32 UR8, UR13, UR35, URZ ;  /* 0x000000230d0872a5 */ /* 0x000fe4000f8e00ff */
[----:B------:R-:W-:Y:S02]  /*5dc0*/  UIMAD.WIDE.U32 UR10, UR14, UR32, URZ ;  /* 0x000000200e0a72a5 */ /* 0x000fe4000f8e00ff */
[----:B------:R-:W-:Y:S02]  /*5dd0*/  USEL UR4, UR31, UR40, !UP5 ;  /* 0x000000281f047287 */ /* 0x000fe4000e800000 */
[----:B------:R-:W-:Y:S02]  /*5de0*/  USEL UR7, UR38, UR41, !UP6 ;  /* 0x0000002926077287 */ /* 0x000fe4000f000000 */
[----:B------:R-:W-:Y:S02]  /*5df0*/  UIMAD.WIDE.U32 UR16, UR4, UR22, URZ ;  /* 0x00000016041072a5 */ /* 0x000fe4000f8e00ff */
[----:B------:R-:W-:Y:S01]  /*5e00*/  UIMAD.WIDE.U32 UR18, UR7, UR22, URZ ;  /* 0x00000016071272a5 */ /* 0x000fe2000f8e00ff */
[----:B------:R-:W-:Y:S02]  /*5e10*/  UMOV UR5, UR9 ;  /* 0x0000000900057c82 */ /* 0x000fe40008000000 */
[----:B------:R-:W-:Y:S03]  /*5e20*/  USHF.R.U32.HI UR6, URZ, UR42, UR5 ;  /* 0x0000002aff067299 */ /* 0x000fe60008011605 */
[----:B------:R-:W-:Y:S01]  /*5e30*/  UMOV UR5, UR11 ;  /* 0x0000000b00057c82 */ /* 0x000fe20008000000 */
[----:B------:R-:W-:Y:S02]  /*5e40*/  USEL UR6, UR13, UR6, !UP5 ;  /* 0x000000060d067287 */ /* 0x000fe4000e800000 */
[----:B------:R-:W-:Y:S02]  /*5e50*/  USHF.R.U32.HI UR8, URZ, UR33, UR5 ;  /* 0x00000021ff087299 */ /* 0x000fe40008011605 */
[----:B------:R-:W-:Y:S01]  /*5e60*/  UIMAD.WIDE.U32 UR10, UR6, UR22, URZ ;  /* 0x00000016060a72a5 */ /* 0x000fe2000f8e00ff */
[----:B------:R-:W-:Y:S02]  /*5e70*/  UMOV UR5, UR17 ;  /* 0x0000001100057c82 */ /* 0x000fe40008000000 */
[----:B------:R-:W-:Y:S03]  /*5e80*/  @UP4 USHF.R.U32.HI UR4, URZ, UR23, UR5 ;  /* 0x00000017ff044299 */ /* 0x000fe60008011605 */
[----:B------:R-:W-:Y:S01]  /*5e90*/  UMOV UR5, UR19 ;  /* 0x0000001300057c82 */ /* 0x000fe20008000000 */
[----:B------:R-:W-:Y:S02]  /*5ea0*/  UIMAD UR4, UR39, UR4, URZ ;  /* 0x00000004270472a4 */ /* 0x000fe4000f8e02ff */
[----:B------:R-:W-:Y:S02]  /*5eb0*/  @UP4 USHF.R.U32.HI UR7, URZ, UR23, UR5 ;  /* 0x00000017ff074299 */ /* 0x000fe40008011605 */
[----:B------:R-:W-:Y:S02]  /*5ec0*/  USEL UR5, UR14, UR8, !UP6 ;  /* 0x000000080e057287 */ /* 0x000fe4000f000000 */
[----:B------:R-:W-:Y:S02]  /*5ed0*/  UIMAD UR8, UR39, UR7, URZ ;  /* 0x00000007270872a4 */ /* 0x000fe4000f8e02ff */
[----:B------:R-:W-:Y:S03]  /*5ee0*/  UISETP.GE.AND UP0, UPT, UR6, UR4, UPT ;  /* 0x000000040600728c */ /* 0x000fe6000bf06270 */
[----:B------:R-:W-:Y:S01]  /*5ef0*/  UMOV UR4, UR11 ;  /* 0x0000000b00047c82 */ /* 0x000fe20008000000 */
[----:B------:R-:W-:Y:S02]  /*5f00*/  UISETP.GE.OR UP0, UPT, UR5, UR8, UP0 ;  /* 0x000000080500728c */ /* 0x000fe40008706670 */
[----:B------:R-:W-:Y:S02]  /*5f10*/  USHF.R.U32.HI UR4, URZ, UR23, UR4 ;  /* 0x00000017ff047299 */ /* 0x000fe40008011604 */
[----:B------:R-:W-:Y:S02]  /*5f20*/  UIMAD.WIDE.U32 UR8, UR5, UR22, URZ ;  /* 0x00000016050872a5 */ /* 0x000fe4000f8e00ff */
[----:B------:R-:W-:Y:S04]  /*5f30*/  USEL UR10, UR6, UR4, !UP4 ;  /* 0x00000004060a7287 */ /* 0x000fe8000e000000 */
[----:B------:R-:W-:Y:S01]  /*5f40*/  UIADD3 UR11, UPT, UPT, -UR10, URZ, URZ ;  /* 0x000000ff0a0b7290 */ /* 0x000fe2000fffe1ff */
[----:B------:R-:W-:Y:S02]  /*5f50*/  @!UP0 UMOV UR4, UR9 ;  /* 0x0000000900048c82 */ /* 0x000fe40008000000 */
[----:B------:R-:W-:Y:S02]  /*5f60*/  @!UP0 USHF.R.U32.HI UR4, URZ, UR23, UR4 ;  /* 0x00000017ff048299 */ /* 0x000fe40008011604 */
[----:B------:R-:W-:Y:S02]  /*5f70*/  UIMAD UR8, UR39, UR11, UR6 ;  /* 0x0000000b270872a4 */ /* 0x000fe4000f8e0206 */
[----:B------:R-:W-:Y:S04]  /*5f80*/  @!UP0 USEL UR4, UR5, UR4, !UP4 ;  /* 0x0000000405048287 */ /* 0x000fe8000e000000 */
[----:B------:R-:W-:Y:S02]  /*5f90*/  @!UP0 UIMAD UR7, UR7, UR8, UR4 ;  /* 0x00000008070782a4 */ /* 0x000fe4000f8e0204 */
[----:B------:R-:W-:Y:S02]  /*5fa0*/  @!UP0 UIADD3 UR9, UPT, UPT, UR10, -UR4, URZ ;  /* 0x800000040a098290 */ /* 0x000fe4000fffe0ff */
[----:B------:R-:W-:Y:S02]  /*5fb0*/  UIADD3 UR8, UPT, UPT, -UR6, URZ, URZ ;  /* 0x000000ff06087290 */ /* 0x000fe4000fffe1ff */
[----:B------:R-:W-:Y:S02]  /*5fc0*/  UIADD3 UR4, UPT, UPT, -UR5, URZ, URZ ;  /* 0x000000ff05047290 */ /* 0x000fe4000fffe1ff */
[----:B------:R-:W-:Y:S03]  /*5fd0*/  @!UP0 UIMAD UR6, UR9, UR39, UR5 ;  /* 0x00000027090682a4 */ /* 0x000fe6000f8e0205 */
[----:B------:R-:W-:Y:S01]  /*5fe0*/  @!UP0 UMOV UR5, UR7 ;  /* 0x0000000700058c82 */ /* 0x000fe20008000000 */
[----:B------:R-:W-:Y:S02]  /*5ff0*/  UIMAD UR7, UR15, UR4, UR14 ;  /* 0x000000040f0772a4 */ /* 0x000fe4000f8e020e */
[----:B------:R-:W-:Y:S02]  /*6000*/  UIMAD UR4, UR34, UR8, UR13 ;  /* 0x00000008220472a4 */ /* 0x000fe4000f8e020d */
[----:B------:R-:W-:Y:S02]  /*6010*/  UIMAD UR14, UR5, UR15, UR7 ;  /* 0x0000000f050e72a4 */ /* 0x000fe4000f8e0207 */
[----:B------:R-:W-:Y:S11]  /*6020*/  UIMAD UR13, UR6, UR34, UR4 ;  /* 0x00000022060d72a4 */ /* 0x000ff6000f8e0204 */
[----:B------:R-:W-:Y:S01]  /*6030*/  @!UPT UIADD3 URZ, UPT, UPT, URZ, URZ, URZ ;  /* 0x000000fffffff290 */ /* 0x000fe2000fffe0ff */
.L_x_107:
[----:B------:R-:W2:Y:S01]  /*6040*/  @!UP3 LDCU.128 UR8, c[0x0][0xf10] ;  /* 0x0001e200ff08b7ac */ /* 0x000ea20008000c00 */
[C---:B------:R-:W-:Y:S02]  /*6050*/  ISETP.NE.U32.AND P1, PT, R4.reuse, RZ, PT ;  /* 0x000000ff0400720c */ /* 0x040fe40003f25070 */
[----:B------:R-:W-:Y:S02]  /*6060*/  ISETP.NE.U32.AND P0, PT, R4, RZ, PT ;  /* 0x000000ff0400720c */ /* 0x000fe40003f05070 */
[C---:B------:R-:W-:Y:S02]  /*6070*/  ISETP.NE.AND.EX P1, PT, R5.reuse, RZ, PT, P1 ;  /* 0x000000ff0500720c */ /* 0x040fe40003f25310 */
[----:B------:R-:W-:Y:S01]  /*6080*/  ISETP.NE.AND.EX P0, PT, R5, RZ, PT, P0 ;  /* 0x000000ff0500720c */ /* 0x000fe20003f05300 */
[----:B------:R-:W3:Y:S01]  /*6090*/  @!UP3 LDCU UR5, c[0x0][0xf0c] ;  /* 0x0001e180ff05b7ac */ /* 0x000ee20008000800 */
[----:B------:R-:W-:Y:S02]  /*60a0*/  USHF.L.U32 UR26, UR20, 0x6, URZ ;  /* 0x00000006141a7899 */ /* 0x000fe400080006ff */
[----:B------:R-:W-:Y:S02]  /*60b0*/  USHF.L.U32 UR27, UR27, 0x7, URZ ;  /* 0x000000071b1b7899 */ /* 0x000fe400080006ff */
[----:B--2---:R-:W-:Y:S07]  /*60c0*/  UIMAD.WIDE.U32 UR6, UR14, UR8, URZ ;  /* 0x000000080e0672a5 */ /* 0x004fee000f8e00ff */
[----:B------:R-:W-:Y:S01]  /*60d0*/  @!UP3 UMOV UR4, UR7 ;  /* 0x000000070004bc82 */ /* 0x000fe20008000000 */
[----:B---3--:R-:W-:Y:S02]  /*60e0*/  @!UP3 UISETP.NE.AND UP0, UPT, UR5, 0x1, UPT ;  /* 0x000000010500b88c */ /* 0x008fe4000bf05270 */
[----:B------:R-:W-:Y:S02]  /*60f0*/  @!UP3 USHF.R.U32.HI UR4, URZ, UR9, UR4 ;  /* 0x00000009ff04b299 */ /* 0x000fe40008011604 */
[----:B------:R-:W-:Y:S02]  /*6100*/  UIMAD.WIDE.U32 UR6, UR13, UR11, URZ ;  /* 0x0000000b0d0672a5 */ /* 0x000fe4000f8e00ff */
[----:B------:R-:W-:Y:S02]  /*6110*/  @!UP3 USEL UR8, UR14, UR4, !UP0 ;  /* 0x000000040e08b287 */ /* 0x000fe4000c000000 */
[----:B------:R-:W-:Y:S03]  /*6120*/  @!UP3 UISETP.NE.AND UP0, UPT, UR10, 0x1, UPT ;  /* 0x000000010a00b88c */ /* 0x000fe6000bf05270 */
[----:B------:R-:W-:Y:S02]  /*6130*/  @!UP3 UMOV UR6, UR7 ;  /* 0x000000070006bc82 */ /* 0x000fe40008000000 */
[----:B------:R-:W2:Y:S02]  /*6140*/  @!UP3 LDCU UR4, c[0x0][0xf20] ;  /* 0x0001e400ff04b7ac */ /* 0x000ea40008000800 */
[----:B--2---:R-:W-:Y:S04]  /*6150*/  @!UP3 USHF.R.U32.HI UR6, URZ, UR4, UR6 ;  /* 0x00000004ff06b299 */ /* 0x004fe80008011606 */
[----:B------:R-:W-:Y:S04]  /*6160*/  @!UP3 USEL UR6, UR13, UR6, !UP0 ;  /* 0x000000060d06b287 */ /* 0x000fe8000c000000 */
[----:B------:R-:W-:Y:S02]  /*6170*/  @!UP3 UIADD3 UR4, UPT, UPT, -UR8, UR6, URZ ;  /* 0x000000060804b290 */ /* 0x000fe4000fffe1ff */
[----:B------:R-:W-:Y:S02]  /*6180*/  @!UP3 UIADD3 UR6, UPT, UPT, UR8, -UR6, URZ ;  /* 0x800000060806b290 */ /* 0x000fe4000fffe0ff */
[----:B------:R-:W-:Y:S02]  /*6190*/  @!UP3 UIMAD UR14, UR4, UR5, UR14 ;  /* 0x00000005040eb2a4 */ /* 0x000fe4000f8e020e */
[----:B------:R-:W-:Y:S01]  /*61a0*/  @!UP3 UIMAD UR13, UR6, UR10, UR13 ;  /* 0x0000000a060db2a4 */ /* 0x000fe2000f8e020d */
[----:B------:R-:W-:Y:S11]  /*61b0*/  BRA.U UP1, `(.L_x_108) ;  /* 0x0000000101107547 */ /* 0x000ff6000b800000 */
[----:B------:R-:W-:Y:S04]  /*61c0*/  MOV R6, UR49 ;  /* 0x0000003100067c02 */ /* 0x000fe80008000f00 */
[----:B------:R-:W-:Y:S04]  /*61d0*/  SHF.L.U32 R6, R6, 0x1f, RZ ;  /* 0x0000001f06067819 */ /* 0x000fe800000006ff */
[----:B------:R-:W2:Y:S02]  /*61e0*/  SYNCS.PHASECHK.TRANS64.TRYWAIT P2, [UR29+0x218], R6 ;  /* 0x00021806ff0075a7 */ /* 0x000ea4000804111d */
[----:B--2---:R-:W-:Y:S05]  /*61f0*/  @!P2 BRA `(.L_x_109) ;  /* 0x000000700014a947 */ /* 0x004fea0003800000 */
.L_x_108:
[----:B------:R-:W-:Y:S05]  /*6200*/  @!P1 BRA `(.L_x_110) ;  /* 0x0000000000309947 */ /* 0x000fea0003800000 */
[----:B----4-:R-:W-:Y:S01]  /*6210*/  ISETP.NE.U32.AND P1, PT, R2, RZ, PT ;  /* 0x000000ff0200720c */ /* 0x010fe20003f25070 */
[----:B------:R-:W2:Y:S01]  /*6220*/  LDCU.64 UR4, c[0x0][0x358] ;  /* 0x00006b00ff0477ac */ /* 0x000ea20008000a00 */
[----:B------:R-:W-:Y:S02]  /*6230*/  IMAD.MOV.U32 R89, RZ, RZ, 0x1 ;  /* 0x00000001ff597424 */ /* 0x000fe400078e00ff */
[----:B------:R-:W-:Y:S11]  /*6240*/  ISETP.NE.AND.EX P1, PT, R3, RZ, PT, P1 ;  /* 0x000000ff0300720c */ /* 0x000ff60003f25310 */
[----:B------:R-:W-:Y:S02]  /*6250*/  @!UPT UIADD3 URZ, UPT, UPT, URZ, URZ, URZ ;  /* 0x000000fffffff290 */ /* 0x000fe4000fffe0ff */
[----:B------:R-:W3:Y:S01]  /*6260*/  @P1 LDC.64 R8, c[0x0][0xc88] ;  /* 0x00032200ff081b82 */ /* 0x000ee20000000a00 */
[----:B-1----:R-:W-:Y:S04]  /*6270*/  @P1 IMAD R0, R4, UR44, RZ ;  /* 0x0000002c04001c24 */ /* 0x002fe8000f8e02ff */
[----:B---3--:R-:W-:Y:S04]  /*6280*/  @P1 IMAD.WIDE R8, R0, 0x4, R8 ;  /* 0x0000000400081825 */ /* 0x008fe800078e0208 */
[----:B------:R-:W-:Y:S01]  /*6290*/  HFMA2 R0, -RZ, RZ, 0, 5.9604644775390625e-08 ;  /* 0x00000001ff007431 */ /* 0x000fe200000001ff */
[----:B--2--5:R2:W5:Y:S04]  /*62a0*/  @P1 LDG.E R45, desc[UR4][R8.64] ;  /* 0x00000004082d1981 */ /* 0x024568000c1e1900 */
[----:B------:R-:W-:Y:S01]  /*62b0*/  @!P1 PRMT R89, R0, 0x7610, R89 ;  /* 0x0000761000599816 */ /* 0x000fe20000000059 */
[----:B--2---:R-:W3:Y:S06]  /*62c0*/  @!P1 LDC R45, c[0x0][0xc80] ;  /* 0x00032000ff2d9b82 */ /* 0x004eec0000000800 */
.L_x_110:
[----:B---3-5:R-:W-:Y:S01]  /*62d0*/  @!P0 FSETP.EQ.AND P1, PT, R45, RZ, PT ;  /* 0x000000ff2d00820b */ /* 0x028fe20003f22000 */
[----:B------:R-:W-:Y:S01]  /*62e0*/  @!UPT UIADD3 URZ, UPT, UPT, URZ, URZ, URZ ;  /* 0x000000fffffff290 */ /* 0x000fe2000fffe0ff */
[----:B------:R-:W-:Y:S11]  /*62f0*/  @!P0 BRA `(.L_x_111) ;  /* 0x0000000000188947 */ /* 0x000ff60003800000 */
[----:B------:R-:W-:Y:S02]  /*6300*/  LOP3.LUT P0, RZ, R89, 0xff, RZ, 0xc0, !PT ;  /* 0x000000ff59ff7812 */ /* 0x000fe4000780c0ff */
[----:B----4-:R-:W-:Y:S04]  /*6310*/  ISETP.NE.U32.AND P1, PT, R2, RZ, PT ;  /* 0x000000ff0200720c */ /* 0x010fe80003f25070 */
[----:B------:R-:W-:Y:S04]  /*6320*/  ISETP.NE.AND.EX P1, PT, R3, RZ, PT, P1 ;  /* 0x000000ff0300720c */ /* 0x000fe80003f25310 */
[----:B------:R-:W-:Y:S03]  /*6330*/  PLOP3.LUT P1, PT, P1, PT, PT, 0x8, 0x80 ;  /* 0x000000000080781c */ /* 0x000fe60000f2e170 */
[----:B------:R-:W-:Y:S11]  /*6340*/  @P0 FSETP.EQ.AND P1, PT, R45, RZ, PT ;  /* 0x000000ff2d00020b */ /* 0x000ff60003f22000 */
[----:B------:R-:W-:Y:S02]  /*6350*/  @!UPT UIADD3 URZ, UPT, UPT, URZ, URZ, URZ ;  /* 0x000000fffffff290 */ /* 0x000fe4000fffe0ff */
.L_x_111:
[----:B------:R-:W-:Y:S01]  /*6360*/  ULEA UR4, UR12, UR29, 0x3 ;  /* 0x0000001d0c047291 */ /* 0x000fe2000f8e18ff */
[----:B------:R-:W-:Y:S02]  /*6370*/  SHF.L.U32 R9, R15, 0x1f, RZ ;  /* 0x0000001f0f097819 */ /* 0x000fe400000006ff */
[----:B------:R-:W-:Y:S04]  /*6380*/  ELECT P0, URZ, PT ;  /* 0x0000000000ff782f */ /* 0x000fe80003800000 */
[----:B------:R-:W-:Y:S02]  /*6390*/  PLOP3.LUT P1, PT, P1, P0, PT, 0xf2, 0x2f ;  /* 0x00000000002f781c */ /* 0x000fe40000f21e72 */
[----:B------:R-:W2:Y:S11]  /*63a0*/  SYNCS.PHASECHK.TRANS64.TRYWAIT P2, [UR4+0x1f8], R9 ;  /* 0x0001f809ff0075a7 */ /* 0x000eb60008041104 */
[----:B------:R-:W-:Y:S05]  /*63b0*/  @!P1 IADD3 R8, P0, PT, R16, 0x980, RZ ;  /* 0x0000098010089810 */ /* 0x000fea0007f1e0ff */
[----:B-1----:R-:W-:Y:S01]  /*63c0*/  @!P1 IMAD.X R6, RZ, RZ, R17, P0 ;  /* 0x000000ffff069224 */ /* 0x002fe200000e0611 */
[----:B--2---:R-:W-:Y:S07]  /*63d0*/  @!P2 BRA `(.L_x_112) ;  /* 0x0000006c00b4a947 */ /* 0x004fee0003800000 */
.L_x_261:
[----:B------:R-:W-:Y:S01]  /*63e0*/  @!P1 R2UR UR7, R6 ;  /* 0x00000000060792ca */ /* 0x000fe200000e0000 */
[----:B------:R-:W-:Y:S01]  /*63f0*/  UIADD3 UR5, UPT, UPT, UR12, 0x1, URZ ;  /* 0x000000010c057890 */ /* 0x000fe2000fffe0ff */
[----:B------:R-:W-:Y:S01]  /*6400*/  @!P1 R2UR UR6, R8 ;  /* 0x00000000080692ca */ /* 0x000fe200000e0000 */
[----:B------:R-:W-:Y:S01]  /*6410*/  UIADD3 UR25, UPT, UPT, UR4, 0x1e0, URZ ;  /* 0x000001e004197890 */ /* 0x000fe2000fffe0ff */
[----:B-1----:R-:W-:Y:S01]  /*6420*/  @!P1 IMAD.MOV.U32 R0, RZ, RZ, 0x1000 ;  /* 0x00001000ff009424 */ /* 0x002fe200078e00ff */
[----:B------:R-:W-:Y:S01]  /*6430*/  UISETP.NE.AND UP0, UPT, UR5, 0x3, UPT ;  /* 0x000000030500788c */ /* 0x000fe2000bf05270 */
[----:B------:R-:W-:Y:S01]  /*6440*/  UMOV UR18, 0x0 ;  /* 0x0000000000127882 */ /* 0x000fe20000000000 */
[----:B------:R-:W-:Y:S02]  /*6450*/  UMOV UR19, 0x10000000 ;  /* 0x1000000000137882 */ /* 0x000fe40000000000 */
[----:B------:R-:W-:Y:S02]  /*6460*/  USEL UR5, UR5, URZ, UP0 ;  /* 0x000000ff05057287 */ /* 0x000fe40008000000 */
[----:B------:R-:W-:Y:S02]  /*6470*/  USEL UR9, URZ, 0x1, UP0 ;  /* 0x00000001ff097887 */ /* 0x000fe40008000000 */
[----:B------:R-:W-:Y:S01]  /*6480*/  IMAD.U32 R9, RZ, RZ, UR7 ;  /* 0x00000007ff097e24 */ /* 0x000fe2000f8e00ff */
[----:B------:R-:W-:Y:S01]  /*6490*/  VOTEU.ALL UP0, P1 ;  /* 0x0000000000ff7886 */ /* 0x000fe20000800000 */
[----:B------:R-:W-:Y:S01]  /*64a0*/  IMAD.U32 R8, RZ, RZ, UR6 ;  /* 0x00000006ff087e24 */ /* 0x000fe2000f8e00ff */
[----:B------:R-:W-:Y:S01]  /*64b0*/  UMOV UR28, UR44 ;  /* 0x0000002c001c7c82 */ /* 0x000fe20008000000 */
[----:B------:R-:W-:Y:S01]  /*64c0*/  UMOV UR11, UR27 ;  /* 0x0000001b000b7c82 */ /* 0x000fe20008000000 */
[----:B------:R-:W-:Y:S01]  /*64d0*/  @!P1 R2UR UR17, R9 ;  /* 0x00000000091192ca */ /* 0x000fe200000e0000 */
[----:B------:R-:W-:Y:S01]  /*64e0*/  @!UP0 ULEA UR6, UR12, UR29, 0xc ;  /* 0x0000001d0c068291 */ /* 0x000fe2000f8e60ff */
[----:B------:R-:W-:Y:S01]  /*64f0*/  @!P1 R2UR UR16, R8 ;  /* 0x00000000081092ca */ /* 0x000fe200000e0000 */
[----:B------:R-:W-:Y:S01]  /*6500*/  @!UP0 UIADD3 UR10, UPT, UPT, UR26, 0x20, URZ ;  /* 0x000000201a0a8890 */ /* 0x000fe2000fffe0ff */
[----:B------:R-:W-:Y:S01]  /*6510*/  LOP3.LUT R9, R15, UR9, RZ, 0x3c, !PT ;  /* 0x000000090f097c12 */ /* 0x000fe2000f8e3cff */
[----:B------:R-:W-:Y:S01]  /*6520*/  @!UP0 UIADD3 UR24, UPT, UPT, UR6, 0x300, URZ ;  /* 0x0000030006188890 */ /* 0x000fe2000fffe0ff */
[----:B------:R-:W-:Y:S01]  /*6530*/  @!P1 IADD3 R8, P0, PT, R16, 0x980, RZ ;  /* 0x0000098010089810 */ /* 0x000fe20007f1e0ff */
[----:B------:R-:W-:Y:S01]  /*6540*/  @!UP0 UIADD3 UR8, UPT, UPT, UR6, 0xb00, URZ ;  /* 0x00000b0006088890 */ /* 0x000fe2000fffe0ff */
[----:B------:R-:W-:Y:S01]  /*6550*/  SHF.L.U32 R10, R9, 0x1f, RZ ;  /* 0x0000001f090a7819 */ /* 0x000fe200000006ff */
[----:B------:R-:W-:Y:S01]  /*6560*/  VOTEU.ALL UP0, P1 ;  /* 0x0000000000ff7886 */ /* 0x000fe20000800000 */
[----:B------:R-:W-:Y:S01]  /*6570*/  UMOV UR12, UR44 ;  /* 0x0000002c000c7c82 */ /* 0x000fe20008000000 */
[----:B------:R-:W-:Y:S01]  /*6580*/  UMOV UR9, UR25 ;  /* 0x0000001900097c82 */ /* 0x000fe20008000000 */
[----:B------:R-:W-:Y:S01]  /*6590*/  UPRMT UR6, UR56, 0x654, UR25 ;  /* 0x0000065438067896 */ /* 0x000fe20008000019 */
[----:B------:R-:W-:Y:S01]  /*65a0*/  @!P1 IMAD.X R6, RZ, RZ, R17, P0 ;  /* 0x000000ffff069224 */ /* 0x000fe200000e0611 */
[----:B------:R-:W-:Y:S01]  /*65b0*/  ULEA UR7, UR5, UR29, 0x3 ;  /* 0x0000001d05077291 */ /* 0x000fe2000f8e18ff */
[----:B------:R1:W-:Y:S01]  /*65c0*/  @!UP0 UTMALDG.3D [UR24], [UR16], desc[UR18] ;  /* 0x00001218100085b4 */ /* 0x0003e20008011000 */
[----:B------:R-:W-:Y:S05]  /*65d0*/  VOTEU.ALL UP0, P1 ;  /* 0x0000000000ff7886 */ /* 0x000fea0000800000 */
[----:B------:R1:W-:Y:S01]  /*65e0*/  @!UP0 UTMALDG.3D [UR8], [UR16], desc[UR18] ;  /* 0x00001208100085b4 */ /* 0x0003e20008011000 */
[----:B------:R1:W-:Y:S01]  /*65f0*/  @!P1 SYNCS.ARRIVE.TRANS64.RED.A0TR RZ, [UR4+0x1e0], R0 ;  /* 0x0001e000ffff99a7 */ /* 0x0003e20008300404 */
[----:B------:R-:W-:Y:S01]  /*6600*/  SYNCS.ARRIVE.TRANS64.RED.A1T0 RZ, [UR6], RZ ;  /* 0x000000ffffff79a7 */ /* 0x000fe20008100406 */
[----:B------:R-:W2:Y:S02]  /*6610*/  SYNCS.PHASECHK.TRANS64.TRYWAIT P2, [UR7+0x1f8], R10 ;  /* 0x0001f80aff0075a7 */ /* 0x000ea40008041107 */
[----:B-12---:R-:W-:Y:S05]  /*6620*/  @!P2 BRA `(.L_x_113) ;  /* 0x0000006c0038a947 */ /* 0x006fea0003800000 */
.L_x_263:
[----:B------:R-:W-:Y:S01]  /*6630*/  @!P1 R2UR UR6, R8 ;  /* 0x00000000080692ca */ /* 0x000fe200000e0000 */
[----:B------:R-:W-:Y:S01]  /*6640*/  UIADD3 UR4, UPT, UPT, UR5, 0x1, URZ ;  /* 0x0000000105047890 */ /* 0x000fe2000fffe0ff */
[----:B------:R-:W-:Y:S01]  /*6650*/  @!P1 R2UR UR8, R6 ;  /* 0x00000000060892ca */ /* 0x000fe200000e0000 */
[----:B------:R-:W-:Y:S01]  /*6660*/  UIADD3 UR17, UPT, UPT, UR7, 0x1e0, URZ ;  /* 0x000001e007117890 */ /* 0x000fe2000fffe0ff */
[----:B-1----:R-:W-:Y:S01]  /*6670*/  @!P1 IMAD.MOV.U32 R0, RZ, RZ, 0x1000 ;  /* 0x00001000ff009424 */ /* 0x002fe200078e00ff */
[----:B------:R-:W-:Y:S01]  /*6680*/  UISETP.NE.AND UP0, UPT, UR4, 0x3, UPT ;  /* 0x000000030400788c */ /* 0x000fe2000bf05270 */
[----:B------:R-:W-:Y:S01]  /*6690*/  @!P1 IADD3 R8, P0, PT, R16, 0x980, RZ ;  /* 0x0000098010089810 */ /* 0x000fe20007f1e0ff */
[----:B------:R-:W-:Y:S01]  /*66a0*/  UMOV UR36, 0x0 ;  /* 0x0000000000247882 */ /* 0x000fe20000000000 */
[----:B------:R-:W-:Y:S01]  /*66b0*/  UMOV UR37, 0x10000000 ;  /* 0x1000000000257882 */ /* 0x000fe20000000000 */
[----:B------:R-:W-:Y:S01]  /*66c0*/  USEL UR9, URZ, 0x1, UP0 ;  /* 0x00000001ff097887 */ /* 0x000fe20008000000 */
[----:B------:R-:W-:Y:S01]  /*66d0*/  UMOV UR18, UR26 ;  /* 0x0000001a00127c82 */ /* 0x000fe20008000000 */
[----:B------:R-:W-:Y:S02]  /*66e0*/  UMOV UR20, UR44 ;  /* 0x0000002c00147c82 */ /* 0x000fe40008000000 */
[----:B------:R-:W-:Y:S01]  /*66f0*/  IMAD.U32 R10, RZ, RZ, UR6 ;  /* 0x00000006ff0a7e24 */ /* 0x000fe2000f8e00ff */
[----:B------:R-:W-:Y:S01]  /*6700*/  USEL UR6, UR4, URZ, UP0 ;  /* 0x000000ff04067287 */ /* 0x000fe20008000000 */
[----:B------:R-:W-:Y:S01]  /*6710*/  IMAD.U32 R11, RZ, RZ, UR8 ;  /* 0x00000008ff0b7e24 */ /* 0x000fe2000f8e00ff */
[----:B------:R-:W-:Y:S01]  /*6720*/  VOTEU.ALL UP0, P1 ;  /* 0x0000000000ff7886 */ /* 0x000fe20000800000 */
[----:B------:R-:W-:Y:S01]  /*6730*/  LOP3.LUT R9, R9, UR9, RZ, 0x3c, !PT ;  /* 0x0000000909097c12 */ /* 0x000fe2000f8e3cff */
[----:B------:R-:W-:Y:S01]  /*6740*/  UMOV UR12, UR44 ;  /* 0x0000002c000c7c82 */ /* 0x000fe20008000000 */
[----:B------:R-:W-:Y:S01]  /*6750*/  @!P1 R2UR UR24, R10 ;  /* 0x000000000a1892ca */ /* 0x000fe200000e0000 */
[----:B------:R-:W-:Y:S01]  /*6760*/  UMOV UR9, UR17 ;  /* 0x0000001100097c82 */ /* 0x000fe20008000000 */
[----:B------:R-:W-:Y:S01]  /*6770*/  @!P1 R2UR UR25, R11 ;  /* 0x000000000b1992ca */ /* 0x000fe200000e0000 */
[----:B------:R-:W-:Y:S01]  /*6780*/  @!UP0 ULEA UR5, UR5, UR29, 0xc ;  /* 0x0000001d05058291 */ /* 0x000fe2000f8e60ff */
[----:B------:R-:W-:Y:S01]  /*6790*/  SHF.L.U32 R10, R9, 0x1f, RZ ;  /* 0x0000001f090a7819 */ /* 0x000fe200000006ff */
[----:B------:R-:W-:Y:S01]  /*67a0*/  @!UP0 UIADD3 UR19, UPT, UPT, UR27, 0x40, URZ ;  /* 0x000000401b138890 */ /* 0x000fe2000fffe0ff */
[----:B------:R-:W-:Y:S01]  /*67b0*/  @!P1 IMAD.X R6, RZ, RZ, R17, P0 ;  /* 0x000000ffff069224 */ /* 0x000fe200000e0611 */
[----:B------:R-:W-:Y:S02]  /*67c0*/  @!UP0 UIADD3 UR16, UPT, UPT, UR5, 0x300, URZ ;  /* 0x0000030005108890 */ /* 0x000fe4000fffe0ff */
[----:B------:R-:W-:Y:S02]  /*67d0*/  @!UP0 UIADD3 UR8, UPT, UPT, UR5, 0xb00, URZ ;  /* 0x00000b0005088890 */ /* 0x000fe4000fffe0ff */
[----:B------:R-:W-:Y:S01]  /*67e0*/  @!UP0 UIADD3 UR10, UPT, UPT, UR26, 0x20, URZ ;  /* 0x000000201a0a8890 */ /* 0x000fe2000fffe0ff */
[----:B------:R-:W-:Y:S01]  /*67f0*/  VOTEU.ALL UP0, P1 ;  /* 0x0000000000ff7886 */ /* 0x000fe20000800000 */
[----:B------:R-:W-:Y:S01]  /*6800*/  UMOV UR11, UR19 ;  /* 0x00000013000b7c82 */ /* 0x000fe20008000000 */
[----:B------:R-:W-:Y:S02]  /*6810*/  UPRMT UR4, UR56, 0x654, UR17 ;  /* 0x0000065438047896 */ /* 0x000fe40008000011 */
        /* <DEDUP_REMOVED lines=8> */
.L_x_265:
[----:B------:R-:W-:Y:S01]  /*68a0*/  @!P1 R2UR UR7, R6 ;  /* 0x00000000060792ca */ /* 0x000fe200000e0000 */
[----:B------:R-:W-:Y:S01]  /*68b0*/  UIADD3 UR4, UPT, UPT, UR6, 0x1, URZ ;  /* 0x0000000106047890 */ /* 0x000fe2000fffe0ff */
[----:B------:R-:W-:Y:S01]  /*68c0*/  @!P1 R2UR UR8, R8 ;  /* 0x00000000080892ca */ /* 0x000fe200000e0000 */
[----:B------:R-:W-:Y:S01]  /*68d0*/  UIADD3 UR18, UPT, UPT, UR26, 0x10, URZ ;  /* 0x000000101a127890 */ /* 0x000fe2000fffe0ff */
[----:B-1----:R-:W-:Y:S01]  /*68e0*/  @!P1 IMAD.MOV.U32 R0, RZ, RZ, 0x1000 ;  /* 0x00001000ff009424 */ /* 0x002fe200078e00ff */
[----:B------:R-:W-:Y:S01]  /*68f0*/  UISETP.NE.AND UP0, UPT, UR4, 0x3, UPT ;  /* 0x000000030400788c */ /* 0x000fe2000bf05270 */
[----:B------:R-:W-:Y:S01]  /*6900*/  VIADD R14, R14, 0x1 ;  /* 0x000000010e0e7836 */ /* 0x000fe20000000000 */
[----:B------:R-:W-:Y:S02]  /*6910*/  UIADD3 UR17, UPT, UPT, UR5, 0x1e0, URZ ;  /* 0x000001e005117890 */ /* 0x000fe4000fffe0ff */
[----:B------:R-:W-:Y:S01]  /*6920*/  USEL UR21, UR4, URZ, UP0 ;  /* 0x000000ff04157287 */ /* 0x000fe20008000000 */
[----:B------:R-:W-:Y:S01]  /*6930*/  UMOV UR36, 0x0 ;  /* 0x0000000000247882 */ /* 0x000fe20000000000 */
[----:B------:R-:W-:Y:S02]  /*6940*/  UMOV UR37, 0x10000000 ;  /* 0x1000000000257882 */ /* 0x000fe40000000000 */
[----:B------:R-:W-:Y:S01]  /*6950*/  IMAD.U32 R11, RZ, RZ, UR7 ;  /* 0x00000007ff0b7e24 */ /* 0x000fe2000f8e00ff */
[----:B------:R-:W-:Y:S01]  /*6960*/  USEL UR7, URZ, 0x1, UP0 ;  /* 0x00000001ff077887 */ /* 0x000fe20008000000 */
[----:B------:R-:W-:Y:S01]  /*6970*/  IMAD.U32 R10, RZ, RZ, UR8 ;  /* 0x00000008ff0a7e24 */ /* 0x000fe2000f8e00ff */
[----:B------:R-:W-:Y:S01]  /*6980*/  VOTEU.ALL UP0, P1 ;  /* 0x0000000000ff7886 */ /* 0x000fe20000800000 */
[----:B------:R-:W-:Y:S01]  /*6990*/  UMOV UR19, UR27 ;  /* 0x0000001b00137c82 */ /* 0x000fe20008000000 */
[----:B------:R-:W-:Y:S01]  /*69a0*/  @!P1 R2UR UR25, R11 ;  /* 0x000000000b1992ca */ /* 0x000fe200000e0000 */
[----:B------:R-:W-:Y:S01]  /*69b0*/  UMOV UR20, UR44 ;  /* 0x0000002c00147c82 */ /* 0x000fe20008000000 */
[----:B------:R-:W-:Y:S01]  /*69c0*/  @!P1 R2UR UR24, R10 ;  /* 0x000000000a1892ca */ /* 0x000fe200000e0000 */
[----:B------:R-:W-:Y:S01]  /*69d0*/  @!UP0 ULEA UR4, UR6, UR29, 0xc ;  /* 0x0000001d06048291 */ /* 0x000fe2000f8e60ff */
[----:B------:R-:W-:Y:S01]  /*69e0*/  LOP3.LUT R9, R9, UR7, RZ, 0x3c, !PT ;  /* 0x0000000709097c12 */ /* 0x000fe2000f8e3cff */
[----:B------:R-:W-:Y:S02]  /*69f0*/  @!UP0 UIADD3 UR10, UPT, UPT, UR26, 0x30, URZ ;  /* 0x000000301a0a8890 */ /* 0x000fe4000fffe0ff */
[----:B------:R-:W-:Y:S01]  /*6a00*/  @!UP0 UIADD3 UR16, UPT, UPT, UR4, 0x300, URZ ;  /* 0x0000030004108890 */ /* 0x000fe2000fffe0ff */
[----:B------:R-:W-:Y:S01]  /*6a10*/  SHF.L.U32 R6, R9, 0x1f, RZ ;  /* 0x0000001f09067819 */ /* 0x000fe200000006ff */
[----:B------:R-:W-:Y:S01]  /*6a20*/  @!UP0 UIADD3 UR8, UPT, UPT, UR4, 0xb00, URZ ;  /* 0x00000b0004088890 */ /* 0x000fe2000fffe0ff */
[----:B------:R-:W-:Y:S01]  /*6a30*/  VOTEU.ALL UP0, P1 ;  /* 0x0000000000ff7886 */ /* 0x000fe20000800000 */
[----:B------:R-:W-:Y:S01]  /*6a40*/  UMOV UR11, UR27 ;  /* 0x0000001b000b7c82 */ /* 0x000fe20008000000 */
[----:B------:R-:W-:Y:S01]  /*6a50*/  UMOV UR12, UR44 ;  /* 0x0000002c000c7c82 */ /* 0x000fe20008000000 */
[----:B------:R-:W-:Y:S01]  /*6a60*/  UMOV UR9, UR17 ;  /* 0x0000001100097c82 */ /* 0x000fe20008000000 */
[----:B------:R-:W-:Y:S02]  /*6a70*/  UPRMT UR6, UR56, 0x654, UR17 ;  /* 0x0000065438067896 */ /* 0x000fe40008000011 */
[----:B------:R1:W-:Y:S01]  /*6a80*/  @!UP0 UTMALDG.3D [UR16], [UR24], desc[UR36] ;  /* 0x00002410180085b4 */ /* 0x0003e20008011000 */
[----:B------:R-:W-:Y:S01]  /*6a90*/  VOTEU.ALL UP0, P1 ;  /* 0x0000000000ff7886 */ /* 0x000fe20000800000 */
[----:B------:R-:W-:Y:S04]  /*6aa0*/  ULEA UR4, UR21, UR29, 0x3 ;  /* 0x0000001d15047291 */ /* 0x000fe8000f8e18ff */
[----:B------:R1:W-:Y:S01]  /*6ab0*/  @!UP0 UTMALDG.3D [UR8], [UR24], desc[UR36] ;  /* 0x00002408180085b4 */ /* 0x0003e20008011000 */
[----:B------:R1:W-:Y:S01]  /*6ac0*/  @!P1 SYNCS.ARRIVE.TRANS64.RED.A0TR RZ, [UR5+0x1e0], R0 ;  /* 0x0001e000ffff99a7 */ /* 0x0003e20008300405 */
[----:B------:R-:W-:Y:S03]  /*6ad0*/  SYNCS.ARRIVE.TRANS64.RED.A1T0 RZ, [UR6], RZ ;  /* 0x000000ffffff79a7 */ /* 0x000fe60008100406 */
[----:B------:R-:W2:Y:S02]  /*6ae0*/  SYNCS.PHASECHK.TRANS64.TRYWAIT P0, [UR4+0x1f8], R6 ;  /* 0x0001f806ff0075a7 */ /* 0x000ea40008001104 */
[----:B-12---:R-:W-:Y:S05]  /*6af0*/  @!P0 BRA `(.L_x_115) ;  /* 0x0000006800348947 */ /* 0x006fea0003800000 */
.L_x_267:
[----:B------:R-:W-:Y:S01]  /*6b00*/  UIADD3 UR17, UPT, UPT, UR4, 0x1e0, URZ ;  /* 0x000001e004117890 */ /* 0x000fe2000fffe0ff */
[----:B-1----:R-:W-:Y:S01]  /*6b10*/  @!P1 IADD3 R6, P0, PT, R16, 0x980, RZ ;  /* 0x0000098010069810 */ /* 0x002fe20007f1e0ff */
[----:B------:R-:W-:Y:S01]  /*6b20*/  UPLOP3.LUT UP1, UPT, UPT, UPT, UPT, 0x80, 0x8 ;  /* 0x000000000008789c */ /* 0x000fe20003f2f070 */
[----:B------:R-:W-:Y:S01]  /*6b30*/  R2UR UR36, R94 ;  /* 0x000000005e2472ca */ /* 0x000fe200000e0000 */
[----:B------:R-:W-:Y:S01]  /*6b40*/  UMOV UR24, 0x0 ;  /* 0x0000000000187882 */ /* 0x000fe20000000000 */
[----:B------:R-:W-:Y:S01]  /*6b50*/  @!P1 R2UR UR6, R6 ;  /* 0x00000000060692ca */ /* 0x000fe200000e0000 */
[----:B------:R-:W-:Y:S01]  /*6b60*/  @!P1 IMAD.X R0, RZ, RZ, R17, P0 ;  /* 0x000000ffff009224 */ /* 0x000fe200000e0611 */
[----:B------:R-:W-:Y:S01]  /*6b70*/  UMOV UR25, 0x10000000 ;  /* 0x1000000000197882 */ /* 0x000fe20000000000 */
[----:B------:R-:W-:Y:S01]  /*6b80*/  UMOV UR20, UR44 ;  /* 0x0000002c00147c82 */ /* 0x000fe20008000000 */
[----:B------:R-:W-:Y:S01]  /*6b90*/  UMOV UR12, UR44 ;  /* 0x0000002c000c7c82 */ /* 0x000fe20008000000 */
[----:B------:R-:W-:Y:S01]  /*6ba0*/  UMOV UR9, UR17 ;  /* 0x0000001100097c82 */ /* 0x000fe20008000000 */
[----:B------:R-:W-:Y:S01]  /*6bb0*/  @!P1 R2UR UR5, R0 ;  /* 0x00000000000592ca */ /* 0x000fe200000e0000 */
[----:B------:R-:W-:Y:S01]  /*6bc0*/  VOTEU.ALL UP0, P1 ;  /* 0x0000000000ff7886 */ /* 0x000fe20000800000 */
[----:B------:R-:W-:Y:S01]  /*6bd0*/  R2UR UR28, R95 ;  /* 0x000000005f1c72ca */ /* 0x000fe200000e0000 */
[----:B------:R-:W-:Y:S01]  /*6be0*/  UMOV UR44, UR30 ;  /* 0x0000001e002c7c82 */ /* 0x000fe20008000000 */
[C---:B------:R-:W-:Y:S02]  /*6bf0*/  ISETP.NE.AND P0, PT, R14.reuse, 0x2, PT ;  /* 0x000000020e00780c */ /* 0x040fe40003f05270 */
[----:B------:R-:W-:Y:S01]  /*6c00*/  @!UP0 UIADD3 UR19, UPT, UPT, UR27, 0x40, URZ ;  /* 0x000000401b138890 */ /* 0x000fe2000fffe0ff */
[----:B------:R-:W-:Y:S01]  /*6c10*/  IMAD.U32 R10, RZ, RZ, UR6 ;  /* 0x00000006ff0a7e24 */ /* 0x000fe2000f8e00ff */
[----:B------:R-:W-:Y:S01]  /*6c20*/  @!UP0 UIADD3 UR10, UPT, UPT, UR26, 0x30, URZ ;  /* 0x000000301a0a8890 */ /* 0x000fe2000fffe0ff */
[----:B------:R-:W-:Y:S02]  /*6c30*/  SEL R0, RZ, 0x1, P0 ;  /* 0x00000001ff007807 */ /* 0x000fe40000000000 */
[----:B------:R-:W-:Y:S02]  /*6c40*/  SEL R14, R14, RZ, P0 ;  /* 0x000000ff0e0e7207 */ /* 0x000fe40000000000 */
[----:B------:R-:W-:Y:S01]  /*6c50*/  IMAD.U32 R11, RZ, RZ, UR5 ;  /* 0x00000005ff0b7e24 */ /* 0x000fe2000f8e00ff */
[----:B------:R-:W-:Y:S01]  /*6c60*/  @!P1 R2UR UR6, R10 ;  /* 0x000000000a0692ca */ /* 0x000fe200000e0000 */
[----:B------:R-:W-:Y:S01]  /*6c70*/  @!UP0 ULEA UR5, UR21, UR29, 0xc ;  /* 0x0000001d15058291 */ /* 0x000fe2000f8e60ff */
[----:B------:R-:W-:Y:S01]  /*6c80*/  LOP3.LUT R13, R13, R0, RZ, 0x3c, !PT ;  /* 0x000000000d0d7212 */ /* 0x000fe200078e3cff */
[----:B------:R-:W-:Y:S01]  /*6c90*/  UMOV UR11, UR19 ;  /* 0x00000013000b7c82 */ /* 0x000fe20008000000 */
[----:B------:R-:W-:Y:S01]  /*6ca0*/  @!P1 R2UR UR7, R11 ;  /* 0x000000000b0792ca */ /* 0x000fe200000e0000 */
[----:B------:R-:W-:Y:S02]  /*6cb0*/  @!UP0 UIADD3 UR16, UPT, UPT, UR5, 0x300, URZ ;  /* 0x0000030005108890 */ /* 0x000fe4000fffe0ff */
[----:B------:R-:W-:Y:S01]  /*6cc0*/  @!UP0 UIADD3 UR8, UPT, UPT, UR5, 0xb00, URZ ;  /* 0x00000b0005088890 */ /* 0x000fe2000fffe0ff */
[----:B------:R-:W-:Y:S01]  /*6cd0*/  VOTEU.ALL UP0, P1 ;  /* 0x0000000000ff7886 */ /* 0x000fe20000800000 */
[----:B------:R-:W-:Y:S02]  /*6ce0*/  UPRMT UR5, UR56, 0x654, UR17 ;  /* 0x0000065438057896 */ /* 0x000fe40008000011 */
[----:B------:R-:W-:Y:S06]  /*6cf0*/  UIADD3 UR27, UPT, UPT, UR14, UR28, URZ ;  /* 0x0000001c0e1b7290 */ /* 0x000fec000fffe0ff */
[----:B------:R1:W-:Y:S01]  /*6d00*/  @!UP0 UTMALDG.3D [UR16], [UR6], desc[UR24] ;  /* 0x00001810060085b4 */ /* 0x0003e20008011000 */
[----:B------:R-:W-:Y:S05]  /*6d10*/  VOTEU.ALL UP0, P1 ;  /* 0x0000000000ff7886 */ /* 0x000fea0000800000 */
[----:B------:R2:W-:Y:S01]  /*6d20*/  @!UP0 UTMALDG.3D [UR8], [UR6], desc[UR24] ;  /* 0x00001808060085b4 */ /* 0x0005e20008011000 */
[----:B------:R3:W-:Y:S01]  /*6d30*/  @!P1 SYNCS.ARRIVE.TRANS64.RED.A0TR RZ, [UR4+0x1e0], R7 ;  /* 0x0001e007ffff99a7 */ /* 0x0007e20008300404 */
[----:B------:R-:W-:Y:S04]  /*6d40*/  UIADD3 UR4, UPT, UPT, UR21, 0x1, URZ ;  /* 0x0000000115047890 */ /* 0x000fe8000fffe0ff */
[----:B------:R-:W-:Y:S01]  /*6d50*/  UISETP.NE.AND UP0, UPT, UR4, 0x3, UPT ;  /* 0x000000030400788c */ /* 0x000fe2000bf05270 */
[----:B------:R-:W-:Y:S03]  /*6d60*/  SYNCS.ARRIVE.TRANS64.RED.A1T0 RZ, [UR5], RZ ;  /* 0x000000ffffff79a7 */ /* 0x000fe60008100405 */
[----:B------:R-:W-:Y:S06]  /*6d70*/  USEL UR5, URZ, 0x1, UP0 ;  /* 0x00000001ff057887 */ /* 0x000fec0008000000 */
[----:B------:R-:W-:Y:S01]  /*6d80*/  LOP3.LUT R15, R9, UR5, RZ, 0x3c, !PT ;  /* 0x00000005090f7c12 */ /* 0x000fe2000f8e3cff */
[----:B-1----:R-:W-:Y:S02]  /*6d90*/  UIADD3 UR20, UPT, UPT, UR13, UR36, URZ ;  /* 0x000000240d147290 */ /* 0x002fe4000fffe0ff */
[----:B--2---:R-:W-:Y:S01]  /*6da0*/  USEL UR12, UR4, URZ, UP0 ;  /* 0x000000ff040c7287 */ /* 0x004fe20008000000 */
[----:B------:R-:W-:Y:S11]  /*6db0*/  BRA.U UP2, `(.L_x_116) ;  /* 0xffffffed02807547 */ /* 0x000ff6000b83ffff */
[----:B------:R-:W-:Y:S01]  /*6dc0*/  UIADD3 UR29, UPT, UPT, UR29, 0x1f8, URZ ;  /* 0x000001f81d1d7890 */ /* 0x000fe2000fffe0ff */
[----:B----4-:R-:W-:-:S03]  /*6dd0*/  SHF.L.U32 R2, R15, 0x1f, RZ ;  /* 0x0000001f0f027819 */ /* 0x010fc600000006ff */
[----:B------:R-:W-:-:S09]  /*6de0*/  ULEA UR4, UR12, UR29, 0x3 ;  /* 0x0000001d0c047291 */ /* 0x000fd2000f8e18ff */
[----:B------:R-:W1:Y:S02]  /*6df0*/  SYNCS.PHASECHK.TRANS64.TRYWAIT P0, [UR4], R2 ;  /* 0x00000002ff0075a7 */ /* 0x000e640008001104 */
[----:B-1----:R-:W-:Y:S05]  /*6e00*/  @!P0 BRA `(.L_x_117) ;  /* 0x0000006400888947 */ /* 0x002fea0003800000 */
.L_x_269:
        /* <DEDUP_REMOVED lines=9> */
.L_x_271:
[----:B------:R-:W-:-:S04]  /*6ea0*/  UIADD3 UR4, UPT, UPT, UR4, 0x1, URZ ;  /* 0x0000000104047890 */ /* 0x000fc8000fffe0ff */
[----:B------:R-:W-:-:S04]  /*6eb0*/  UISETP.NE.AND UP0, UPT, UR4, 0x3, UPT ;  /* 0x000000030400788c */ /* 0x000fc8000bf05270 */
[----:B------:R-:W-:Y:S02]  /*6ec0*/  USEL UR5, URZ, 0x1, UP0 ;  /* 0x00000001ff057887 */ /* 0x000fe40008000000 */
[----:B------:R-:W-:-:S04]  /*6ed0*/  USEL UR4, UR4, URZ, UP0 ;  /* 0x000000ff04047287 */ /* 0x000fc80008000000 */
[----:B------:R-:W-:Y:S01]  /*6ee0*/  ULEA UR4, UR4, UR29, 0x3 ;  /* 0x0000001d04047291 */ /* 0x000fe2000f8e18ff */
[----:B-1----:R-:W-:-:S04]  /*6ef0*/  LOP3.LUT R2, R15, UR5, RZ, 0x3c, !PT ;  /* 0x000000050f027c12 */ /* 0x002fc8000f8e3cff */
[----:B------:R-:W-:Y:S01]  /*6f00*/  SHF.L.U32 R2, R2, 0x1f, RZ ;  /* 0x0000001f02027819 */ /* 0x000fe200000006ff */
[----:B------:R-:W-:-:S07]  /*6f10*/  IMAD.U32 R0, RZ, RZ, UR4 ;  /* 0x00000004ff007e24 */ /* 0x000fce000f8e00ff */
.L_x_119:
[----:B-1----:R1:W2:Y:S02]  /*6f20*/  SYNCS.PHASECHK.TRANS64.TRYWAIT P0, [R0+URZ], R2 ;  /* 0x00000002000075a7 */ /* 0x0022a400080011ff */
[----:B--2---:R-:W-:Y:S05]  /*6f30*/  @!P0 NANOSLEEP.SYNCS 0x989680 ;  /* 0x009896800000895d */ /* 0x004fea0003900000 */
[----:B------:R-:W2:Y:S02]  /*6f40*/  @!P0 SYNCS.PHASECHK.TRANS64 P0, [R0+URZ], R2 ;  /* 0x00000002000085a7 */ /* 0x000ea400080010ff */
[----:B--2---:R-:W-:Y:S05]  /*6f50*/  @P0 EXIT ;  /* 0x000000000000094d */ /* 0x004fea0003800000 */
[----:B------:R-:W-:Y:S05]  /*6f60*/  BRA `(.L_x_119) ;  /* 0xfffffffc00ec7947 */ /* 0x000fea000383ffff */
.L_x_105:
[----:B------:R-:W-:-:S06]  /*6f70*/  UISETP.GE.AND UP0, UPT, UR21, 0x4, UPT ;  /* 0x000000041500788c */ /* 0x000fcc000bf06270 */
[----:B------:R-:W-:-:S13]  /*6f80*/  PLOP3.LUT P0, PT, PT, PT, UP0, 0x80, 0x8 ;  /* 0x000000000008781c */ /* 0x000fda0003f0f008 */
[----:B------:R-:W-:Y:S05]  /*6f90*/  @!P0 EXIT ;  /* 0x000000000000894d */ /* 0x000fea0003800000 */
[----:B------:R-:W-:Y:S01]  /*6fa0*/  BAR.SYNC.DEFER_BLOCKING 0x6, 0xa0 ;  /* 0x0182800000007b1d */ /* 0x000fe20000010000 */
[C---:B------:R-:W-:Y:S01]  /*6fb0*/  IMAD.SHL.U32 R87, R85.reuse, 0x10, RZ ;  /* 0x0000001055577824 */ /* 0x040fe200078e00ff */
[C---:B------:R-:W-:Y:S01]  /*6fc0*/  LOP3.LUT R88, R90.reuse, 0x3, RZ, 0xc0, !PT ;  /* 0x000000035a587812 */ /* 0x040fe200078ec0ff */
[C---:B------:R-:W-:Y:S01]  /*6fd0*/  IMAD.SHL.U32 R86, R85.reuse, 0x2, RZ ;  /* 0x0000000255567824 */ /* 0x040fe200078e00ff */
[----:B------:R-:W-:Y:S01]  /*6fe0*/  CS2R R82, SRZ ;  /* 0x0000000000527805 */ /* 0x000fe2000001ff00 */
[----:B------:R-:W-:Y:S01]  /*6ff0*/  IMAD.U32 R85, R85, 0x10000, RZ ;  /* 0x0001000055557824 */ /* 0x000fe200078e00ff */
[----:B------:R-:W-:Y:S01]  /*7000*/  UMOV UR43, 0x400 ;  /* 0x00000400002b7882 */ /* 0x000fe20000000000 */
[----:B------:R-:W1:Y:S01]  /*7010*/  LDCU UR4, c[0x0][0x370] ;  /* 0x00006e00ff0477ac */ /* 0x000e620008000800 */
[----:B------:R-:W2:Y:S01]  /*7020*/  LDC.64 R76, c[0x0][0xc88] ;  /* 0x00032200ff4c7b82 */ /* 0x000ea20000000a00 */
[----:B------:R-:W-:Y:S01]  /*7030*/  IMAD.SHL.U32 R2, R90, 0x200, RZ ;  /* 0x000002005a027824 */ /* 0x000fe200078e00ff */
[C---:B------:R-:W-:Y:S01]  /*7040*/  LOP3.LUT R6, R87.reuse, 0x40, RZ, 0xc0, !PT ;  /* 0x0000004057067812 */ /* 0x040fe200078ec0ff */
[----:B------:R-:W-:Y:S01]  /*7050*/  ULEA UR43, UR56, UR43, 0x18 ;  /* 0x0000002b382b7291 */ /* 0x000fe2000f8ec0ff */
[----:B------:R-:W-:Y:S01]  /*7060*/  LOP3.LUT R3, R87, 0x1b0, RZ, 0xc0, !PT ;  /* 0x000001b057037812 */ /* 0x000fe200078ec0ff */
[----:B------:R-:W-:Y:S01]  /*7070*/  IMAD.MOV.U32 R84, RZ, RZ, RZ ;  /* 0x000000ffff547224 */ /* 0x000fe200078e00ff */
[----:B------:R-:W-:Y:S01]  /*7080*/  LOP3.LUT R85, R85, 0x200000, RZ, 0xc0, !PT ;  /* 0x0020000055557812 */ /* 0x000fe200078ec0ff */
[----:B------:R-:W-:Y:S01]  /*7090*/  IMAD.MOV.U32 R81, RZ, RZ, RZ ;  /* 0x000000ffff517224 */ /* 0x000fe200078e00ff */
[----:B------:R-:W3:Y:S01]  /*70a0*/  LDC.64 R78, c[0x0][0xc90] ;  /* 0x00032400ff4e7b82 */ /* 0x000ee20000000a00 */
[----:B------:R-:W-:Y:S01]  /*70b0*/  LOP3.LUT R86, R6, 0x8, R86, 0xf8, !PT ;  /* 0x0000000806567812 */ /* 0x000fe200078ef856 */
[----:B------:R-:W4:Y:S01]  /*70c0*/  LDCU UR42, c[0x0][0xf0c] ;  /* 0x0001e180ff2a77ac */ /* 0x000f220008000800 */
[----:B------:R-:W-:-:S02]  /*70d0*/  LOP3.LUT R2, R3, 0x200, R2, 0xf8, !PT ;  /* 0x0000020003027812 */ /* 0x000fc400078ef802 */
[----:B------:R-:W-:Y:S01]  /*70e0*/  LOP3.LUT P0, RZ, R87, 0x40, RZ, 0xc0, !PT ;  /* 0x0000004057ff7812 */ /* 0x000fe2000780c0ff */
[----:B------:R-:W2:Y:S01]  /*70f0*/  LDCU UR38, c[0x0][0xf30] ;  /* 0x0001e600ff2677ac */ /* 0x000ea20008000800 */
[----:B------:R-:W-:Y:S01]  /*7100*/  LOP3.LUT R86, R2, R86, RZ, 0xfc, !PT ;  /* 0x0000005602567212 */ /* 0x000fe200078efcff */
[----:B------:R-:W4:Y:S01]  /*7110*/  LDS R0, [UR43+0x2b0] ;  /* 0x0002b02bff007984 */ /* 0x000f220008000800 */
[----:B-1----:R-:W-:Y:S01]  /*7120*/  IMAD.U32 R93, RZ, RZ, UR4 ;  /* 0x00000004ff5d7e24 */ /* 0x002fe2000f8e00ff */
[----:B------:R-:W1:Y:S01]  /*7130*/  LDCU.64 UR4, c[0x0][0xc88] ;  /* 0x00019100ff0477ac */ /* 0x000e620008000a00 */
[----:B------:R-:W2:Y:S01]  /*7140*/  LDC.64 R74, c[0x0][0xcb0] ;  /* 0x00032c00ff4a7b82 */ /* 0x000ea20000000a00 */
[----:B------:R-:W2:Y:S01]  /*7150*/  LDCU.64 UR40, c[0x0][0xf28] ;  /* 0x0001e500ff2877ac */ /* 0x000ea20008000a00 */
[----:B------:R-:W2:Y:S06]  /*7160*/  LDCU.128 UR60, c[0x0][0xf10] ;  /* 0x0001e200ff3c77ac */ /* 0x000eac0008000c00 */
[----:B------:R-:W2:Y:S01]  /*7170*/  LDC.64 R72, c[0x0][0xca8] ;  /* 0x00032a00ff487b82 */ /* 0x000ea20000000a00 */
[----:B------:R-:W2:Y:S01]  /*7180*/  LDCU UR59, c[0x0][0x374] ;  /* 0x00006e80ff3b77ac */ /* 0x000ea20008000800 */
[----:B------:R-:W-:Y:S01]  /*7190*/  UMOV UR58, 0x1 ;  /* 0x00000001003a7882 */ /* 0x000fe20000000000 */
[----:B------:R-:W-:Y:S01]  /*71a0*/  UMOV UR45, URZ ;  /* 0x000000ff002d7c82 */ /* 0x000fe20008000000 */
[----:B-1----:R-:W-:Y:S01]  /*71b0*/  IMAD.U32 R92, RZ, RZ, UR4 ;  /* 0x00000004ff5c7e24 */ /* 0x002fe2000f8e00ff */
[----:B------:R-:W-:Y:S01]  /*71c0*/  UIADD3 UR4, UPT, UPT, UR43, 0x300, URZ ;  /* 0x000003002b047890 */ /* 0x000fe2000fffe0ff */
[----:B------:R-:W-:Y:S01]  /*71d0*/  MOV R91, UR5 ;  /* 0x00000005005b7c02 */ /* 0x000fe20008000f00 */
[----:B------:R-:W-:Y:S01]  /*71e0*/  UMOV UR57, URZ ;  /* 0x000000ff00397c82 */ /* 0x000fe20008000000 */
[----:B------:R-:W-:-:S03]  /*71f0*/  UMOV UR52, URZ ;  /* 0x000000ff00347c82 */ /* 0x000fc60008000000 */
[----:B------:R-:W-:Y:S01]  /*7200*/  MOV R101, UR4 ;  /* 0x0000000400657c02 */ /* 0x000fe20008000f00 */
[----:B----4-:R-:W-:Y:S01]  /*7210*/  IMAD.IADD R85, R0, 0x1, R85 ;  /* 0x0000000100557824 */ /* 0x010fe200078e0255 */
[----:B---3--:R-:W-:-:S07]  /*7220*/  P2R R0, PR, RZ, 0x1 ;  /* 0x00000001ff007803 */ /* 0x008fce0000000000 */
.L_x_178:
[C---:B------:R-:W-:Y:S02]  /*7230*/  LEA R0, R81.reuse, UR43, 0x3 ;  /* 0x0000002b51007c11 */ /* 0x040fe4000f8e18ff */
[----:B------:R-:W-:Y:S02]  /*7240*/  SHF.L.U32 R2, R82, 0x1f, RZ ;  /* 0x0000001f52027819 */ /* 0x000fe400000006ff */
[----:B------:R-:W-:Y:S02]  /*7250*/  LEA R4, R81, UR43, 0x4 ;  /* 0x0000002b51047c11 */ /* 0x000fe4000f8e20ff */
[----:B-1----:R-:W1:Y:S02]  /*7260*/  SYNCS.PHASECHK.TRANS64.TRYWAIT P0, [R0+URZ+0x220], R2 ;  /* 0x00022002000075a7 */ /* 0x002e6400080011ff */
[----:B-1----:R-:W-:Y:S05]  /*7270*/  @!P0 BRA `(.L_x_120) ;  /* 0x00000060009c8947 */ /* 0x002fea0003800000 */
.L_x_272:
[----:B------:R-:W-:Y:S01]  /*7280*/  R2UR UR7, R100 ;  /* 0x00000000640772ca */ /* 0x000fe200000e0000 */
[----:B------:R-:W3:Y:S01]  /*7290*/  LDS.128 R4, [R4+0x290] ;  /* 0x0002900004047984 */ /* 0x000ee20000000c00 */
[----:B-1----:R-:W-:Y:S01]  /*72a0*/  VIADD R0, R0, 0x230 ;  /* 0x0000023000007836 */ /* 0x002fe20000000000 */
[----:B------:R-:W-:Y:S04]  /*72b0*/  UISETP.GE.AND UP0, UPT, UR39, 0x1, UPT ;  /* 0x000000012700788c */ /* 0x000fe8000bf06270 */
[----:B------:R-:W-:Y:S01]  /*72c0*/  PRMT R0, RZ, 0x654, R0 ;  /* 0x00000654ff007816 */ /* 0x000fe20000000000 */
[----:B------:R-:W-:Y:S01]  /*72d0*/  @!PT LDS RZ, [RZ] ;  /* 0x00000000fffff984 */ /* 0x000fe20000000800 */
[----:B------:R-:W-:Y:S01]  /*72e0*/  @!PT LDS RZ, [RZ] ;  /* 0x00000000fffff984 */ /* 0x000fe20000000800 */
[----:B------:R-:W-:Y:S01]  /*72f0*/  @!PT LDS RZ, [RZ] ;  /* 0x00000000fffff984 */ /* 0x000fe20000000800 */
[----:B------:R-:W-:Y:S01]  /*7300*/  @!PT LDS RZ, [RZ] ;  /* 0x00000000fffff984 */ /* 0x000fe20000000800 */
[----:B------:R1:W-:Y:S06]  /*7310*/  MEMBAR.ALL.CTA ;  /* 0x0000000000007992 */ /* 0x0003ec0000008000 */
[----:B-1----:R-:W1:Y:S02]  /*7320*/  FENCE.VIEW.ASYNC.S ;  /* 0x00000000000073c6 */ /* 0x002e640000000000 */
[----:B-1----:R1:W-:Y:S01]  /*7330*/  SYNCS.ARRIVE.TRANS64.RED.A1T0 RZ, [R0+URZ], RZ ;  /* 0x000000ff00ff79a7 */ /* 0x0023e200081004ff */
[----:B---3--:R-:W-:Y:S11]  /*7340*/  LOP3.LUT P0, RZ, R6, 0x1, RZ, 0xc0, !PT ;  /* 0x0000000106ff7812 */ /* 0x008ff6000780c0ff */
[----:B------:R-:W-:Y:S02]  /*7350*/  @!UPT UIADD3 URZ, UPT, UPT, URZ, URZ, URZ ;  /* 0x000000fffffff290 */ /* 0x000fe4000fffe0ff */
[----:B------:R-:W-:Y:S01]  /*7360*/  VOTEU.ANY UP1, P0 ;  /* 0x0000000000ff7886 */ /* 0x000fe20000020100 */
[----:B------:R-:W-:Y:S01]  /*7370*/  PLOP3.LUT P0, PT, PT, PT, UP1, 0x80, 0x8 ;  /* 0x000000000008781c */ /* 0x000fe20003f0f018 */
[----:B------:R-:W-:Y:S06]  /*7380*/  UP2UR UR4, UPR, URZ, 0x2 ;  /* 0x00000002ff047883 */ /* 0x000fec0008000000 */
[----:B------:R-:W-:Y:S06]  /*7390*/  IMAD.U32 R102, RZ, RZ, UR4 ;  /* 0x00000004ff667e24 */ /* 0x000fec000f8e00ff */
[----:B------:R-:W-:Y:S02]  /*73a0*/  @P0 SHF.R.U32.HI R2, RZ, 0x10, R5 ;  /* 0x00000010ff020819 */ /* 0x000fe40000011605 */
[----:B------:R-:W-:Y:S02]  /*73b0*/  @P0 MOV R3, R4 ;  /* 0x0000000400030202 */ /* 0x000fe40000000f00 */
[----:B------:R-:W-:Y:S02]  /*73c0*/  @P0 R2UR UR4, R2 ;  /* 0x00000000020402ca */ /* 0x000fe400000e0000 */
[----:B------:R-:W-:Y:S02]  /*73d0*/  @P0 LOP3.LUT R4, R5, 0xffff, RZ, 0xc0, !PT ;  /* 0x0000ffff05040812 */ /* 0x000fe400078ec0ff */
[----:B------:R-:W-:Y:S02]  /*73e0*/  @P0 R2UR UR6, R3 ;  /* 0x00000000030602ca */ /* 0x000fe400000e0000 */
[----:B------:R-:W-:Y:S07]  /*73f0*/  @P0 R2UR UR5, R4 ;  /* 0x00000000040502ca */ /* 0x000fee00000e0000 */
[----:B------:R-:W-:Y:S02]  /*7400*/  @UP1 UMOV UR7, UR4 ;  /* 0x0000000400071c82 */ /* 0x000fe40008000000 */
[----:B------:R-:W-:Y:S02]  /*7410*/  IMAD.U32 R100, RZ, RZ, UR7 ;  /* 0x00000007ff647e24 */ /* 0x000fe4000f8e00ff */
[----:B------:R-:W-:Y:S02]  /*7420*/  @UP1 UMOV UR37, UR6 ;  /* 0x0000000600251c82 */ /* 0x000fe40008000000 */
[----:B------:R-:W-:Y:S01]  /*7430*/  @UP1 UMOV UR36, UR5 ;  /* 0x0000000500241c82 */ /* 0x000fe20008000000 */
[----:B-1----:R-:W-:Y:S05]  /*7440*/  BRA.U !UP0, `(.L_x_121) ;  /* 0x0000000108d07547 */ /* 0x002fea000b800000 */
[----:B------:R-:W1:Y:S01]  /*7450*/  LDCU UR13, c[0x0][0xf20] ;  /* 0x0001e400ff0d77ac */ /* 0x000e620008000800 */
[----:B------:R-:W-:Y:S01]  /*7460*/  R2UR UR12, R93 ;  /* 0x000000005d0c72ca */ /* 0x000fe200000e0000 */
[----:B--2---:R-:W-:Y:S02]  /*7470*/  UIMAD.WIDE.U32 UR4, UR59, UR63, URZ ;  /* 0x0000003f3b0472a5 */ /* 0x004fe4000f8e00ff */
[----:B------:R-:W-:Y:S02]  /*7480*/  UISETP.NE.AND UP0, UPT, UR62, 0x1, UPT ;  /* 0x000000013e00788c */ /* 0x000fe4000bf05270 */
[----:B------:R-:W-:Y:S02]  /*7490*/  UIMAD.WIDE.U32 UR8, UR36, UR63, URZ ;  /* 0x0000003f240872a5 */ /* 0x000fe4000f8e00ff */
[----:B------:R-:W-:Y:S02]  /*74a0*/  UISETP.NE.AND UP1, UPT, UR42, 0x1, UPT ;  /* 0x000000012a00788c */ /* 0x000fe4000bf25270 */
[----:B------:R-:W-:Y:S04]  /*74b0*/  UIMAD.WIDE.U32 UR10, UR37, UR60, URZ ;  /* 0x0000003c250a72a5 */ /* 0x000fe8000f8e00ff */
[----:B------:R-:W-:Y:S02]  /*74c0*/  UIMAD.WIDE.U32 UR6, UR12, UR60, URZ ;  /* 0x0000003c0c0672a5 */ /* 0x000fe4000f8e00ff */
[----:B------:R-:W-:Y:S01]  /*74d0*/  UISETP.NE.AND UP2, UPT, UR39, 0x1, UPT ;  /* 0x000000012700788c */ /* 0x000fe2000bf45270 */
[----:B------:R-:W-:Y:S02]  /*74e0*/  UMOV UR4, UR5 ;  /* 0x0000000500047c82 */ /* 0x000fe40008000000 */
[----:B-1----:R-:W-:Y:S03]  /*74f0*/  USHF.R.U32.HI UR5, URZ, UR13, UR4 ;  /* 0x0000000dff057299 */ /* 0x002fe60008011604 */
[----:B------:R-:W-:Y:S02]  /*7500*/  UMOV UR4, UR7 ;  /* 0x0000000700047c82 */ /* 0x000fe40008000000 */
[----:B------:R-:W-:Y:S02]  /*7510*/  USHF.R.U32.HI UR7, URZ, UR61, UR4 ;  /* 0x0000003dff077299 */ /* 0x000fe40008011604 */
[----:B------:R-:W-:Y:S02]  /*7520*/  USEL UR4, UR59, UR5, !UP0 ;  /* 0x000000053b047287 */ /* 0x000fe4000c000000 */
[----:B------:R-:W-:Y:S01]  /*7530*/  USEL UR7, UR12, UR7, !UP1 ;  /* 0x000000070c077287 */ /* 0x000fe2000c800000 */
[----:B------:R-:W-:Y:S01]  /*7540*/  UMOV UR5, UR9 ;  /* 0x0000000900057c82 */ /* 0x000fe20008000000 */
[----:B------:R-:W-:Y:S02]  /*7550*/  UIMAD.WIDE.U32 UR8, UR4, UR40, URZ ;  /* 0x00000028040872a5 */ /* 0x000fe4000f8e00ff */
[----:B------:R-:W-:Y:S03]  /*7560*/  USHF.R.U32.HI UR6, URZ, UR13, UR5 ;  /* 0x0000000dff067299 */ /* 0x000fe60008011605 */
[----:B------:R-:W-:Y:S01]  /*7570*/  UMOV UR5, UR11 ;  /* 0x0000000b00057c82 */ /* 0x000fe20008000000 */
[----:B------:R-:W-:Y:S02]  /*7580*/  UIMAD.WIDE.U32 UR10, UR7, UR40, URZ ;  /* 0x00000028070a72a5 */ /* 0x000fe4000f8e00ff */
[----:B------:R-:W-:Y:S02]  /*7590*/  USEL UR6, UR36, UR6, !UP0 ;  /* 0x0000000624067287 */ /* 0x000fe4000c000000 */
[----:B------:R-:W-:Y:S01]  /*75a0*/  USHF.R.U32.HI UR5, URZ, UR61, UR5 ;  /* 0x0000003dff057299 */ /* 0x000fe20008011605 */
[----:B------:R-:W-:Y:S02]  /*75b0*/  UMOV UR8, UR9 ;  /* 0x0000000900087c82 */ /* 0x000fe40008000000 */
[----:B------:R-:W-:Y:S01]  /*75c0*/  UMOV UR10, UR11 ;  /* 0x0000000b000a7c82 */ /* 0x000fe20008000000 */
[----:B------:R-:W-:Y:S02]  /*75d0*/  @UP2 USHF.R.U32.HI UR4, URZ, UR41, UR8 ;  /* 0x00000029ff042299 */ /* 0x000fe40008011608 */
[----:B------:R-:W-:Y:S02]  /*75e0*/  @UP2 USHF.R.U32.HI UR7, URZ, UR41, UR10 ;  /* 0x00000029ff072299 */ /* 0x000fe4000801160a */
[----:B------:R-:W-:Y:S02]  /*75f0*/  UIMAD UR4, UR39, UR4, URZ ;  /* 0x00000004270472a4 */ /* 0x000fe4000f8e02ff */
[----:B------:R-:W-:Y:S02]  /*7600*/  UIMAD.WIDE.U32 UR10, UR6, UR40, URZ ;  /* 0x00000028060a72a5 */ /* 0x000fe4000f8e00ff */
[----:B------:R-:W-:Y:S02]  /*7610*/  USEL UR5, UR37, UR5, !UP1 ;  /* 0x0000000525057287 */ /* 0x000fe4000c800000 */
[----:B------:R-:W-:Y:S02]  /*7620*/  UIMAD UR8, UR39, UR7, URZ ;  /* 0x00000007270872a4 */ /* 0x000fe4000f8e02ff */
[----:B------:R-:W-:Y:S03]  /*7630*/  UISETP.GE.AND UP0, UPT, UR6, UR4, UPT ;  /* 0x000000040600728c */ /* 0x000fe6000bf06270 */
[----:B------:R-:W-:Y:S01]  /*7640*/  UMOV UR4, UR11 ;  /* 0x0000000b00047c82 */ /* 0x000fe20008000000 */
[----:B------:R-:W-:Y:S02]  /*7650*/  UISETP.GE.OR UP0, UPT, UR5, UR8, UP0 ;  /* 0x000000080500728c */ /* 0x000fe40008706670 */
[----:B------:R-:W-:Y:S02]  /*7660*/  USHF.R.U32.HI UR4, URZ, UR41, UR4 ;  /* 0x00000029ff047299 */ /* 0x000fe40008011604 */
[----:B------:R-:W-:Y:S02]  /*7670*/  UIMAD.WIDE.U32 UR8, UR5, UR40, URZ ;  /* 0x00000028050872a5 */ /* 0x000fe4000f8e00ff */
[----:B------:R-:W-:Y:S02]  /*7680*/  USEL UR11, UR6, UR4, !UP2 ;  /* 0x00000004060b7287 */ /* 0x000fe4000d000000 */
[----:B------:R-:W-:Y:S02]  /*7690*/  UIADD3 UR8, UPT, UPT, -UR5, URZ, URZ ;  /* 0x000000ff05087290 */ /* 0x000fe4000fffe1ff */
[----:B------:R-:W-:Y:S01]  /*76a0*/  UIADD3 UR10, UPT, UPT, -UR11, URZ, URZ ;  /* 0x000000ff0b0a7290 */ /* 0x000fe2000fffe1ff */
[----:B------:R-:W-:Y:S01]  /*76b0*/  @!UP0 UMOV UR4, UR9 ;  /* 0x0000000900048c82 */ /* 0x000fe20008000000 */
[----:B------:R-:W-:Y:S02]  /*76c0*/  UIADD3 UR9, UPT, UPT, -UR6, URZ, URZ ;  /* 0x000000ff06097290 */ /* 0x000fe4000fffe1ff */
[----:B------:R-:W-:Y:S02]  /*76d0*/  @!UP0 USHF.R.U32.HI UR4, URZ, UR41, UR4 ;  /* 0x00000029ff048299 */ /* 0x000fe40008011604 */
[----:B------:R-:W-:Y:S02]  /*76e0*/  UIMAD UR10, UR39, UR10, UR6 ;  /* 0x0000000a270a72a4 */ /* 0x000fe4000f8e0206 */
[----:B------:R-:W-:Y:S04]  /*76f0*/  @!UP0 USEL UR4, UR5, UR4, !UP2 ;  /* 0x0000000405048287 */ /* 0x000fe8000d000000 */
[----:B------:R-:W-:Y:S02]  /*7700*/  @!UP0 UIMAD UR10, UR7, UR10, UR4 ;  /* 0x0000000a070a82a4 */ /* 0x000fe4000f8e0204 */
[----:B------:R-:W-:Y:S02]  /*7710*/  @!UP0 UIADD3 UR11, UPT, UPT, UR11, -UR4, URZ ;  /* 0x800000040b0b8290 */ /* 0x000fe4000fffe0ff */
[----:B------:R-:W-:Y:S02]  /*7720*/  UIMAD UR7, UR42, UR8, UR37 ;  /* 0x000000082a0772a4 */ /* 0x000fe4000f8e0225 */
[----:B------:R-:W-:Y:S02]  /*7730*/  @!UP0 UIMAD UR6, UR11, UR39, UR5 ;  /* 0x000000270b0682a4 */ /* 0x000fe4000f8e0205 */
[----:B------:R-:W-:Y:S01]  /*7740*/  UIMAD UR4, UR62, UR9, UR36 ;  /* 0x000000093e0472a4 */ /* 0x000fe2000f8e0224 */
[----:B------:R-:W-:Y:S02]  /*7750*/  @!UP0 UMOV UR5, UR10 ;  /* 0x0000000a00058c82 */ /* 0x000fe40008000000 */
[----:B------:R-:W-:Y:S02]  /*7760*/  UIMAD UR37, UR5, UR42, UR7 ;  /* 0x0000002a052572a4 */ /* 0x000fe4000f8e0207 */
[----:B------:R-:W-:Y:S11]  /*7770*/  UIMAD UR36, UR6, UR62, UR4 ;  /* 0x0000003e062472a4 */ /* 0x000ff6000f8e0204 */
[----:B------:R-:W-:Y:S01]  /*7780*/  @!UPT UIADD3 URZ, UPT, UPT, URZ, URZ, URZ ;  /* 0x000000fffffff290 */ /* 0x000fe2000fffe0ff */
.L_x_121:
[----:B--2---:R-:W-:Y:S01]  /*7790*/  UISETP.NE.AND UP0, UPT, UR38, 0x1, UPT ;  /* 0x000000012600788c */ /* 0x004fe2000bf05270 */
[----:B------:R-:W-:Y:S01]  /*77a0*/  R2UR UR11, R101 ;  /* 0x00000000650b72ca */ /* 0x000fe200000e0000 */
[----:B------:R-:W-:Y:S01]  /*77b0*/  USHF.L.U32 UR50, UR27, 0x7, URZ ;  /* 0x000000071b327899 */ /* 0x000fe200080006ff */
[----:B------:R-:W-:Y:S01]  /*77c0*/  IADD3 R81, PT, PT, R81, 0x1, RZ ;  /* 0x0000000151517810 */ /* 0x000fe20007ffe0ff */
[----:B------:R-:W-:Y:S07]  /*77d0*/  USHF.L.U32 UR49, UR20, 0x6, URZ ;  /* 0x0000000614317899 */ /* 0x000fee00080006ff */
[----:B------:R-:W1:Y:S01]  /*77e0*/  @!UP0 LDCU.128 UR12, c[0x0][0xf10] ;  /* 0x0001e200ff0c87ac */ /* 0x000e620008000c00 */
[----:B------:R-:W2:Y:S01]  /*77f0*/  @!UP0 LDCU UR5, c[0x0][0xf0c] ;  /* 0x0001e180ff0587ac */ /* 0x000ea20008000800 */
[----:B------:R-:W3:Y:S01]  /*7800*/  @!UP0 LDCU UR10, c[0x0][0xf20] ;  /* 0x0001e400ff0a87ac */ /* 0x000ee20008000800 */
[----:B-1----:R-:W-:Y:S02]  /*7810*/  UIMAD.WIDE.U32 UR8, UR37, UR12, URZ ;  /* 0x0000000c250872a5 */ /* 0x002fe4000f8e00ff */
[----:B------:R-:W-:Y:S02]  /*7820*/  UIMAD.WIDE.U32 UR6, UR36, UR15, URZ ;  /* 0x0000000f240672a5 */ /* 0x000fe4000f8e00ff */
[----:B------:R-:W-:Y:S03]  /*7830*/  @!UP0 UISETP.NE.AND UP1, UPT, UR14, 0x1, UPT ;  /* 0x000000010e00888c */ /* 0x000fe6000bf25270 */
[----:B------:R-:W-:Y:S01]  /*7840*/  @!UP0 UMOV UR4, UR9 ;  /* 0x0000000900048c82 */ /* 0x000fe20008000000 */
[----:B--2---:R-:W-:Y:S02]  /*7850*/  @!UP0 UISETP.NE.AND UP2, UPT, UR5, 0x1, UPT ;  /* 0x000000010500888c */ /* 0x004fe4000bf45270 */
[----:B------:R-:W-:Y:S01]  /*7860*/  @!UP0 USHF.R.U32.HI UR4, URZ, UR13, UR4 ;  /* 0x0000000dff048299 */ /* 0x000fe20008011604 */
[----:B------:R-:W-:Y:S02]  /*7870*/  @!UP0 UMOV UR6, UR7 ;  /* 0x0000000700068c82 */ /* 0x000fe40008000000 */
[----:B---3--:R-:W-:Y:S02]  /*7880*/  @!UP0 USHF.R.U32.HI UR6, URZ, UR10, UR6 ;  /* 0x0000000aff068299 */ /* 0x008fe40008011606 */
[----:B------:R-:W-:Y:S02]  /*7890*/  @!UP0 USEL UR7, UR37, UR4, !UP2 ;  /* 0x0000000425078287 */ /* 0x000fe4000d000000 */
[----:B------:R-:W-:Y:S04]  /*78a0*/  @!UP0 USEL UR6, UR36, UR6, !UP1 ;  /* 0x0000000624068287 */ /* 0x000fe8000c800000 */
[----:B------:R-:W-:Y:S02]  /*78b0*/  @!UP0 UIADD3 UR4, UPT, UPT, -UR7, UR6, URZ ;  /* 0x0000000607048290 */ /* 0x000fe4000fffe1ff */
[----:B------:R-:W-:Y:S02]  /*78c0*/  @!UP0 UIADD3 UR6, UPT, UPT, UR7, -UR6, URZ ;  /* 0x8000000607068290 */ /* 0x000fe4000fffe0ff */
[----:B------:R-:W-:Y:S02]  /*78d0*/  @!UP0 UIMAD UR37, UR4, UR5, UR37 ;  /* 0x00000005042582a4 */ /* 0x000fe4000f8e0225 */
[----:B------:R-:W-:Y:S02]  /*78e0*/  @!UP0 UIMAD UR36, UR6, UR14, UR36 ;  /* 0x0000000e062482a4 */ /* 0x000fe4000f8e0224 */
[----:B------:R-:W-:Y:S09]  /*78f0*/  ULOP3.LUT UP0, URZ, UR11, 0x90, URZ, 0xc0, !UPT ;  /* 0x000000900bff7892 */ /* 0x000ff2000f80c0ff */
[----:B------:R-:W-:Y:S05]  /*7900*/  BRA.U !UP0, `(.L_x_122) ;  /* 0x00000001087c7547 */ /* 0x000fea000b800000 */
[----:B------:R-:W1:Y:S01]  /*7910*/  LDCU.64 UR8, c[0x4][0x80] ;  /* 0x01001000ff0877ac */ /* 0x000e620008000a00 */
[----:B------:R-:W-:Y:S01]  /*7920*/  MOV R2, 0x0 ;  /* 0x0000000000027802 */ /* 0x000fe20000000f00 */
[----:B------:R-:W-:Y:S02]  /*7930*/  HFMA2 R12, -RZ, RZ, 0, 5.9604644775390625e-08 ;  /* 0x00000001ff0c7431 */ /* 0x000fe400000001ff */
[----:B------:R-:W-:Y:S01]  /*7940*/  IMAD.MOV.U32 R8, RZ, RZ, 0x70 ;  /* 0x00000070ff087424 */ /* 0x000fe200078e00ff */
[----:B------:R2:W3:Y:S01]  /*7950*/  LDC.64 R14, c[0x4][R2] ;  /* 0x01000000020e7b82 */ /* 0x0004e20000000a00 */
[----:B------:R-:W4:Y:S01]  /*7960*/  LDCU.64 UR6, c[0x4][0x88] ;  /* 0x01001100ff0677ac */ /* 0x000f220008000a00 */
[----:B------:R-:W-:Y:S01]  /*7970*/  IMAD.MOV.U32 R13, RZ, RZ, RZ ;  /* 0x000000ffff0d7224 */ /* 0x000fe200078e00ff */
[----:B------:R-:W2:Y:S01]  /*7980*/  LDCU.64 UR4, c[0x4][0x8] ;  /* 0x01000100ff0477ac */ /* 0x000ea20008000a00 */
[----:B-1----:R-:W-:Y:S01]  /*7990*/  MOV R5, UR9 ;  /* 0x0000000900057c02 */ /* 0x002fe20008000f00 */
[----:B------:R-:W-:Y:S01]  /*79a0*/  IMAD.U32 R4, RZ, RZ, UR8 ;  /* 0x00000008ff047e24 */ /* 0x000fe2000f8e00ff */
[----:B----4-:R-:W-:Y:S01]  /*79b0*/  MOV R7, UR7 ;  /* 0x0000000700077c02 */ /* 0x010fe20008000f00 */
[----:B------:R-:W-:Y:S01]  /*79c0*/  IMAD.U32 R6, RZ, RZ, UR6 ;  /* 0x00000006ff067e24 */ /* 0x000fe2000f8e00ff */
[----:B--2---:R-:W-:Y:S01]  /*79d0*/  MOV R11, UR5 ;  /* 0x00000005000b7c02 */ /* 0x004fe20008000f00 */
[----:B------:R-:W-:Y:S02]  /*79e0*/  IMAD.U32 R10, RZ, RZ, UR4 ;  /* 0x00000004ff0a7e24 */ /* 0x000fe4000f8e00ff */
[----:B------:R-:W-:Y:S07]  /*79f0*/  LEPC R20, `(.L_x_123) ;  /* 0x000000001014794e */ /* 0x000fee0000000000 */
[----:B---3-5:R-:W-:Y:S05]  /*7a00*/  CALL.ABS.NOINC R14 ;  /* 0x000000000e007343 */ /* 0x028fea0003c00000 */
.L_x_123:
[----:B------:R-:W1:Y:S01]  /*7a10*/  LDCU.64 UR8, c[0x4][0x80] ;  /* 0x01001000ff0877ac */ /* 0x000e620008000a00 */
[----:B------:R-:W2:Y:S01]  /*7a20*/  LDC.64 R2, c[0x4][R2] ;  /* 0x0100000002027b82 */ /* 0x000ea20000000a00 */
[----:B------:R-:W-:Y:S02]  /*7a30*/  HFMA2 R12, -RZ, RZ, 0, 5.9604644775390625e-08 ;  /* 0x00000001ff0c7431 */ /* 0x000fe400000001ff */
[----:B------:R-:W-:Y:S02]  /*7a40*/  IMAD.MOV.U32 R8, RZ, RZ, 0x70 ;  /* 0x00000070ff087424 */ /* 0x000fe400078e00ff */
[----:B------:R-:W-:Y:S01]  /*7a50*/  IMAD.MOV.U32 R13, RZ, RZ, RZ ;  /* 0x000000ffff0d7224 */ /* 0x000fe200078e00ff */
[----:B------:R-:W3:Y:S01]  /*7a60*/  LDCU.64 UR6, c[0x4][0x88] ;  /* 0x01001100ff0677ac */ /* 0x000ee20008000a00 */
[----:B------:R-:W4:Y:S01]  /*7a70*/  LDCU.64 UR4, c[0x4][0x8] ;  /* 0x01000100ff0477ac */ /* 0x000f220008000a00 */
[----:B-1----:R-:W-:Y:S02]  /*7a80*/  MOV R4, UR8 ;  /* 0x0000000800047c02 */ /* 0x002fe40008000f00 */
[----:B------:R-:W-:Y:S02]  /*7a90*/  MOV R5, UR9 ;  /* 0x0000000900057c02 */ /* 0x000fe40008000f00 */
[----:B---3--:R-:W-:Y:S01]  /*7aa0*/  MOV R7, UR7 ;  /* 0x0000000700077c02 */ /* 0x008fe20008000f00 */
[----:B------:R-:W-:Y:S01]  /*7ab0*/  IMAD.U32 R6, RZ, RZ, UR6 ;  /* 0x00000006ff067e24 */ /* 0x000fe2000f8e00ff */
[----:B----4-:R-:W-:Y:S01]  /*7ac0*/  MOV R11, UR5 ;  /* 0x00000005000b7c02 */ /* 0x010fe20008000f00 */
[----:B------:R-:W-:Y:S02]  /*7ad0*/  IMAD.U32 R10, RZ, RZ, UR4 ;  /* 0x00000004ff0a7e24 */ /* 0x000fe4000f8e00ff */
[----:B------:R-:W-:Y:S07]  /*7ae0*/  LEPC R20, `(.L_x_122) ;  /* 0x000000001014794e */ /* 0x000fee0000000000 */
[----:B--2---:R-:W-:Y:S05]  /*7af0*/  CALL.ABS.NOINC R2 ;  /* 0x0000000002007343 */ /* 0x004fea0003c00000 */
.L_x_122:
[----:B------:R-:W-:Y:S02]  /*7b00*/  R2UR UR5, R92 ;  /* 0x000000005c0572ca */ /* 0x000fe400000e0000 */
[----:B------:R-:W-:Y:S02]  /*7b10*/  R2UR UR4, R91 ;  /* 0x000000005b0472ca */ /* 0x000fe400000e0000 */
[C---:B------:R-:W-:Y:S02]  /*7b20*/  ISETP.NE.U32.AND P1, PT, R78.reuse, RZ, PT ;  /* 0x000000ff4e00720c */ /* 0x040fe40003f25070 */
[----:B------:R-:W-:Y:S02]  /*7b30*/  ISETP.NE.U32.AND P4, PT, R78, RZ, PT ;  /* 0x000000ff4e00720c */ /* 0x000fe40003f85070 */
[C---:B------:R-:W-:Y:S02]  /*7b40*/  ISETP.NE.AND.EX P1, PT, R79.reuse, RZ, PT, P1 ;  /* 0x000000ff4f00720c */ /* 0x040fe40003f25310 */
[----:B------:R-:W-:Y:S02]  /*7b50*/  ISETP.NE.U32.AND P5, PT, R74, RZ, PT ;  /* 0x000000ff4a00720c */ /* 0x000fe40003fa5070 */
[----:B------:R-:W-:Y:S02]  /*7b60*/  PLOP3.LUT P2, PT, PT, PT, PT, 0x8, 0x80 ;  /* 0x000000000080781c */ /* 0x000fe40003f4e170 */
[----:B------:R-:W-:Y:S02]  /*7b70*/  ISETP.NE.U32.AND P0, PT, RZ, UR5, PT ;  /* 0x00000005ff007c0c */ /* 0x000fe4000bf05070 */
[----:B------:R-:W-:Y:S02]  /*7b80*/  ISETP.NE.U32.AND P3, PT, RZ, UR5, PT ;  /* 0x00000005ff007c0c */ /* 0x000fe4000bf65070 */
[----:B------:R-:W-:Y:S02]  /*7b90*/  ISETP.NE.AND.EX P0, PT, RZ, UR4, PT, P0 ;  /* 0x00000004ff007c0c */ /* 0x000fe4000bf05300 */
[----:B------:R-:W-:Y:S02]  /*7ba0*/  ISETP.NE.AND.EX P3, PT, RZ, UR4, PT, P3 ;  /* 0x00000004ff007c0c */ /* 0x000fe4000bf65330 */
[----:B------:R-:W-:Y:S02]  /*7bb0*/  ISETP.NE.AND.EX P4, PT, R79, RZ, P0, P4 ;  /* 0x000000ff4f00720c */ /* 0x000fe40000785340 */
[----:B------:R-:W-:Y:S11]  /*7bc0*/  ISETP.NE.AND.EX P5, PT, R75, RZ, PT, P5 ;  /* 0x000000ff4b00720c */ /* 0x000ff60003fa5350 */
[----:B------:R-:W-:Y:S01]  /*7bd0*/  @!P4 PLOP3.LUT P2, PT, P1, PT, PT, 0x80, 0x8 ;  /* 0x000000000008c81c */ /* 0x000fe20000f4f070 */
[----:B------:R-:W-:Y:S01]  /*7be0*/  @!UPT UIADD3 URZ, UPT, UPT, URZ, URZ, URZ ;  /* 0x000000fffffff290 */ /* 0x000fe2000fffe0ff */
[----:B------:R-:W-:Y:S11]  /*7bf0*/  @!P1 BRA `(.L_x_124) ;  /* 0x0000000000309947 */ /* 0x000ff60003800000 */
[----:B------:R-:W-:Y:S01]  /*7c00*/  ISETP.NE.U32.AND P0, PT, R76, RZ, PT ;  /* 0x000000ff4c00720c */ /* 0x000fe20003f05070 */
[----:B------:R-:W1:Y:S01]  /*7c10*/  LDCU.64 UR4, c[0x0][0x358] ;  /* 0x00006b00ff0477ac */ /* 0x000e620008000a00 */
[----:B------:R-:W-:Y:S02]  /*7c20*/  IMAD.MOV.U32 R89, RZ, RZ, 0x1 ;  /* 0x00000001ff597424 */ /* 0x000fe400078e00ff */
[----:B------:R-:W-:Y:S11]  /*7c30*/  ISETP.NE.AND.EX P0, PT, R77, RZ, PT, P0 ;  /* 0x000000ff4d00720c */ /* 0x000ff60003f05300 */
[----:B------:R-:W-:Y:S02]  /*7c40*/  @!UPT UIADD3 URZ, UPT, UPT, URZ, URZ, URZ ;  /* 0x000000fffffff290 */ /* 0x000fe4000fffe0ff */
[----:B------:R-:W2:Y:S01]  /*7c50*/  @P0 LDC.64 R2, c[0x0][0xc88] ;  /* 0x00032200ff020b82 */ /* 0x000ea20000000a00 */
[----:B------:R-:W-:Y:S04]  /*7c60*/  @P0 IMAD R0, R78, UR44, RZ ;  /* 0x0000002c4e000c24 */ /* 0x000fe8000f8e02ff */
[----:B--2---:R-:W-:Y:S04]  /*7c70*/  @P0 IMAD.WIDE R2, R0, 0x4, R2 ;  /* 0x0000000400020825 */ /* 0x004fe800078e0202 */
[----:B------:R-:W-:Y:S01]  /*7c80*/  HFMA2 R0, -RZ, RZ, 0, 5.9604644775390625e-08 ;  /* 0x00000001ff007431 */ /* 0x000fe200000001ff */
[----:B-1---5:R1:W5:Y:S04]  /*7c90*/  @P0 LDG.E R45, desc[UR4][R2.64] ;  /* 0x00000004022d0981 */ /* 0x022368000c1e1900 */
[----:B------:R-:W-:Y:S01]  /*7ca0*/  @!P0 PRMT R89, R0, 0x7610, R89 ;  /* 0x0000761000598816 */ /* 0x000fe20000000059 */
[----:B-1----:R-:W2:Y:S06]  /*7cb0*/  @!P0 LDC R45, c[0x0][0xc80] ;  /* 0x00032000ff2d8b82 */ /* 0x002eac0000000800 */
.L_x_124:
[----:B------:R-:W-:Y:S05]  /*7cc0*/  @!P5 BRA `(.L_x_125) ;  /* 0x000000000024d947 */ /* 0x000fea0003800000 */
[----:B------:R-:W-:Y:S01]  /*7cd0*/  ISETP.NE.U32.AND P0, PT, R72, RZ, PT ;  /* 0x000000ff4800720c */ /* 0x000fe20003f05070 */
[----:B------:R-:W1:Y:S03]  /*7ce0*/  LDCU.64 UR4, c[0x0][0x358] ;  /* 0x00006b00ff0477ac */ /* 0x000e660008000a00 */
[----:B------:R-:W-:Y:S11]  /*7cf0*/  ISETP.NE.AND.EX P0, PT, R73, RZ, PT, P0 ;  /* 0x000000ff4900720c */ /* 0x000ff60003f05300 */
[----:B------:R-:W-:Y:S02]  /*7d00*/  @!UPT UIADD3 URZ, UPT, UPT, URZ, URZ, URZ ;  /* 0x000000fffffff290 */ /* 0x000fe4000fffe0ff */
[----:B------:R-:W3:Y:S01]  /*7d10*/  @P0 LDC.64 R2, c[0x0][0xca8] ;  /* 0x00032a00ff020b82 */ /* 0x000ee20000000a00 */
[----:B------:R-:W-:Y:S04]  /*7d20*/  @P0 IMAD R0, R74, UR44, RZ ;  /* 0x0000002c4a000c24 */ /* 0x000fe8000f8e02ff */
[----:B---3--:R-:W-:Y:S05]  /*7d30*/  @P0 IMAD.WIDE R2, R0, 0x4, R2 ;  /* 0x0000000400020825 */ /* 0x008fea00078e0202 */
[----:B-1---5:R1:W5:Y:S02]  /*7d40*/  @P0 LDG.E R43, desc[UR4][R2.64] ;  /* 0x00000004022b0981 */ /* 0x022364000c1e1900 */
[----:B-1----:R-:W3:Y:S02]  /*7d50*/  @!P0 LDC R43, c[0x0][0xca0] ;  /* 0x00032800ff2b8b82 */ /* 0x002ee40000000800 */
.L_x_125:
[----:B--2--5:R-:W-:Y:S01]  /*7d60*/  FSETP.NEU.AND P0, PT, R45, RZ, PT ;  /* 0x000000ff2d00720b */ /* 0x024fe20003f0d000 */
[----:B------:R-:W-:Y:S01]  /*7d70*/  ULOP3.LUT UR4, UR58, 0x1, URZ, 0x3c, !UPT ;  /* 0x000000013a047892 */ /* 0x000fe2000f8e3cff */
[----:B------:R-:W-:Y:S01]  /*7d80*/  SEL R4, RZ, 0xffffffff, P3 ;  /* 0xffffffffff047807 */ /* 0x000fe20001800000 */
[----:B------:R-:W-:Y:S01]  /*7d90*/  IMAD.U32 R51, RZ, RZ, UR45 ;  /* 0x0000002dff337e24 */ /* 0x000fe2000f8e00ff */
[----:B------:R-:W-:Y:S01]  /*7da0*/  @!P4 LOP3.LUT P3, RZ, R89, 0xff, RZ, 0xc0, !PT ;  /* 0x000000ff59ffc812 */ /* 0x000fe2000786c0ff */
[----:B------:R-:W-:Y:S01]  /*7db0*/  IMAD.MOV.U32 R104, RZ, RZ, 0x10 ;  /* 0x00000010ff687424 */ /* 0x000fe200078e00ff */
[----:B------:R-:W-:Y:S01]  /*7dc0*/  @!P4 SEL R0, RZ, 0xffffffff, P0 ;  /* 0xffffffffff00c807 */ /* 0x000fe20000000000 */
[----:B------:R-:W-:Y:S01]  /*7dd0*/  IMAD.U32 R114, RZ, RZ, UR4 ;  /* 0x00000004ff727e24 */ /* 0x000fe2000f8e00ff */
[----:B------:R-:W-:Y:S01]  /*7de0*/  LEA R106, R84, UR43, 0x3 ;  /* 0x0000002b546a7c11 */ /* 0x000fe2000f8e18ff */
[----:B------:R-:W-:Y:S01]  /*7df0*/  IMAD.SHL.U32 R105, R86, 0x2, RZ ;  /* 0x0000000256697824 */ /* 0x000fe200078e00ff */
[----:B------:R-:W-:Y:S01]  /*7e00*/  @P2 SEL R0, R4, R0, !P3 ;  /* 0x0000000004002207 */ /* 0x000fe20005800000 */
[----:B------:R-:W-:Y:S01]  /*7e10*/  IMAD.SHL.U32 R51, R51, 0x1000, RZ ;  /* 0x0000100033337824 */ /* 0x000fe200078e00ff */
[----:B------:R-:W-:Y:S01]  /*7e20*/  SEL R3, RZ, 0xffffffff, P0 ;  /* 0xffffffffff037807 */ /* 0x000fe20000000000 */
[----:B------:R-:W-:Y:S01]  /*7e30*/  BSSY B1, `(.L_x_126) ;  /* 0x000003a000017945 */ /* 0x000fe20003800000 */
[----:B------:R-:W-:Y:S01]  /*7e40*/  @!P4 LOP3.LUT R0, R0, 0x1, RZ, 0xc0, !PT ;  /* 0x000000010000c812 */ /* 0x000fe200078ec0ff */
[----:B------:R-:W-:Y:S01]  /*7e50*/  IMAD.MOV.U32 R113, RZ, RZ, 0x1 ;  /* 0x00000001ff717424 */ /* 0x000fe200078e00ff */
[----:B------:R-:W-:Y:S01]  /*7e60*/  LOP3.LUT P6, RZ, R87, 0x40, RZ, 0xc0, !PT ;  /* 0x0000004057ff7812 */ /* 0x000fe200078cc0ff */
[----:B------:R-:W-:Y:S01]  /*7e70*/  IMAD R107, R84, 0x40, R85 ;  /* 0x00000040546b7824 */ /* 0x000fe200078e0255 */
[----:B------:R-:W-:Y:S01]  /*7e80*/  ISETP.NE.U32.OR P5, PT, R0, 0x1, P4 ;  /* 0x000000010000780c */ /* 0x000fe200027a5470 */
[----:B------:R-:W-:Y:S01]  /*7e90*/  IMAD.U32 R0, RZ, RZ, UR45 ;  /* 0x0000002dff007e24 */ /* 0x000fe2000f8e00ff */
[----:B------:R-:W-:Y:S01]  /*7ea0*/  LOP3.LUT P4, R80, R89, 0xff, RZ, 0xc0, !PT ;  /* 0x000000ff59507812 */ /* 0x000fe2000788c0ff */
[----:B------:R-:W-:Y:S01]  /*7eb0*/  IMAD.U32 R112, RZ, RZ, UR45 ;  /* 0x0000002dff707e24 */ /* 0x000fe2000f8e00ff */
[----:B------:R-:W-:Y:S02]  /*7ec0*/  SEL R104, R104, 0xfffffff0, !P6 ;  /* 0xfffffff068687807 */ /* 0x000fe40007000000 */
[----:B------:R-:W-:Y:S02]  /*7ed0*/  CS2R R70, SRZ ;  /* 0x0000000000467805 */ /* 0x000fe4000001ff00 */
[----:B------:R-:W-:Y:S02]  /*7ee0*/  LEA R0, R0, UR43, 0x3 ;  /* 0x0000002b00007c11 */ /* 0x000fe4000f8e18ff */
[----:B------:R-:W-:Y:S02]  /*7ef0*/  CS2R R68, SRZ ;  /* 0x0000000000447805 */ /* 0x000fe4000001ff00 */
[----:B------:R-:W-:Y:S02]  /*7f00*/  @P1 SEL R3, R4, R3, !P4 ;  /* 0x0000000304031207 */ /* 0x000fe40006000000 */
[----:B------:R-:W-:Y:S02]  /*7f10*/  CS2R R66, SRZ ;  /* 0x0000000000427805 */ /* 0x000fe4000001ff00 */
[----:B------:R-:W-:Y:S02]  /*7f20*/  IADD3 R50, PT, PT, R51, UR43, R105 ;  /* 0x0000002b33327c10 */ /* 0x000fe4000fffe069 */
[----:B------:R-:W-:Y:S02]  /*7f30*/  CS2R R64, SRZ ;  /* 0x0000000000407805 */ /* 0x000fe4000001ff00 */
[----:B------:R-:W-:Y:S02]  /*7f40*/  LOP3.LUT R3, R3, 0x1, RZ, 0xc0, !PT ;  /* 0x0000000103037812 */ /* 0x000fe400078ec0ff */
[----:B------:R-:W-:Y:S02]  /*7f50*/  CS2R R58, SRZ ;  /* 0x00000000003a7805 */ /* 0x000fe4000001ff00 */
[----:B------:R-:W-:Y:S02]  /*7f60*/  @P5 SHF.L.U32 R2, R114, 0x1f, RZ ;  /* 0x0000001f72025819 */ /* 0x000fe400000006ff */
[----:B------:R-:W-:Y:S02]  /*7f70*/  CS2R R56, SRZ ;  /* 0x0000000000387805 */ /* 0x000fe4000001ff00 */
[----:B------:R-:W-:Y:S02]  /*7f80*/  ISETP.NE.U32.AND P0, PT, R3, 0x1, PT ;  /* 0x000000010300780c */ /* 0x000fe40003f05070 */
[----:B------:R-:W-:Y:S01]  /*7f90*/  CS2R R54, SRZ ;  /* 0x0000000000367805 */ /* 0x000fe2000001ff00 */
[----:B------:R1:W2:Y:S01]  /*7fa0*/  @P5 SYNCS.PHASECHK.TRANS64.TRYWAIT P3, [R0+URZ+0x1e0], R2 ;  /* 0x0001e002000055a7 */ /* 0x0002a200080611ff */
[----:B------:R-:W-:Y:S02]  /*7fb0*/  P2R R103, PR, RZ, 0x20 ;  /* 0x00000020ff677803 */ /* 0x000fe40000000000 */
[----:B------:R-:W-:Y:S02]  /*7fc0*/  CS2R R52, SRZ ;  /* 0x0000000000347805 */ /* 0x000fe4000001ff00 */
[----:B------:R-:W-:Y:S01]  /*7fd0*/  P2R R115, PR, RZ, 0x1 ;  /* 0x00000001ff737803 */ /* 0x000fe20000000000 */
[----:B------:R-:W-:Y:S01]  /*7fe0*/  IMAD.IADD R49, R50, 0x1, R104 ;  /* 0x0000000132317824 */ /* 0x000fe200078e0268 */
[----:B-1----:R-:W-:Y:S04]  /*7ff0*/  SHF.L.U32 R2, R83, 0x1f, RZ ;  /* 0x0000001f53027819 */ /* 0x002fe800000006ff */
[----:B------:R1:W4:Y:S01]  /*8000*/  SYNCS.PHASECHK.TRANS64.TRYWAIT P2, [R106+URZ+0x240], R2 ;  /* 0x000240026a0075a7 */ /* 0x00032200080411ff */
[----:B--2---:R-:W-:Y:S01]  /*8010*/  @P5 SEL R113, RZ, 0x1, !P3 ;  /* 0x00000001ff715807 */ /* 0x004fe20005800000 */
[----:B-1----:R-:W-:Y:S06]  /*8020*/  @!P5 BRA `(.L_x_127) ;  /* 0x000000000068d947 */ /* 0x002fec0003800000 */
[----:B------:R-:W-:Y:S01]  /*8030*/  ISETP.NE.AND P0, PT, R113, RZ, PT ;  /* 0x000000ff7100720c */ /* 0x000fe20003f05270 */
[----:B------:R-:W-:Y:S01]  /*8040*/  BSSY B0, `(.L_x_128) ;  /* 0x000000d000007945 */ /* 0x000fe20003800000 */
[----:B------:R-:W-:Y:S02]  /*8050*/  CS2R R54, SRZ ;  /* 0x0000000000367805 */ /* 0x000fe4000001ff00 */
[----:B------:R-:W-:Y:S02]  /*8060*/  CS2R R52, SRZ ;  /* 0x0000000000347805 */ /* 0x000fe4000001ff00 */
[----:B------:R-:W-:Y:S02]  /*8070*/  CS2R R58, SRZ ;  /* 0x00000000003a7805 */ /* 0x000fe4000001ff00 */
[----:B------:R-:W-:Y:S02]  /*8080*/  CS2R R56, SRZ ;  /* 0x0000000000387805 */ /* 0x000fe4000001ff00 */
[----:B------:R-:W-:Y:S02]  /*8090*/  CS2R R66, SRZ ;  /* 0x0000000000427805 */ /* 0x000fe4000001ff00 */
[----:B------:R-:W-:Y:S02]  /*80a0*/  CS2R R64, SRZ ;  /* 0x0000000000407805 */ /* 0x000fe4000001ff00 */
[----:B------:R-:W-:Y:S02]  /*80b0*/  CS2R R70, SRZ ;  /* 0x0000000000467805 */ /* 0x000fe4000001ff00 */
[----:B------:R-:W-:Y:S01]  /*80c0*/  CS2R R68, SRZ ;  /* 0x0000000000447805 */ /* 0x000fe2000001ff00 */
[----:B------:R-:W-:Y:S06]  /*80d0*/  @P0 BRA `(.L_x_129) ;  /* 0x00000000000c0947 */ /* 0x000fec0003800000 */
[----:B------:R-:W-:Y:S04]  /*80e0*/  SHF.L.U32 R3, R114, 0x1f, RZ ;  /* 0x0000001f72037819 */ /* 0x000fe800000006ff */
[----:B------:R-:W1:Y:S02]  /*80f0*/  SYNCS.PHASECHK.TRANS64.TRYWAIT P0, [R0+URZ+0x1e0], R3 ;  /* 0x0001e003000075a7 */ /* 0x000e6400080011ff */
[----:B-1----:R-:W-:Y:S05]  /*8100*/  @!P0 BRA `(.L_x_130) ;  /* 0x00000054000c8947 */ /* 0x002fea0003800000 */
.L_x_129:
[----:B------:R-:W-:Y:S05]  /*8110*/  BSYNC B0 ;  /* 0x0000000000007941 */ /* 0x000fea0003800000 */
.L_x_128:
[----:B------:R-:W-:Y:S01]  /*8120*/  ISETP.NE.AND P0, PT, R115, RZ, PT ;  /* 0x000000ff7300720c */ /* 0x000fe20003f05270 */
[----:B------:R-:W-:Y:S04]  /*8130*/  UIADD3 UR4, UPT, UPT, UR45, 0x1, URZ ;  /* 0x000000012d047890 */ /* 0x000fe8000fffe0ff */
[----:B------:R-:W-:Y:S04]  /*8140*/  UISETP.NE.AND UP0, UPT, UR4, 0x3, UPT ;  /* 0x000000030400788c */ /* 0x000fe8000bf05270 */
[----:B------:R-:W-:Y:S02]  /*8150*/  USEL UR5, URZ, 0x1, UP0 ;  /* 0x00000001ff057887 */ /* 0x000fe40008000000 */
[----:B------:R-:W-:Y:S02]  /*8160*/  USEL UR4, UR4, URZ, UP0 ;  /* 0x000000ff04047287 */ /* 0x000fe40008000000 */
[----:B------:R2:W1:Y:S02]  /*8170*/  @P0 LDS.128 R52, [R50+0x300] ;  /* 0x0003000032340984 */ /* 0x0004640000000c00 */
[----:B------:R-:W-:Y:S02]  /*8180*/  LOP3.LUT R114, R114, UR5, RZ, 0x3c, !PT ;  /* 0x0000000572727c12 */ /* 0x000fe4000f8e3cff */
[----:B------:R2:W1:Y:S01]  /*8190*/  @P0 LDS.128 R56, [R49+0x300] ;  /* 0x0003000031380984 */ /* 0x0004620000000c00 */
[----:B------:R-:W-:Y:S03]  /*81a0*/  IMAD.U32 R112, RZ, RZ, UR4 ;  /* 0x00000004ff707e24 */ /* 0x000fe6000f8e00ff */
[----:B------:R2:W1:Y:S04]  /*81b0*/  @P0 LDS.128 R64, [R50+0xb00] ;  /* 0x000b000032400984 */ /* 0x0004680000000c00 */
[----:B------:R2:W1:Y:S02]  /*81c0*/  @P0 LDS.128 R68, [R49+0xb00] ;  /* 0x000b000031440984 */ /* 0x0004640000000c00 */
.L_x_127:
[----:B------:R-:W-:Y:S05]  /*81d0*/  BSYNC B1 ;  /* 0x0000000000017941 */ /* 0x000fea0003800000 */
.L_x_126:
[----:B------:R-:W-:Y:S01]  /*81e0*/  HFMA2 R39, -RZ, RZ, 0, 0 ;  /* 0x00000000ff277431 */ /* 0x000fe200000001ff */
[----:B-1----:R-:W-:Y:S01]  /*81f0*/  SHF.R.U32.HI R0, RZ, 0x15, R107 ;  /* 0x00000015ff007819 */ /* 0x002fe2000001166b */
[----:B----4-:R-:W-:Y:S06]  /*8200*/  @P2 BRA `(.L_x_131) ;  /* 0x0000000000082947 */ /* 0x010fec0003800000 */
[----:B------:R-:W1:Y:S02]  /*8210*/  SYNCS.PHASECHK.TRANS64.TRYWAIT P0, [R106+URZ+0x240], R2 ;  /* 0x000240026a0075a7 */ /* 0x000e6400080011ff */
[----:B-1----:R-:W-:Y:S05]  /*8220*/  @!P0 BRA `(.L_x_132) ;  /* 0x0000005000d88947 */ /* 0x002fea0003800000 */
.L_x_131:
[----:B-1----:R-:W-:Y:S01]  /*8230*/  LOP3.LUT R2, R0, 0x3, RZ, 0xc0, !PT ;  /* 0x0000000300027812 */ /* 0x002fe200078ec0ff */
[----:B------:R-:W-:Y:S01]  /*8240*/  IMAD.MOV.U32 R38, RZ, RZ, RZ ;  /* 0x000000ffff267224 */ /* 0x000fe200078e00ff */
[----:B------:R-:W-:Y:S02]  /*8250*/  CS2R R36, SRZ ;  /* 0x0000000000247805 */ /* 0x000fe4000001ff00 */
[----:B------:R-:W-:Y:S02]  /*8260*/  CS2R R34, SRZ ;  /* 0x0000000000227805 */ /* 0x000fe4000001ff00 */
[----:B------:R-:W-:Y:S02]  /*8270*/  ISETP.NE.AND P0, PT, R88, R2, PT ;  /* 0x000000025800720c */ /* 0x000fe40003f05270 */
[----:B------:R-:W-:Y:S02]  /*8280*/  CS2R R32, SRZ ;  /* 0x0000000000207805 */ /* 0x000fe4000001ff00 */
        /* <DEDUP_REMOVED lines=13> */
[----:B------:R-:W-:Y:S11]  /*8360*/  LOP3.LUT P0, RZ, R0, 0x3, R90, 0x48, !PT ;  /* 0x0000000300ff7812 */ /* 0x000ff6000780485a */
[----:B------:R-:W-:Y:S02]  /*8370*/  @!UPT UIADD3 URZ, UPT, UPT, URZ, URZ, URZ ;  /* 0x000000fffffff290 */ /* 0x000fe4000fffe0ff */
[----:B------:R-:W-:Y:S05]  /*8380*/  @!P0 BRA `(.L_x_134) ;  /* 0x0000000000408947 */ /* 0x000fea0003800000 */
[----:B------:R-:W1:Y:S01]  /*8390*/  LDCU.64 UR8, c[0x4][0x70] ;  /* 0x01000e00ff0877ac */ /* 0x000e620008000a00 */
[----:B------:R-:W-:Y:S01]  /*83a0*/  MOV R15, 0x0 ;  /* 0x00000000000f7802 */ /* 0x000fe20000000f00 */
[----:B------:R-:W-:Y:S02]  /*83b0*/  HFMA2 R12, -RZ, RZ, 0, 5.9604644775390625e-08 ;  /* 0x00000001ff0c7431 */ /* 0x000fe400000001ff */
[----:B------:R-:W-:Y:S02]  /*83c0*/  IMAD.MOV.U32 R8, RZ, RZ, 0x192 ;  /* 0x00000192ff087424 */ /* 0x000fe400078e00ff */
[----:B------:R-:W-:Y:S01]  /*83d0*/  IMAD.MOV.U32 R13, RZ, RZ, RZ ;  /* 0x000000ffff0d7224 */ /* 0x000fe200078e00ff */
[----:B------:R-:W4:Y:S01]  /*83e0*/  LDCU.64 UR6, c[0x4][0x78] ;  /* 0x01000f00ff0677ac */ /* 0x000f220008000a00 */
[----:B------:R-:W2:Y:S01]  /*83f0*/  LDC.64 R14, c[0x4][R15] ;  /* 0x010000000f0e7b82 */ /* 0x000ea20000000a00 */
[----:B------:R-:W5:Y:S01]  /*8400*/  LDCU.64 UR4, c[0x4][0x10] ;  /* 0x01000200ff0477ac */ /* 0x000f620008000a00 */
[----:B-1----:R-:W-:Y:S01]  /*8410*/  MOV R5, UR9 ;  /* 0x0000000900057c02 */ /* 0x002fe20008000f00 */
[----:B------:R-:W-:Y:S01]  /*8420*/  IMAD.U32 R4, RZ, RZ, UR8 ;  /* 0x00000008ff047e24 */ /* 0x000fe2000f8e00ff */
[----:B----4-:R-:W-:Y:S01]  /*8430*/  MOV R7, UR7 ;  /* 0x0000000700077c02 */ /* 0x010fe20008000f00 */
[----:B------:R-:W-:Y:S01]  /*8440*/  IMAD.U32 R6, RZ, RZ, UR6 ;  /* 0x00000006ff067e24 */ /* 0x000fe2000f8e00ff */
[----:B-----5:R-:W-:Y:S01]  /*8450*/  MOV R11, UR5 ;  /* 0x00000005000b7c02 */ /* 0x020fe20008000f00 */
[----:B------:R-:W-:Y:S02]  /*8460*/  IMAD.U32 R10, RZ, RZ, UR4 ;  /* 0x00000004ff0a7e24 */ /* 0x000fe4000f8e00ff */
[----:B------:R-:W-:Y:S07]  /*8470*/  LEPC R20, `(.L_x_134) ;  /* 0x000000001014794e */ /* 0x000fee0000000000 */
[----:B--23--:R-:W-:Y:S05]  /*8480*/  CALL.ABS.NOINC R14 ;  /* 0x000000000e007343 */ /* 0x00cfea0003c00000 */
.L_x_134:
[----:B------:R-:W-:Y:S05]  /*8490*/  WARPSYNC.ALL ;  /* 0x0000000000007948 */ /* 0x000fea0003800000 */
[C---:B------:R-:W-:Y:S01]  /*84a0*/  R2UR UR4, R107.reuse ;  /* 0x000000006b0472ca */ /* 0x040fe200000e0000 */
[----:B------:R-:W-:Y:S05]  /*84b0*/  VIADD R0, R107, 0x20 ;  /* 0x000000206b007836 */ /* 0x000fea0000000000 */
[----:B------:R-:W-:Y:S04]  /*84c0*/  SHF.R.U32.HI R0, RZ, 0x15, R0 ;  /* 0x00000015ff007819 */ /* 0x000fe80000011600 */
[----:B------:R-:W-:Y:S03]  /*84d0*/  LOP3.LUT P0, RZ, R0, 0x3, R90, 0x48, !PT ;  /* 0x0000000300ff7812 */ /* 0x000fe6000780485a */
[----:B------:R-:W1:Y:S10]  /*84e0*/  LDTM.x16 R24, tmem[UR4] ;  /* 0x00000004001879ee */ /* 0x000e740008240000 */
[----:B-1----:R-:W-:Y:S05]  /*84f0*/  @!P0 BRA `(.L_x_135) ;  /* 0x0000000000408947 */ /* 0x002fea0003800000 */
        /* <DEDUP_REMOVED lines=16> */
.L_x_135:
[----:B------:R-:W-:Y:S05]  /*8600*/  WARPSYNC.ALL ;  /* 0x0000000000007948 */ /* 0x000fea0003800000 */
[----:B------:R-:W-:Y:S11]  /*8610*/  R2UR UR4, R107 ;  /* 0x000000006b0472ca */ /* 0x000ff600000e0000 */
[----:B------:R-:W-:Y:S02]  /*8620*/  @!UPT UIADD3 URZ, UPT, UPT, URZ, URZ, URZ ;  /* 0x000000fffffff290 */ /* 0x000fe4000fffe0ff */
[----:B------:R-:W1:Y:S02]  /*8630*/  LDTM.x16 R4, tmem[UR4+0x20] ;  /* 0x00002004000479ee */ /* 0x000e640008240000 */
[----:B-1----:R-:W-:Y:S01]  /*8640*/  NOP ;  /* 0x0000000000007918 */ /* 0x002fe20000000000 */
.L_x_133:
[----:B------:R-:W-:Y:S01]  /*8650*/  SHF.L.U32 R20, R52, 0x10, RZ ;  /* 0x0000001034147819 */ /* 0x000fe200000006ff */
[C---:B---3--:R-:W-:Y:S01]  /*8660*/  FMUL R0, R43.reuse, R24 ;  /* 0x000000182b007220 */ /* 0x048fe20000400000 */
[----:B------:R-:W-:Y:S01]  /*8670*/  ISETP.NE.AND P0, PT, R88, R2, PT ;  /* 0x000000025800720c */ /* 0x000fe20003f05270 */
[----:B------:R-:W-:Y:S01]  /*8680*/  FMUL R2, R43, R25 ;  /* 0x000000192b027220 */ /* 0x000fe20000400000 */
[----:B------:R-:W-:Y:S01]  /*8690*/  LOP3.LUT R21, R52, 0xffff0000, RZ, 0xc0, !PT ;  /* 0xffff000034157812 */ /* 0x000fe200078ec0ff */
[----:B------:R-:W-:Y:S01]  /*86a0*/  FFMA R0, R45, R20, R0 ;  /* 0x000000142d007223 */ /* 0x000fe20000000000 */
[----:B------:R-:W-:Y:S01]  /*86b0*/  SHF.L.U32 R22, R53, 0x10, RZ ;  /* 0x0000001035167819 */ /* 0x000fe200000006ff */
[----:B------:R-:W-:Y:S01]  /*86c0*/  FMUL R3, R43, R26 ;  /* 0x0000001a2b037220 */ /* 0x000fe20000400000 */
[----:B------:R-:W-:Y:S01]  /*86d0*/  LOP3.LUT R23, R53, 0xffff0000, RZ, 0xc0, !PT ;  /* 0xffff000035177812 */ /* 0x000fe200078ec0ff */
[----:B------:R-:W-:Y:S01]  /*86e0*/  FFMA R2, R45, R21, R2 ;  /* 0x000000152d027223 */ /* 0x000fe20000000002 */
[C---:B------:R-:W-:Y:S01]  /*86f0*/  SHF.L.U32 R40, R54.reuse, 0x10, RZ ;  /* 0x0000001036287819 */ /* 0x040fe200000006ff */
[----:B------:R-:W-:Y:S01]  /*8700*/  FMUL R20, R43, R27 ;  /* 0x0000001b2b147220 */ /* 0x000fe20000400000 */
[----:B------:R-:W-:Y:S01]  /*8710*/  LOP3.LUT R41, R54, 0xffff0000, RZ, 0xc0, !PT ;  /* 0xffff000036297812 */ /* 0x000fe200078ec0ff */
[----:B------:R-:W-:Y:S01]  /*8720*/  FFMA R3, R45, R22, R3 ;  /* 0x000000162d037223 */ /* 0x000fe20000000003 */
[----:B------:R-:W-:Y:S01]  /*8730*/  F2FP.BF16.F32.PACK_AB R60, R2, R0 ;  /* 0x00000000023c723e */ /* 0x000fe200000010ff */
[----:B------:R-:W-:Y:S01]  /*8740*/  FMUL R21, R43, R28 ;  /* 0x0000001c2b157220 */ /* 0x000fe20000400000 */
[----:B------:R-:W-:Y:S01]  /*8750*/  LOP3.LUT R42, R69, 0xffff0000, RZ, 0xc0, !PT ;  /* 0xffff0000452a7812 */ /* 0x000fe200078ec0ff */
[----:B------:R-:W-:Y:S01]  /*8760*/  FMUL R22, R43, R29 ;  /* 0x0000001d2b167220 */ /* 0x000fe20000400000 */
[----:B------:R-:W-:Y:S01]  /*8770*/  SHF.L.U32 R44, R70, 0x10, RZ ;  /* 0x00000010462c7819 */ /* 0x000fe200000006ff */
[----:B------:R-:W-:Y:S01]  /*8780*/  FFMA R20, R45, R23, R20 ;  /* 0x000000172d147223 */ /* 0x000fe20000000014 */
[----:B------:R-:W-:Y:S01]  /*8790*/  SHF.L.U32 R23, R55, 0x10, RZ ;  /* 0x0000001037177819 */ /* 0x000fe200000006ff */
[----:B------:R-:W-:Y:S01]  /*87a0*/  FFMA R21, R45, R40, R21 ;  /* 0x000000282d157223 */ /* 0x000fe20000000015 */
[----:B------:R-:W-:Y:S01]  /*87b0*/  LOP3.LUT R40, R55, 0xffff0000, RZ, 0xc0, !PT ;  /* 0xffff000037287812 */ /* 0x000fe200078ec0ff */
[----:B------:R-:W-:Y:S01]  /*87c0*/  FFMA R22, R45, R41, R22 ;  /* 0x000000292d167223 */ /* 0x000fe20000000016 */
[----:B------:R-:W-:Y:S01]  /*87d0*/  F2FP.BF16.F32.PACK_AB R61, R20, R3 ;  /* 0x00000003143d723e */ /* 0x000fe200000010ff */
[C---:B------:R-:W-:Y:S01]  /*87e0*/  FMUL R0, R43.reuse, R30 ;  /* 0x0000001e2b007220 */ /* 0x040fe20000400000 */
[----:B------:R-:W-:Y:S01]  /*87f0*/  LOP3.LUT R41, R58, 0xffff0000, RZ, 0xc0, !PT ;  /* 0xffff00003a297812 */ /* 0x000fe200078ec0ff */
[----:B------:R-:W-:Y:S01]  /*8800*/  FMUL R2, R43, R31 ;  /* 0x0000001f2b027220 */ /* 0x000fe20000400000 */
[----:B------:R-:W-:Y:S01]  /*8810*/  F2FP.BF16.F32.PACK_AB R62, R22, R21 ;  /* 0x00000015163e723e */ /* 0x000fe200000010ff */
[C---:B------:R-:W-:Y:S01]  /*8820*/  FFMA R0, R45.reuse, R23, R0 ;  /* 0x000000172d007223 */ /* 0x040fe20000000000 */
[C---:B------:R-:W-:Y:S01]  /*8830*/  SHF.L.U32 R22, R56.reuse, 0x10, RZ ;  /* 0x0000001038167819 */ /* 0x040fe200000006ff */
[----:B------:R-:W-:Y:S01]  /*8840*/  FFMA R2, R45, R40, R2 ;  /* 0x000000282d027223 */ /* 0x000fe20000000002 */
[----:B------:R-:W-:Y:S01]  /*8850*/  LOP3.LUT R23, R56, 0xffff0000, RZ, 0xc0, !PT ;  /* 0xffff000038177812 */ /* 0x000fe200078ec0ff */
[----:B------:R-:W-:Y:S01]  /*8860*/  FMUL R3, R43, R32 ;  /* 0x000000202b037220 */ /* 0x000fe20000400000 */
[----:B------:R-:W-:Y:S01]  /*8870*/  SHF.L.U32 R40, R57, 0x10, RZ ;  /* 0x0000001039287819 */ /* 0x000fe200000006ff */
[C---:B------:R-:W-:Y:S01]  /*8880*/  FMUL R20, R43.reuse, R33 ;  /* 0x000000212b147220 */ /* 0x040fe20000400000 */
[----:B------:R-:W-:Y:S01]  /*8890*/  F2FP.BF16.F32.PACK_AB R63, R2, R0 ;  /* 0x00000000023f723e */ /* 0x000fe200000010ff */
[----:B------:R-:W-:Y:S01]  /*88a0*/  FMUL R21, R43, R34 ;  /* 0x000000222b157220 */ /* 0x000fe20000400000 */
[----:B------:R-:W-:Y:S01]  /*88b0*/  LOP3.LUT R46, R70, 0xffff0000, RZ, 0xc0, !PT ;  /* 0xffff0000462e7812 */ /* 0x000fe200078ec0ff */
[----:B------:R-:W-:Y:S01]  /*88c0*/  FFMA R3, R45, R22, R3 ;  /* 0x000000162d037223 */ /* 0x000fe20000000003 */
[----:B------:R-:W-:Y:S01]  /*88d0*/  SHF.L.U32 R47, R71, 0x10, RZ ;  /* 0x00000010472f7819 */ /* 0x000fe200000006ff */
[----:B------:R-:W-:Y:S01]  /*88e0*/  FFMA R20, R45, R23, R20 ;  /* 0x000000172d147223 */ /* 0x000fe20000000014 */
[----:B------:R-:W-:Y:S01]  /*88f0*/  LOP3.LUT R23, R57, 0xffff0000, RZ, 0xc0, !PT ;  /* 0xffff000039177812 */ /* 0x000fe200078ec0ff */
[----:B------:R-:W-:Y:S01]  /*8900*/  FFMA R21, R45, R40, R21 ;  /* 0x000000282d157223 */ /* 0x000fe20000000015 */
[----:B------:R-:W-:Y:S01]  /*8910*/  SHF.L.U32 R40, R58, 0x10, RZ ;  /* 0x000000103a287819 */ /* 0x000fe200000006ff */
[C---:B------:R-:W-:Y:S01]  /*8920*/  FMUL R0, R43.reuse, R35 ;  /* 0x000000232b007220 */ /* 0x040fe20000400000 */
[----:B------:R-:W-:Y:S01]  /*8930*/  F2FP.BF16.F32.PACK_AB R96, R20, R3 ;  /* 0x000000031460723e */ /* 0x000fe200000010ff */
[----:B------:R-:W-:Y:S01]  /*8940*/  FMUL R2, R43, R36 ;  /* 0x000000242b027220 */ /* 0x000fe20000400000 */
[----:B------:R-:W-:Y:S01]  /*8950*/  LOP3.LUT R48, R71, 0xffff0000, RZ, 0xc0, !PT ;  /* 0xffff000047307812 */ /* 0x000fe200078ec0ff */
[----:B------:R-:W-:Y:S01]  /*8960*/  FMUL R22, R43, R37 ;  /* 0x000000252b167220 */ /* 0x000fe20000400000 */
[----:B------:R-:W-:Y:S01]  /*8970*/  ISETP.NE.AND P1, PT, R88, RZ, PT ;  /* 0x000000ff5800720c */ /* 0x000fe20003f25270 */
[----:B------:R-:W-:Y:S01]  /*8980*/  FFMA R0, R45, R23, R0 ;  /* 0x000000172d007223 */ /* 0x000fe20000000000 */
[----:B------:R-:W-:Y:S01]  /*8990*/  SHF.L.U32 R23, R59, 0x10, RZ ;  /* 0x000000103b177819 */ /* 0x000fe200000006ff */
[----:B------:R-:W-:Y:S01]  /*89a0*/  FFMA R2, R45, R40, R2 ;  /* 0x000000282d027223 */ /* 0x000fe20000000002 */
[----:B------:R-:W-:Y:S01]  /*89b0*/  LOP3.LUT R40, R59, 0xffff0000, RZ, 0xc0, !PT ;  /* 0xffff00003b287812 */ /* 0x000fe200078ec0ff */
[----:B------:R1:W-:Y:S01]  /*89c0*/  @!P0 STS.128 [R50+0x300], R60 ;  /* 0x0003003c32008388 */ /* 0x0003e20000000c00 */
[----:B------:R-:W-:Y:S01]  /*89d0*/  F2FP.BF16.F32.PACK_AB R97, R0, R21 ;  /* 0x000000150061723e */ /* 0x000fe200000010ff */
[----:B------:R-:W-:Y:S01]  /*89e0*/  FFMA R22, R45, R41, R22 ;  /* 0x000000292d167223 */ /* 0x000fe20000000016 */
[----:B------:R-:W-:Y:S01]  /*89f0*/  LOP3.LUT R41, R66, 0xffff0000, RZ, 0xc0, !PT ;  /* 0xffff000042297812 */ /* 0x000fe200078ec0ff */
[C---:B------:R-:W-:Y:S01]  /*8a00*/  FMUL R3, R43.reuse, R38 ;  /* 0x000000262b037220 */ /* 0x040fe20000400000 */
[C---:B------:R-:W-:Y:S01]  /*8a10*/  FMUL R20, R43.reuse, R39 ;  /* 0x000000272b147220 */ /* 0x040fe20000400000 */
        /* <DEDUP_REMOVED lines=8> */
[----:B------:R-:W-:Y:S01]  /*8aa0*/  FMUL R21, R43, R6 ;  /* 0x000000062b157220 */ /* 0x000fe20000400000 */
[C---:B------:R-:W-:Y:S01]  /*8ab0*/  FFMA R0, R45.reuse, R22, R0 ;  /* 0x000000162d007223 */ /* 0x040fe20000000000 */
[C---:B------:R-:W-:Y:S01]  /*8ac0*/  FFMA R2, R45.reuse, R23, R2 ;  /* 0x000000172d027223 */ /* 0x040fe20000000002 */
[----:B------:R-:W-:Y:S01]  /*8ad0*/  F2FP.BF16.F32.PACK_AB R99, R20, R3 ;  /* 0x000000031463723e */ /* 0x000fe200000010ff */
[----:B------:R-:W-:Y:S01]  /*8ae0*/  FFMA R21, R45, R40, R21 ;  /* 0x000000282d157223 */ /* 0x000fe20000000015 */
[----:B------:R-:W-:Y:S01]  /*8af0*/  LOP3.LUT R23, R65, 0xffff0000, RZ, 0xc0, !PT ;  /* 0xffff000041177812 */ /* 0x000fe200078ec0ff */
[C---:B------:R-:W-:Y:S01]  /*8b00*/  FMUL R3, R43.reuse, R7 ;  /* 0x000000072b037220 */ /* 0x040fe20000400000 */
[----:B------:R-:W-:Y:S01]  /*8b10*/  SHF.L.U32 R40, R66, 0x10, RZ ;  /* 0x0000001042287819 */ /* 0x000fe200000006ff */
[----:B------:R1:W-:Y:S01]  /*8b20*/  @!P0 STS.128 [R49+0x300], R96 ;  /* 0x0003006031008388 */ /* 0x0003e20000000c00 */
[C---:B------:R-:W-:Y:S01]  /*8b30*/  FMUL R20, R43.reuse, R8 ;  /* 0x000000082b147220 */ /* 0x040fe20000400000 */
[----:B------:R-:W-:Y:S01]  /*8b40*/  FMUL R22, R43, R9 ;  /* 0x000000092b167220 */ /* 0x000fe20000400000 */
[C---:B------:R-:W-:Y:S01]  /*8b50*/  FFMA R3, R45.reuse, R23, R3 ;  /* 0x000000172d037223 */ /* 0x040fe20000000003 */
[----:B------:R-:W-:Y:S01]  /*8b60*/  F2FP.BF16.F32.PACK_AB R108, R2, R0 ;  /* 0x00000000026c723e */ /* 0x000fe200000010ff */
[----:B------:R-:W-:Y:S01]  /*8b70*/  FFMA R20, R45, R40, R20 ;  /* 0x000000282d147223 */ /* 0x000fe20000000014 */
[----:B------:R-:W-:Y:S01]  /*8b80*/  SHF.L.U32 R23, R67, 0x10, RZ ;  /* 0x0000001043177819 */ /* 0x000fe200000006ff */
[----:B------:R-:W-:Y:S01]  /*8b90*/  FMUL R0, R43, R10 ;  /* 0x0000000a2b007220 */ /* 0x000fe20000400000 */
[----:B------:R-:W-:Y:S01]  /*8ba0*/  LOP3.LUT R40, R67, 0xffff0000, RZ, 0xc0, !PT ;  /* 0xffff000043287812 */ /* 0x000fe200078ec0ff */
[----:B------:R-:W-:Y:S01]  /*8bb0*/  FFMA R22, R45, R41, R22 ;  /* 0x000000292d167223 */ /* 0x000fe20000000016 */
[----:B------:R-:W-:Y:S01]  /*8bc0*/  FMUL R2, R43, R11 ;  /* 0x0000000b2b027220 */ /* 0x000fe20000400000 */
[----:B------:R-:W-:Y:S01]  /*8bd0*/  FFMA R0, R45, R23, R0 ;  /* 0x000000172d007223 */ /* 0x000fe20000000000 */
[----:B------:R-:W-:Y:S01]  /*8be0*/  F2FP.BF16.F32.PACK_AB R109, R3, R21 ;  /* 0x00000015036d723e */ /* 0x000fe200000010ff */
[----:B------:R-:W-:Y:S01]  /*8bf0*/  FMUL R3, R43, R12 ;  /* 0x0000000c2b037220 */ /* 0x000fe20000400000 */
[----:B------:R-:W-:Y:S01]  /*8c00*/  FFMA R2, R45, R40, R2 ;  /* 0x000000282d027223 */ /* 0x000fe20000000002 */
[----:B------:R-:W-:Y:S01]  /*8c10*/  SHF.L.U32 R23, R68, 0x10, RZ ;  /* 0x0000001044177819 */ /* 0x000fe200000006ff */
[C---:B------:R-:W-:Y:S01]  /*8c20*/  FMUL R21, R43.reuse, R14 ;  /* 0x0000000e2b157220 */ /* 0x040fe20000400000 */
[----:B------:R-:W-:Y:S01]  /*8c30*/  F2FP.BF16.F32.PACK_AB R110, R22, R20 ;  /* 0x00000014166e723e */ /* 0x000fe200000010ff */
[C---:B------:R-:W-:Y:S01]  /*8c40*/  FMUL R20, R43.reuse, R13 ;  /* 0x0000000d2b147220 */ /* 0x040fe20000400000 */
[----:B------:R-:W-:Y:S01]  /*8c50*/  LOP3.LUT R40, R68, 0xffff0000, RZ, 0xc0, !PT ;  /* 0xffff000044287812 */ /* 0x000fe200078ec0ff */
[----:B------:R-:W-:Y:S01]  /*8c60*/  FMUL R22, R43, R15 ;  /* 0x0000000f2b167220 */ /* 0x000fe20000400000 */
[----:B------:R-:W-:Y:S01]  /*8c70*/  SHF.L.U32 R41, R69, 0x10, RZ ;  /* 0x0000001045297819 */ /* 0x000fe200000006ff */
[----:B------:R-:W-:Y:S01]  /*8c80*/  FFMA R3, R45, R23, R3 ;  /* 0x000000172d037223 */ /* 0x000fe20000000003 */
[----:B------:R-:W-:Y:S01]  /*8c90*/  FMUL R23, R43, R16 ;  /* 0x000000102b177220 */ /* 0x000fe20000400000 */
[----:B------:R-:W-:Y:S01]  /*8ca0*/  FFMA R20, R45, R40, R20 ;  /* 0x000000282d147223 */ /* 0x000fe20000000014 */
[----:B------:R-:W-:Y:S01]  /*8cb0*/  FMUL R40, R43, R17 ;  /* 0x000000112b287220 */ /* 0x000fe20000400000 */
[C---:B------:R-:W-:Y:S01]  /*8cc0*/  FFMA R21, R45.reuse, R41, R21 ;  /* 0x000000292d157223 */ /* 0x040fe20000000015 */
[----:B------:R-:W-:Y:S01]  /*8cd0*/  FFMA R22, R45, R42, R22 ;  /* 0x0000002a2d167223 */ /* 0x000fe20000000016 */
[C---:B------:R-:W-:Y:S01]  /*8ce0*/  FMUL R41, R43.reuse, R18 ;  /* 0x000000122b297220 */ /* 0x040fe20000400000 */
[----:B------:R-:W-:Y:S01]  /*8cf0*/  FMUL R42, R43, R19 ;  /* 0x000000132b2a7220 */ /* 0x000fe20000400000 */
[----:B------:R-:W-:Y:S01]  /*8d00*/  F2FP.BF16.F32.PACK_AB R111, R2, R0 ;  /* 0x00000000026f723e */ /* 0x000fe200000010ff */
[C---:B------:R-:W-:Y:S01]  /*8d10*/  FFMA R23, R45.reuse, R44, R23 ;  /* 0x0000002c2d177223 */ /* 0x040fe20000000017 */
[C---:B------:R-:W-:Y:S01]  /*8d20*/  FFMA R40, R45.reuse, R46, R40 ;  /* 0x0000002e2d287223 */ /* 0x040fe20000000028 */
[C---:B------:R-:W-:Y:S01]  /*8d30*/  FFMA R41, R45.reuse, R47, R41 ;  /* 0x0000002f2d297223 */ /* 0x040fe20000000029 */
[----:B------:R-:W-:Y:S01]  /*8d40*/  FFMA R42, R45, R48, R42 ;  /* 0x000000302d2a7223 */ /* 0x000fe2000000002a */
[----:B------:R1:W-:Y:S01]  /*8d50*/  @!P0 STS.128 [R50+0xb00], R108 ;  /* 0x000b006c32008388 */ /* 0x0003e20000000c00 */
[----:B------:R-:W-:Y:S02]  /*8d60*/  F2FP.BF16.F32.PACK_AB R21, R22, R21 ;  /* 0x000000151615723e */ /* 0x000fe400000010ff */
[----:B------:R-:W-:Y:S02]  /*8d70*/  F2FP.BF16.F32.PACK_AB R22, R40, R23 ;  /* 0x000000172816723e */ /* 0x000fe400000010ff */
[----:B------:R-:W-:Y:S02]  /*8d80*/  F2FP.BF16.F32.PACK_AB R20, R20, R3 ;  /* 0x000000031414723e */ /* 0x000fe400000010ff */
[----:B------:R-:W-:Y:S05]  /*8d90*/  F2FP.BF16.F32.PACK_AB R23, R42, R41 ;  /* 0x000000292a17723e */ /* 0x000fea00000010ff */
[----:B------:R1:W-:Y:S01]  /*8da0*/  @!P0 STS.128 [R49+0xb00], R20 ;  /* 0x000b001431008388 */ /* 0x0003e20000000c00 */
[----:B------:R-:W-:Y:S01]  /*8db0*/  @!PT LDS RZ, [RZ] ;  /* 0x00000000fffff984 */ /* 0x000fe20000000800 */
[----:B------:R-:W-:Y:S01]  /*8dc0*/  @!PT LDS RZ, [RZ] ;  /* 0x00000000fffff984 */ /* 0x000fe20000000800 */
[----:B------:R-:W-:Y:S01]  /*8dd0*/  @!PT LDS RZ, [RZ] ;  /* 0x00000000fffff984 */ /* 0x000fe20000000800 */
[----:B------:R-:W-:Y:S01]  /*8de0*/  @!PT LDS RZ, [RZ] ;  /* 0x00000000fffff984 */ /* 0x000fe20000000800 */
[----:B------:R3:W-:Y:S07]  /*8df0*/  MEMBAR.ALL.CTA ;  /* 0x0000000000007992 */ /* 0x0007ee0000008000 */
[----:B---3--:R-:W3:Y:S01]  /*8e00*/  FENCE.VIEW.ASYNC.S ;  /* 0x00000000000073c6 */ /* 0x008ee20000000000 */
[----:B------:R-:W-:Y:S05]  /*8e10*/  WARPSYNC.ALL ;  /* 0x0000000000007948 */ /* 0x000fea0003800000 */
[----:B------:R-:W-:Y:S01]  /*8e20*/  BSSY.RECONVERGENT B0, `(.L_x_136) ;  /* 0x0000011000007945 */ /* 0x000fe20003800200 */
[----:B---3--:R-:W-:Y:S06]  /*8e30*/  BAR.SYNC.DEFER_BLOCKING 0x1, 0x80 ;  /* 0x0042000000007b1d */ /* 0x008fec0000010000 */
[----:B------:R-:W-:Y:S05]  /*8e40*/  @P1 BRA `(.L_x_137) ;  /* 0x0000000000381947 */ /* 0x000fea0003800000 */
[----:B------:R-:W3:Y:S01]  /*8e50*/  LDCU.64 UR6, c[0x0][0x348] ;  /* 0x00006900ff0677ac */ /* 0x000ee20008000a00 */
[----:B------:R-:W-:Y:S01]  /*8e60*/  R2UR UR5, R51 ;  /* 0x00000000330572ca */ /* 0x000fe200000e0000 */
[----:B------:R-:W-:Y:S01]  /*8e70*/  UMOV UR51, UR44 ;  /* 0x0000002c00337c82 */ /* 0x000fe20008000000 */
[----:B------:R-:W-:Y:S01]  /*8e80*/  UIADD3 UR9, UPT, UPT, UR49, 0x20, URZ ;  /* 0x0000002031097890 */ /* 0x000fe2000fffe0ff */
[----:B------:R-:W-:Y:S01]  /*8e90*/  UMOV UR10, UR50 ;  /* 0x00000032000a7c82 */ /* 0x000fe20008000000 */
[----:B------:R-:W-:Y:S09]  /*8ea0*/  UMOV UR11, UR44 ;  /* 0x0000002c000b7c82 */ /* 0x000ff20008000000 */
[----:B------:R-:W-:Y:S02]  /*8eb0*/  UIADD3 UR5, UPT, UPT, UR43, UR5, URZ ;  /* 0x000000052b057290 */ /* 0x000fe4000fffe0ff */
[----:B---3--:R-:W-:Y:S02]  /*8ec0*/  UIADD3 UR4, UP0, UPT, UR6, 0xa80, URZ ;  /* 0x00000a8006047890 */ /* 0x008fe4000ff1e0ff */
[----:B------:R-:W-:Y:S02]  /*8ed0*/  UIADD3 UR48, UPT, UPT, UR5, 0x300, URZ ;  /* 0x0000030005307890 */ /* 0x000fe4000fffe0ff */
[----:B------:R-:W-:Y:S02]  /*8ee0*/  UIADD3 UR8, UPT, UPT, UR5, 0xb00, URZ ;  /* 0x00000b0005087890 */ /* 0x000fe4000fffe0ff */
[----:B------:R-:W-:Y:S09]  /*8ef0*/  UIADD3.X UR5, UPT, UPT, URZ, UR7, URZ, UP0, !UPT ;  /* 0x00000007ff057290 */ /* 0x000ff200087fe4ff */
[----:B------:R3:W-:Y:S01]  /*8f00*/  UTMASTG.3D [UR48], [UR4] ;  /* 0x00000030040073b5 */ /* 0x0007e20008010000 */
[----:B------:R3:W-:Y:S02]  /*8f10*/  UTMASTG.3D [UR8], [UR4] ;  /* 0x00000008040073b5 */ /* 0x0007e40008010000 */
[----:B---3--:R0:W-:Y:S02]  /*8f20*/  UTMACMDFLUSH ;  /* 0x00000000000079b7 */ /* 0x0081e40000000000 */
.L_x_137:
[----:B------:R-:W-:Y:S05]  /*8f30*/  BSYNC.RECONVERGENT B0 ;  /* 0x0000000000007941 */ /* 0x000fea0003800200 */
.L_x_136:
[----:B------:R-:W-:Y:S01]  /*8f40*/  UIADD3 UR47, UPT, UPT, UR45, 0x1, URZ ;  /* 0x000000012d2f7890 */ /* 0x000fe2000fffe0ff */
[----:B------:R-:W-:Y:S03]  /*8f50*/  BSSY.RECONVERGENT B0, `(.L_x_138) ;  /* 0x0000005000007945 */ /* 0x000fe60003800200 */
[----:B------:R-:W-:Y:S04]  /*8f60*/  UISETP.NE.AND UP0, UPT, UR47, 0x3, UPT ;  /* 0x000000032f00788c */ /* 0x000fe8000bf05270 */
[----:B------:R-:W-:Y:S01]  /*8f70*/  USEL UR46, UR47, URZ, UP0 ;  /* 0x000000ff2f2e7287 */ /* 0x000fe20008000000 */
[----:B------:R-:W-:Y:S11]  /*8f80*/  @P1 BRA `(.L_x_139) ;  /* 0x0000000000041947 */ /* 0x000ff60003800000 */
[----:B------:R-:W-:Y:S04]  /*8f90*/  DEPBAR.LE SB0, 0x1 ;  /* 0x000080400000791a */ /* 0x000fe80000000000 */
.L_x_139:
[----:B------:R-:W-:Y:S05]  /*8fa0*/  BSYNC.RECONVERGENT B0 ;  /* 0x0000000000007941 */ /* 0x000fea0003800200 */
.L_x_138:
[----:B------:R-:W-:Y:S01]  /*8fb0*/  BAR.SYNC.DEFER_BLOCKING 0x1, 0x80 ;  /* 0x0042000000007b1d */ /* 0x000fe20000010000 */
[----:B------:R-:W-:Y:S01]  /*8fc0*/  ISETP.NE.AND P1, PT, R103, RZ, PT ;  /* 0x000000ff6700720c */ /* 0x000fe20003f25270 */
[----:B------:R-:W-:Y:S01]  /*8fd0*/  UISETP.NE.AND UP0, UPT, UR57, URZ, UPT ;  /* 0x000000ff3900728c */ /* 0x000fe2000bf05270 */
[----:B------:R-:W-:Y:S11]  /*8fe0*/  LEA R2, R112, UR43, 0x3 ;  /* 0x0000002b70027c11 */ /* 0x000ff6000f8e18ff */
[----:B------:R-:W-:Y:S01]  /*8ff0*/  @P1 SHF.L.U32 R3, R114, 0x1f, RZ ;  /* 0x0000001f72031819 */ /* 0x000fe200000006ff */
[----:B------:R-:W-:Y:S06]  /*9000*/  BRA.U !UP0, `(.L_x_140) ;  /* 0x0000000108247547 */ /* 0x000fec000b800000 */
[----:B-1----:R-:W-:Y:S01]  /*9010*/  IMAD.U32 R20, RZ, RZ, UR52 ;  /* 0x00000034ff147e24 */ /* 0x002fe2000f8e00ff */
[----:B------:R-:W-:Y:S01]  /*9020*/  MOV R0, UR56 ;  /* 0x0000003800007c02 */ /* 0x000fe20008000f00 */
[----:B------:R-:W-:Y:S03]  /*9030*/  UIADD3 UR4, UPT, UPT, UR52, 0x1, URZ ;  /* 0x0000000134047890 */ /* 0x000fe6000fffe0ff */
[----:B------:R-:W-:Y:S01]  /*9040*/  @P1 LEA R20, R20, UR43, 0x3 ;  /* 0x0000002b14141c11 */ /* 0x000fe2000f8e18ff */
[----:B------:R-:W-:Y:S04]  /*9050*/  UISETP.NE.AND UP0, UPT, UR4, 0x3, UPT ;  /* 0x000000030400788c */ /* 0x000fe8000bf05270 */
[----:B------:R-:W-:Y:S01]  /*9060*/  @P1 VIADD R20, R20, 0x1f8 ;  /* 0x000001f814141836 */ /* 0x000fe20000000000 */
[----:B------:R-:W-:Y:S04]  /*9070*/  USEL UR52, UR4, URZ, UP0 ;  /* 0x000000ff04347287 */ /* 0x000fe80008000000 */
[----:B------:R-:W-:Y:S04]  /*9080*/  @P1 PRMT R0, R0, 0x654, R20 ;  /* 0x0000065400001816 */ /* 0x000fe80000000014 */
[----:B------:R3:W-:Y:S04]  /*9090*/  @P1 SYNCS.ARRIVE.TRANS64.RED.A1T0 RZ, [R0+URZ], RZ ;  /* 0x000000ff00ff19a7 */ /* 0x0007e800081004ff */
.L_x_140:
[----:B------:R-:W4:Y:S01]  /*90a0*/  @P1 SYNCS.PHASECHK.TRANS64.TRYWAIT P0, [R2+URZ+0x1e0], R3 ;  /* 0x0001e003020015a7 */ /* 0x000f2200080011ff */
[----:B------:R-:W-:Y:S01]  /*90b0*/  BSSY B1, `(.L_x_141) ;  /* 0x0000019000017945 */ /* 0x000fe20003800000 */
[----:B----4-:R-:W-:Y:S03]  /*90c0*/  @P1 SEL R113, RZ, 0x1, !P0 ;  /* 0x00000001ff711807 */ /* 0x010fe60004000000 */
[----:B------:R-:W-:Y:S05]  /*90d0*/  @!P1 BRA `(.L_x_142) ;  /* 0x0000000000589947 */ /* 0x000fea0003800000 */
[----:B------:R-:W-:Y:S01]  /*90e0*/  ISETP.NE.AND P1, PT, R115, RZ, PT ;  /* 0x000000ff7300720c */ /* 0x000fe20003f25270 */
[----:B------:R-:W-:Y:S01]  /*90f0*/  BSSY B0, `(.L_x_143) ;  /* 0x0000009000007945 */ /* 0x000fe20003800000 */
[----:B------:R-:W-:Y:S11]  /*9100*/  ISETP.NE.AND P0, PT, R113, RZ, PT ;  /* 0x000000ff7100720c */ /* 0x000ff60003f05270 */
[----:B-1----:R-:W-:Y:S05]  /*9110*/  @P1 IMAD R20, R112, 0x1000, R105 ;  /* 0x0000100070141824 */ /* 0x002fea00078e0269 */
[----:B------:R-:W-:Y:S05]  /*9120*/  @P1 IADD3 R3, PT, PT, R20, UR43, RZ ;  /* 0x0000002b14031c10 */ /* 0x000fea000fffe0ff */
[----:B------:R-:W-:Y:S01]  /*9130*/  @P1 IMAD.IADD R3, R104, 0x1, R3 ;  /* 0x0000000168031824 */ /* 0x000fe200078e0203 */
[----:B------:R-:W-:Y:S06]  /*9140*/  @P0 BRA `(.L_x_144) ;  /* 0x00000000000c0947 */ /* 0x000fec0003800000 */
[----:B---3--:R-:W-:Y:S04]  /*9150*/  SHF.L.U32 R0, R114, 0x1f, RZ ;  /* 0x0000001f72007819 */ /* 0x008fe800000006ff */
[----:B------:R-:W1:Y:S02]  /*9160*/  SYNCS.PHASECHK.TRANS64.TRYWAIT P0, [R2+URZ+0x1e0], R0 ;  /* 0x0001e000020075a7 */ /* 0x000e6400080011ff */
[----:B-1----:R-:W-:Y:S05]  /*9170*/  @!P0 BRA `(.L_x_145) ;  /* 0x0000004400188947 */ /* 0x002fea0003800000 */
.L_x_144:
[----:B------:R-:W-:Y:S05]  /*9180*/  BSYNC B0 ;  /* 0x0000000000007941 */ /* 0x000fea0003800000 */
.L_x_143:
[----:B------:R-:W-:Y:S01]  /*9190*/  ISETP.NE.AND P0, PT, R115, RZ, PT ;  /* 0x000000ff7300720c */ /* 0x000fe20003f05270 */
[----:B------:R-:W-:Y:S11]  /*91a0*/  VIADD R112, R112, 0x1 ;  /* 0x0000000170707836 */ /* 0x000ff60000000000 */
[----:B------:R-:W-:Y:S01]  /*91b0*/  @!UPT UIADD3 URZ, UPT, UPT, URZ, URZ, URZ ;  /* 0x000000fffffff290 */ /* 0x000fe2000fffe0ff */
[----:B------:R4:W2:Y:S04]  /*91c0*/  @P0 LDS.128 R52, [R20+UR43+0x300] ;  /* 0x0003002b14340984 */ /* 0x0008a80008000c00 */
[----:B------:R4:W2:Y:S04]  /*91d0*/  @P0 LDS.128 R64, [R20+UR43+0xb00] ;  /* 0x000b002b14400984 */ /* 0x0008a80008000c00 */
[----:B------:R4:W2:Y:S04]  /*91e0*/  @P0 LDS.128 R56, [R3+0x300] ;  /* 0x0003000003380984 */ /* 0x0008a80000000c00 */
[----:B------:R4:W2:Y:S01]  /*91f0*/  @P0 LDS.128 R68, [R3+0xb00] ;  /* 0x000b000003440984 */ /* 0x0008a20000000c00 */
[C---:B------:R-:W-:Y:S04]  /*9200*/  ISETP.NE.AND P0, PT, R112.reuse, 0x3, PT ;  /* 0x000000037000780c */ /* 0x040fe80003f05270 */
[----:B-1-3--:R-:W-:Y:S02]  /*9210*/  SEL R0, RZ, 0x1, P0 ;  /* 0x00000001ff007807 */ /* 0x00afe40000000000 */
[----:B------:R-:W-:Y:S02]  /*9220*/  SEL R112, R112, RZ, P0 ;  /* 0x000000ff70707207 */ /* 0x000fe40000000000 */
[----:B------:R-:W-:Y:S02]  /*9230*/  LOP3.LUT R114, R114, R0, RZ, 0x3c, !PT ;  /* 0x0000000072727212 */ /* 0x000fe400078e3cff */
.L_x_142:
[----:B------:R-:W-:Y:S05]  /*9240*/  BSYNC B1 ;  /* 0x0000000000017941 */ /* 0x000fea0003800000 */
.L_x_141:
[----:B----4-:R-:W-:Y:S05]  /*9250*/  VIADD R3, R107, 0x400000 ;  /* 0x004000006b037836 */ /* 0x010fea0000000000 */
[----:B---3--:R-:W-:Y:S04]  /*9260*/  SHF.R.U32.HI R0, RZ, 0x15, R3 ;  /* 0x00000015ff007819 */ /* 0x008fe80000011603 */
[----:B------:R-:W-:Y:S04]  /*9270*/  LOP3.LUT R2, R0, 0x3, RZ, 0xc0, !PT ;  /* 0x0000000300027812 */ /* 0x000fe800078ec0ff */
[----:B------:R-:W-:Y:S11]  /*9280*/  ISETP.NE.AND P0, PT, R88, R2, PT ;  /* 0x000000025800720c */ /* 0x000ff60003f05270 */
[----:B------:R-:W-:Y:S02]  /*9290*/  @!UPT UIADD3 URZ, UPT, UPT, URZ, URZ, URZ ;  /* 0x000000fffffff290 */ /* 0x000fe4000fffe0ff */
[----:B------:R-:W-:Y:S05]  /*92a0*/  @P0 BRA `(.L_x_146) ;  /* 0x0000000000bc0947 */ /* 0x000fea0003800000 */
[----:B------:R-:W-:Y:S02]  /*92b0*/  LOP3.LUT P0, RZ, R0, 0x3, R90, 0x48, !PT ;  /* 0x0000000300ff7812 */ /* 0x000fe4000780485a */
[----:B------:R-:W-:Y:S11]  /*92c0*/  MOV R16, R3 ;  /* 0x0000000300107202 */ /* 0x000ff60000000f00 */
[----:B------:R-:W-:Y:S05]  /*92d0*/  @!P0 BRA `(.L_x_147) ;  /* 0x0000000000408947 */ /* 0x000fea0003800000 */
[----:B------:R-:W3:Y:S01]  /*92e0*/  LDCU.64 UR8, c[0x4][0x70] ;  /* 0x01000e00ff0877ac */ /* 0x000ee20008000a00 */
[----:B------:R-:W-:Y:S01]  /*92f0*/  MOV R15, 0x0 ;  /* 0x00000000000f7802 */ /* 0x000fe20000000f00 */
[----:B------:R-:W-:Y:S02]  /*9300*/  HFMA2 R12, -RZ, RZ, 0, 5.9604644775390625e-08 ;  /* 0x00000001ff0c7431 */ /* 0x000fe400000001ff */
[----:B------:R-:W-:Y:S02]  /*9310*/  IMAD.MOV.U32 R8, RZ, RZ, 0x192 ;  /* 0x00000192ff087424 */ /* 0x000fe400078e00ff */
[----:B------:R-:W-:Y:S01]  /*9320*/  IMAD.MOV.U32 R13, RZ, RZ, RZ ;  /* 0x000000ffff0d7224 */ /* 0x000fe200078e00ff */
[----:B------:R-:W4:Y:S01]  /*9330*/  LDCU.64 UR6, c[0x4][0x78] ;  /* 0x01000f00ff0677ac */ /* 0x000f220008000a00 */
[----:B------:R-:W1:Y:S01]  /*9340*/  LDC.64 R14, c[0x4][R15] ;  /* 0x010000000f0e7b82 */ /* 0x000e620000000a00 */
[----:B------:R-:W5:Y:S01]  /*9350*/  LDCU.64 UR4, c[0x4][0x10] ;  /* 0x01000200ff0477ac */ /* 0x000f620008000a00 */
[----:B---3--:R-:W-:Y:S01]  /*9360*/  MOV R5, UR9 ;  /* 0x0000000900057c02 */ /* 0x008fe20008000f00 */
[----:B------:R-:W-:Y:S01]  /*9370*/  IMAD.U32 R4, RZ, RZ, UR8 ;  /* 0x00000008ff047e24 */ /* 0x000fe2000f8e00ff */
[----:B----4-:R-:W-:Y:S01]  /*9380*/  MOV R7, UR7 ;  /* 0x0000000700077c02 */ /* 0x010fe20008000f00 */
[----:B------:R-:W-:Y:S01]  /*9390*/  IMAD.U32 R6, RZ, RZ, UR6 ;  /* 0x00000006ff067e24 */ /* 0x000fe2000f8e00ff */
[----:B-----5:R-:W-:Y:S01]  /*93a0*/  MOV R11, UR5 ;  /* 0x00000005000b7c02 */ /* 0x020fe20008000f00 */
[----:B------:R-:W-:Y:S02]  /*93b0*/  IMAD.U32 R10, RZ, RZ, UR4 ;  /* 0x00000004ff0a7e24 */ /* 0x000fe4000f8e00ff */
[----:B-1----:R-:W-:Y:S07]  /*93c0*/  LEPC R20, `(.L_x_147) ;  /* 0x000000001014794e */ /* 0x002fee0000000000 */
[----:B--2---:R-:W-:Y:S05]  /*93d0*/  CALL.ABS.NOINC R14 ;  /* 0x000000000e007343 */ /* 0x004fea0003c00000 */
.L_x_147:
[----:B------:R-:W-:Y:S05]  /*93e0*/  WARPSYNC.ALL ;  /* 0x0000000000007948 */ /* 0x000fea0003800000 */
[C---:B------:R-:W-:Y:S01]  /*93f0*/  R2UR UR4, R16.reuse ;  /* 0x00000000100472ca */ /* 0x040fe200000e0000 */
[----:B------:R-:W-:Y:S05]  /*9400*/  VIADD R0, R16, 0x20 ;  /* 0x0000002010007836 */ /* 0x000fea0000000000 */
[----:B------:R-:W-:Y:S04]  /*9410*/  SHF.R.U32.HI R0, RZ, 0x15, R0 ;  /* 0x00000015ff007819 */ /* 0x000fe80000011600 */
[----:B------:R-:W-:Y:S03]  /*9420*/  LOP3.LUT P0, RZ, R0, 0x3, R90, 0x48, !PT ;  /* 0x0000000300ff7812 */ /* 0x000fe6000780485a */
[----:B------:R-:W3:Y:S10]  /*9430*/  LDTM.x16 R24, tmem[UR4] ;  /* 0x00000004001879ee */ /* 0x000ef40008240000 */
[----:B---3--:R-:W-:Y:S05]  /*9440*/  @!P0 BRA `(.L_x_148) ;  /* 0x0000000000408947 */ /* 0x008fea0003800000 */
        /* <DEDUP_REMOVED lines=16> */
.L_x_148:
[----:B------:R-:W-:Y:S05]  /*9550*/  WARPSYNC.ALL ;  /* 0x0000000000007948 */ /* 0x000fea0003800000 */
[----:B------:R-:W-:Y:S11]  /*9560*/  R2UR UR4, R16 ;  /* 0x00000000100472ca */ /* 0x000ff600000e0000 */
[----:B------:R-:W-:Y:S02]  /*9570*/  @!UPT UIADD3 URZ, UPT, UPT, URZ, URZ, URZ ;  /* 0x000000fffffff290 */ /* 0x000fe4000fffe0ff */
[----:B------:R-:W3:Y:S02]  /*9580*/  LDTM.x16 R4, tmem[UR4+0x20] ;  /* 0x00002004000479ee */ /* 0x000ee40008240000 */
[----:B---3--:R-:W-:Y:S01]  /*9590*/  NOP ;  /* 0x0000000000007918 */ /* 0x008fe20000000000 */
.L_x_146:
[----:B--2---:R-:W-:Y:S01]  /*95a0*/  SHF.L.U32 R3, R52, 0x10, RZ ;  /* 0x0000001034037819 */ /* 0x004fe200000006ff */
[C---:B------:R-:W-:Y:S01]  /*95b0*/  FMUL R0, R43.reuse, R24 ;  /* 0x000000182b007220 */ /* 0x040fe20000400000 */
[----:B------:R-:W-:Y:S01]  /*95c0*/  ISETP.NE.AND P1, PT, R88, R2, PT ;  /* 0x000000025800720c */ /* 0x000fe20003f25270 */
[----:B------:R-:W-:Y:S01]  /*95d0*/  FMUL R2, R43, R25 ;  /* 0x000000192b027220 */ /* 0x000fe20000400000 */
[----:B-1----:R-:W-:Y:S01]  /*95e0*/  LOP3.LUT R21, R52, 0xffff0000, RZ, 0xc0, !PT ;  /* 0xffff000034157812 */ /* 0x002fe200078ec0ff */
[----:B------:R-:W-:Y:S01]  /*95f0*/  FFMA R0, R45, R3, R0 ;  /* 0x000000032d007223 */ /* 0x000fe20000000000 */
[----:B------:R-:W-:Y:S01]  /*9600*/  SHF.L.U32 R22, R53, 0x10, RZ ;  /* 0x0000001035167819 */ /* 0x000fe200000006ff */
[----:B------:R-:W-:Y:S01]  /*9610*/  FMUL R3, R43, R26 ;  /* 0x0000001a2b037220 */ /* 0x000fe20000400000 */
[----:B------:R-:W-:Y:S01]  /*9620*/  LOP3.LUT R23, R53, 0xffff0000, RZ, 0xc0, !PT ;  /* 0xffff000035177812 */ /* 0x000fe200078ec0ff */
[----:B------:R-:W-:Y:S01]  /*9630*/  FMUL R20, R43, R27 ;  /* 0x0000001b2b147220 */ /* 0x000fe20000400000 */
[C---:B------:R-:W-:Y:S01]  /*9640*/  SHF.L.U32 R41, R54.reuse, 0x10, RZ ;  /* 0x0000001036297819 */ /* 0x040fe200000006ff */
[C---:B------:R-:W-:Y:S01]  /*9650*/  FFMA R2, R45.reuse, R21, R2 ;  /* 0x000000152d027223 */ /* 0x040fe20000000002 */
[----:B------:R-:W-:Y:S01]  /*9660*/  LOP3.LUT R42, R54, 0xffff0000, RZ, 0xc0, !PT ;  /* 0xffff0000362a7812 */ /* 0x000fe200078ec0ff */
[----:B------:R-:W-:Y:S01]  /*9670*/  FFMA R3, R45, R22, R3 ;  /* 0x000000162d037223 */ /* 0x000fe20000000003 */
[----:B------:R-:W-:Y:S01]  /*9680*/  SHF.L.U32 R44, R55, 0x10, RZ ;  /* 0x00000010372c7819 */ /* 0x000fe200000006ff */
[----:B------:R-:W-:Y:S01]  /*9690*/  FMUL R21, R43, R28 ;  /* 0x0000001c2b157220 */ /* 0x000fe20000400000 */
[----:B------:R-:W-:Y:S01]  /*96a0*/  LOP3.LUT R46, R55, 0xffff0000, RZ, 0xc0, !PT ;  /* 0xffff0000372e7812 */ /* 0x000fe200078ec0ff */
[----:B------:R-:W-:Y:S01]  /*96b0*/  FFMA R20, R45, R23, R20 ;  /* 0x000000172d147223 */ /* 0x000fe20000000014 */
[----:B------:R-:W-:Y:S01]  /*96c0*/  MOV R47, UR46 ;  /* 0x0000002e002f7c02 */ /* 0x000fe20008000f00 */
[C---:B------:R-:W-:Y:S01]  /*96d0*/  FMUL R22, R43.reuse, R29 ;  /* 0x0000001d2b167220 */ /* 0x040fe20000400000 */
[----:B------:R-:W-:Y:S01]  /*96e0*/  F2FP.BF16.F32.PACK_AB R48, R2, R0 ;  /* 0x000000000230723e */ /* 0x000fe200000010ff */
[C---:B------:R-:W-:Y:S01]  /*96f0*/  FMUL R23, R43.reuse, R30 ;  /* 0x0000001e2b177220 */ /* 0x040fe20000400000 */
[----:B------:R-:W-:Y:S01]  /*9700*/  F2FP.BF16.F32.PACK_AB R49, R20, R3 ;  /* 0x000000031431723e */ /* 0x000fe200000010ff */
[----:B------:R-:W-:Y:S01]  /*9710*/  FMUL R40, R43, R31 ;  /* 0x0000001f2b287220 */ /* 0x000fe20000400000 */
[----:B------:R-:W-:Y:S01]  /*9720*/  @!P1 LEA R47, R47, R105, 0xc ;  /* 0x000000692f2f9211 */ /* 0x000fe200078e60ff */
[C---:B------:R-:W-:Y:S01]  /*9730*/  FFMA R21, R45.reuse, R41, R21 ;  /* 0x000000292d157223 */ /* 0x040fe20000000015 */
[----:B------:R-:W-:Y:S01]  /*9740*/  SHF.L.U32 R2, R56, 0x10, RZ ;  /* 0x0000001038027819 */ /* 0x000fe200000006ff */
[----:B------:R-:W-:Y:S01]  /*9750*/  FFMA R22, R45, R42, R22 ;  /* 0x0000002a2d167223 */ /* 0x000fe20000000016 */
[----:B------:R-:W-:Y:S01]  /*9760*/  LOP3.LUT R41, R65, 0xffff0000, RZ, 0xc0, !PT ;  /* 0xffff000041297812 */ /* 0x000fe200078ec0ff */
[C---:B------:R-:W-:Y:S01]  /*9770*/  FFMA R23, R45.reuse, R44, R23 ;  /* 0x0000002c2d177223 */ /* 0x040fe20000000017 */
[----:B------:R-:W-:Y:S01]  /*9780*/  LOP3.LUT R42, R66, 0xffff0000, RZ, 0xc0, !PT ;  /* 0xffff0000422a7812 */ /* 0x000fe200078ec0ff */
[----:B------:R-:W-:Y:S01]  /*9790*/  FFMA R40, R45, R46, R40 ;  /* 0x0000002e2d287223 */ /* 0x000fe20000000028 */
[----:B------:R-:W-:Y:S01]  /*97a0*/  F2FP.BF16.F32.PACK_AB R50, R22, R21 ;  /* 0x000000151632723e */ /* 0x000fe200000010ff */
[C---:B------:R-:W-:Y:S01]  /*97b0*/  FMUL R0, R43.reuse, R32 ;  /* 0x000000202b007220 */ /* 0x040fe20000400000 */
[----:B------:R-:W-:Y:S01]  /*97c0*/  LOP3.LUT R21, R56, 0xffff0000, RZ, 0xc0, !PT ;  /* 0xffff000038157812 */ /* 0x000fe200078ec0ff */
[----:B------:R-:W-:Y:S01]  /*97d0*/  FMUL R3, R43, R34 ;  /* 0x000000222b037220 */ /* 0x000fe20000400000 */
[----:B------:R-:W-:Y:S01]  /*97e0*/  F2FP.BF16.F32.PACK_AB R51, R40, R23 ;  /* 0x000000172833723e */ /* 0x000fe200000010ff */
[----:B------:R-:W-:Y:S01]  /*97f0*/  FFMA R0, R45, R2, R0 ;  /* 0x000000022d007223 */ /* 0x000fe20000000000 */
[----:B------:R-:W-:Y:S01]  /*9800*/  SHF.L.U32 R22, R57, 0x10, RZ ;  /* 0x0000001039167819 */ /* 0x000fe200000006ff */
[----:B------:R-:W-:Y:S01]  /*9810*/  FMUL R2, R43, R33 ;  /* 0x000000212b027220 */ /* 0x000fe20000400000 */
[----:B------:R-:W-:Y:S01]  /*9820*/  LOP3.LUT R23, R57, 0xffff0000, RZ, 0xc0, !PT ;  /* 0xffff000039177812 */ /* 0x000fe200078ec0ff */
[----:B------:R1:W-:Y:S01]  /*9830*/  @!P1 STS.128 [R47+UR43+0x300], R48 ;  /* 0x000300302f009988 */ /* 0x0003e20008000c2b */
[----:B------:R-:W-:Y:S01]  /*9840*/  SHF.L.U32 R40, R58, 0x10, RZ ;  /* 0x000000103a287819 */ /* 0x000fe200000006ff */
[----:B------:R-:W-:Y:S01]  /*9850*/  FMUL R20, R43, R35 ;  /* 0x000000232b147220 */ /* 0x000fe20000400000 */
[----:B------:R-:W-:Y:S01]  /*9860*/  SHF.L.U32 R44, R67, 0x10, RZ ;  /* 0x00000010432c7819 */ /* 0x000fe200000006ff */
[----:B------:R-:W-:Y:S01]  /*9870*/  FFMA R2, R45, R21, R2 ;  /* 0x000000152d027223 */ /* 0x000fe20000000002 */
[----:B------:R-:W-:Y:S01]  /*9880*/  LOP3.LUT R46, R67, 0xffff0000, RZ, 0xc0, !PT ;  /* 0xffff0000432e7812 */ /* 0x000fe200078ec0ff */
[C---:B------:R-:W-:Y:S01]  /*9890*/  FFMA R3, R45.reuse, R22, R3 ;  /* 0x000000162d037223 */ /* 0x040fe20000000003 */
[----:B------:R-:W-:Y:S01]  /*98a0*/  ISETP.NE.AND P0, PT, R88, RZ, PT ;  /* 0x000000ff5800720c */ /* 0x000fe20003f05270 */
[----:B------:R-:W-:Y:S01]  /*98b0*/  FFMA R20, R45, R23, R20 ;  /* 0x000000172d147223 */ /* 0x000fe20000000014 */
[----:B------:R-:W-:Y:S01]  /*98c0*/  LOP3.LUT R23, R58, 0xffff0000, RZ, 0xc0, !PT ;  /* 0xffff00003a177812 */ /* 0x000fe200078ec0ff */
[----:B------:R-:W-:Y:S01]  /*98d0*/  FMUL R21, R43, R36 ;  /* 0x000000242b157220 */ /* 0x000fe20000400000 */
[----:B------:R-:W-:Y:S01]  /*98e0*/  ISETP.NE.AND P2, PT, R103, RZ, PT ;  /* 0x000000ff6700720c */ /* 0x000fe20003f45270 */
[----:B------:R-:W-:Y:S02]  /*98f0*/  FMUL R22, R43, R37 ;  /* 0x000000252b167220 */ /* 0x000fe40000400000 */
[C---:B------:R-:W-:Y:S01]  /*9900*/  FFMA R21, R45.reuse, R40, R21 ;  /* 0x000000282d157223 */ /* 0x040fe20000000015 */
[----:B------:R-:W-:Y:S01]  /*9910*/  SHF.L.U32 R40, R64, 0x10, RZ ;  /* 0x0000001040287819 */ /* 0x000fe200000006ff */
[----:B------:R-:W-:Y:S01]  /*9920*/  FFMA R22, R45, R23, R22 ;  /* 0x000000172d167223 */ /* 0x000fe20000000016 */
[----:B------:R-:W-:Y:S02]  /*9930*/  LOP3.LUT R23, R59, 0xffff0000, RZ, 0xc0, !PT ;  /* 0xffff00003b177812 */ /* 0x000fe400078ec0ff */
[----:B-1----:R-:W-:Y:S01]  /*9940*/  F2FP.BF16.F32.PACK_AB R49, R20, R3 ;  /* 0x000000031431723e */ /* 0x002fe200000010ff */
[C---:B------:R-:W-:Y:S01]  /*9950*/  FMUL R3, R43.reuse, R4 ;  /* 0x000000042b037220 */ /* 0x040fe20000400000 */
[----:B------:R-:W-:Y:S01]  /*9960*/  F2FP.BF16.F32.PACK_AB R48, R2, R0 ;  /* 0x000000000230723e */ /* 0x000fe200000010ff */
[----:B------:R-:W-:Y:S01]  /*9970*/  FMUL R0, R43, R38 ;  /* 0x000000262b007220 */ /* 0x000fe20000400000 */
[----:B------:R-:W-:Y:S01]  /*9980*/  SHF.L.U32 R20, R59, 0x10, RZ ;  /* 0x000000103b147819 */ /* 0x000fe200000006ff */
[C---:B------:R-:W-:Y:S01]  /*9990*/  FMUL R2, R43.reuse, R39 ;  /* 0x000000272b027220 */ /* 0x040fe20000400000 */
[----:B------:R-:W-:Y:S01]  /*99a0*/  F2FP.BF16.F32.PACK_AB R50, R22, R21 ;  /* 0x000000151632723e */ /* 0x000fe200000010ff */
[C---:B------:R-:W-:Y:S01]  /*99b0*/  FMUL R21, R43.reuse, R6 ;  /* 0x000000062b157220 */ /* 0x040fe20000400000 */
[----:B------:R-:W-:Y:S01]  /*99c0*/  FMUL R22, R43, R7 ;  /* 0x000000072b167220 */ /* 0x000fe20000400000 */
[C---:B------:R-:W-:Y:S01]  /*99d0*/  FFMA R0, R45.reuse, R20, R0 ;  /* 0x000000142d007223 */ /* 0x040fe20000000000 */
[C---:B------:R-:W-:Y:S01]  /*99e0*/  FFMA R2, R45.reuse, R23, R2 ;  /* 0x000000172d027223 */ /* 0x040fe20000000002 */
[----:B------:R-:W-:Y:S01]  /*99f0*/  LOP3.LUT R23, R64, 0xffff0000, RZ, 0xc0, !PT ;  /* 0xffff000040177812 */ /* 0x000fe200078ec0ff */
[----:B------:R-:W-:Y:S01]  /*9a00*/  FFMA R3, R45, R40, R3 ;  /* 0x000000282d037223 */ /* 0x000fe20000000003 */
[----:B------:R-:W-:Y:S01]  /*9a10*/  SHF.L.U32 R40, R65, 0x10, RZ ;  /* 0x0000001041287819 */ /* 0x000fe200000006ff */
[C---:B------:R-:W-:Y:S01]  /*9a20*/  FMUL R20, R43.reuse, R5 ;  /* 0x000000052b147220 */ /* 0x040fe20000400000 */
[----:B------:R-:W-:Y:S01]  /*9a30*/  F2FP.BF16.F32.PACK_AB R51, R2, R0 ;  /* 0x000000000233723e */ /* 0x000fe200000010ff */
[C---:B------:R-:W-:Y:S01]  /*9a40*/  FMUL R0, R43.reuse, R8 ;  /* 0x000000082b007220 */ /* 0x040fe20000400000 */
[----:B------:R-:W-:Y:S01]  /*9a50*/  FMUL R2, R43, R9 ;  /* 0x000000092b027220 */ /* 0x000fe20000400000 */
[C---:B------:R-:W-:Y:S01]  /*9a60*/  FFMA R20, R45.reuse, R23, R20 ;  /* 0x000000172d147223 */ /* 0x040fe20000000014 */
[C---:B------:R-:W-:Y:S01]  /*9a70*/  FFMA R21, R45.reuse, R40, R21 ;  /* 0x000000282d157223 */ /* 0x040fe20000000015 */
[----:B------:R-:W-:Y:S01]  /*9a80*/  FFMA R22, R45, R41, R22 ;  /* 0x000000292d167223 */ /* 0x000fe20000000016 */
[----:B------:R-:W-:Y:S01]  /*9a90*/  SHF.L.U32 R41, R66, 0x10, RZ ;  /* 0x0000001042297819 */ /* 0x000fe200000006ff */
[C---:B------:R-:W-:Y:S01]  /*9aa0*/  FMUL R23, R43.reuse, R10 ;  /* 0x0000000a2b177220 */ /* 0x040fe20000400000 */
[----:B------:R-:W-:Y:S01]  /*9ab0*/  F2FP.BF16.F32.PACK_AB R60, R20, R3 ;  /* 0x00000003143c723e */ /* 0x000fe200000010ff */
[----:B------:R-:W-:Y:S01]  /*9ac0*/  FMUL R40, R43, R11 ;  /* 0x0000000b2b287220 */ /* 0x000fe20000400000 */
[----:B------:R-:W-:Y:S01]  /*9ad0*/  F2FP.BF16.F32.PACK_AB R61, R22, R21 ;  /* 0x00000015163d723e */ /* 0x000fe200000010ff */
[C---:B------:R-:W-:Y:S01]  /*9ae0*/  FFMA R0, R45.reuse, R41, R0 ;  /* 0x000000292d007223 */ /* 0x040fe20000000000 */
[C---:B------:R-:W-:Y:S01]  /*9af0*/  FFMA R2, R45.reuse, R42, R2 ;  /* 0x0000002a2d027223 */ /* 0x040fe20000000002 */
[C---:B------:R-:W-:Y:S01]  /*9b00*/  FFMA R23, R45.reuse, R44, R23 ;  /* 0x0000002c2d177223 */ /* 0x040fe20000000017 */
[----:B------:R-:W-:Y:S01]  /*9b10*/  FFMA R40, R45, R46, R40 ;  /* 0x0000002e2d287223 */ /* 0x000fe20000000028 */
[----:B------:R-:W-:Y:S01]  /*9b20*/  SHF.L.U32 R42, R68, 0x10, RZ ;  /* 0x00000010442a7819 */ /* 0x000fe200000006ff */
[C---:B------:R-:W-:Y:S01]  /*9b30*/  FMUL R41, R43.reuse, R12 ;  /* 0x0000000c2b297220 */ /* 0x040fe20000400000 */
[----:B------:R-:W-:Y:S01]  /*9b40*/  F2FP.BF16.F32.PACK_AB R62, R2, R0 ;  /* 0x00000000023e723e */ /* 0x000fe200000010ff */
[C---:B------:R-:W-:Y:S01]  /*9b50*/  FMUL R0, R43.reuse, R13 ;  /* 0x0000000d2b007220 */ /* 0x040fe20000400000 */
[----:B------:R-:W-:Y:S01]  /*9b60*/  LOP3.LUT R21, R68, 0xffff0000, RZ, 0xc0, !PT ;  /* 0xffff000044157812 */ /* 0x000fe200078ec0ff */
[C---:B------:R-:W-:Y:S01]  /*9b70*/  FMUL R2, R43.reuse, R14 ;  /* 0x0000000e2b027220 */ /* 0x040fe20000400000 */
[----:B------:R-:W-:Y:S01]  /*9b80*/  F2FP.BF16.F32.PACK_AB R63, R40, R23 ;  /* 0x00000017283f723e */ /* 0x000fe200000010ff */
[----:B------:R-:W-:Y:S01]  /*9b90*/  FMUL R3, R43, R15 ;  /* 0x0000000f2b037220 */ /* 0x000fe20000400000 */
[----:B------:R-:W-:Y:S01]  /*9ba0*/  SHF.L.U32 R22, R69, 0x10, RZ ;  /* 0x0000001045167819 */ /* 0x000fe200000006ff */
[----:B------:R-:W-:Y:S01]  /*9bb0*/  FFMA R41, R45, R42, R41 ;  /* 0x0000002a2d297223 */ /* 0x000fe20000000029 */
[----:B------:R-:W-:Y:S01]  /*9bc0*/  LOP3.LUT R23, R69, 0xffff0000, RZ, 0xc0, !PT ;  /* 0xffff000045177812 */ /* 0x000fe200078ec0ff */
[----:B------:R-:W-:Y:S01]  /*9bd0*/  FMUL R20, R43, R16 ;  /* 0x000000102b147220 */ /* 0x000fe20000400000 */
[C---:B------:R-:W-:Y:S01]  /*9be0*/  SHF.L.U32 R40, R70.reuse, 0x10, RZ ;  /* 0x0000001046287819 */ /* 0x040fe200000006ff */
[C---:B------:R-:W-:Y:S01]  /*9bf0*/  FFMA R0, R45.reuse, R21, R0 ;  /* 0x000000152d007223 */ /* 0x040fe20000000000 */
[C---:B------:R-:W-:Y:S01]  /*9c00*/  FFMA R2, R45.reuse, R22, R2 ;  /* 0x000000162d027223 */ /* 0x040fe20000000002 */
[----:B------:R-:W-:Y:S01]  /*9c10*/  FFMA R3, R45, R23, R3 ;  /* 0x000000172d037223 */ /* 0x000fe20000000003 */
[----:B------:R-:W-:Y:S01]  /*9c20*/  FMUL R21, R43, R17 ;  /* 0x000000112b157220 */ /* 0x000fe20000400000 */
[----:B------:R-:W-:Y:S01]  /*9c30*/  FFMA R20, R45, R40, R20 ;  /* 0x000000282d147223 */ /* 0x000fe20000000014 */
[----:B------:R-:W-:Y:S01]  /*9c40*/  LOP3.LUT R40, R70, 0xffff0000, RZ, 0xc0, !PT ;  /* 0xffff000046287812 */ /* 0x000fe200078ec0ff */
[----:B------:R-:W-:Y:S01]  /*9c50*/  FMUL R22, R43, R18 ;  /* 0x000000122b167220 */ /* 0x000fe20000400000 */
[----:B------:R-:W-:Y:S01]  /*9c60*/  SHF.L.U32 R42, R71, 0x10, RZ ;  /* 0x00000010472a7819 */ /* 0x000fe200000006ff */
[----:B------:R-:W-:Y:S01]  /*9c70*/  FMUL R23, R43, R19 ;  /* 0x000000132b177220 */ /* 0x000fe20000400000 */
[----:B------:R-:W-:Y:S01]  /*9c80*/  LOP3.LUT R44, R71, 0xffff0000, RZ, 0xc0, !PT ;  /* 0xffff0000472c7812 */ /* 0x000fe200078ec0ff */
[----:B------:R-:W-:Y:S01]  /*9c90*/  FFMA R21, R45, R40, R21 ;  /* 0x000000282d157223 */ /* 0x000fe20000000015 */
[----:B------:R-:W-:Y:S01]  /*9ca0*/  @!P1 IADD3 R40, PT, PT, R47, UR43, RZ ;  /* 0x0000002b2f289c10 */ /* 0x000fe2000fffe0ff */
[C---:B------:R-:W-:Y:S01]  /*9cb0*/  FFMA R22, R45.reuse, R42, R22 ;  /* 0x0000002a2d167223 */ /* 0x040fe20000000016 */
[----:B------:R-:W-:Y:S01]  /*9cc0*/  F2FP.BF16.F32.PACK_AB R96, R0, R41 ;  /* 0x000000290060723e */ /* 0x000fe200000010ff */
[----:B------:R-:W-:Y:S01]  /*9cd0*/  FFMA R23, R45, R44, R23 ;  /* 0x0000002c2d177223 */ /* 0x000fe20000000017 */
[----:B------:R-:W-:Y:S02]  /*9ce0*/  @!P1 IADD3 R40, PT, PT, R104, R40, RZ ;  /* 0x0000002868289210 */ /* 0x000fe40007ffe0ff */
[----:B------:R-:W-:Y:S02]  /*9cf0*/  F2FP.BF16.F32.PACK_AB R97, R3, R2 ;  /* 0x000000020361723e */ /* 0x000fe400000010ff */
[----:B------:R-:W-:Y:S01]  /*9d00*/  F2FP.BF16.F32.PACK_AB R98, R21, R20 ;  /* 0x000000141562723e */ /* 0x000fe200000010ff */
[----:B------:R1:W-:Y:S01]  /*9d10*/  @!P1 STS.128 [R40+0x300], R48 ;  /* 0x0003003028009388 */ /* 0x0003e20000000c00 */
[----:B------:R-:W-:Y:S02]  /*9d20*/  F2FP.BF16.F32.PACK_AB R99, R23, R22 ;  /* 0x000000161763723e */ /* 0x000fe400000010ff */
[----:B------:R-:W-:Y:S04]  /*9d30*/  MOV R0, UR52 ;  /* 0x0000003400007c02 */ /* 0x000fe80008000f00 */
[----:B------:R-:W-:Y:S01]  /*9d40*/  @P2 LEA R0, R0, UR43, 0x3 ;  /* 0x0000002b00002c11 */ /* 0x000fe2000f8e18ff */
[----:B------:R1:W-:Y:S08]  /*9d50*/  @!P1 STS.128 [R47+UR43+0xb00], R60 ;  /* 0x000b003c2f009988 */ /* 0x0003f00008000c2b */
[----:B------:R1:W-:Y:S01]  /*9d60*/  @!P1 STS.128 [R40+0xb00], R96 ;  /* 0x000b006028009388 */ /* 0x0003e20000000c00 */
[----:B------:R-:W-:Y:S01]  /*9d70*/  @!PT LDS RZ, [RZ] ;  /* 0x00000000fffff984 */ /* 0x000fe20000000800 */
[----:B------:R-:W-:Y:S01]  /*9d80*/  @!PT LDS RZ, [RZ] ;  /* 0x00000000fffff984 */ /* 0x000fe20000000800 */
[----:B------:R-:W-:Y:S01]  /*9d90*/  @!PT LDS RZ, [RZ] ;  /* 0x00000000fffff984 */ /* 0x000fe20000000800 */
[----:B------:R-:W-:Y:S01]  /*9da0*/  @!PT LDS RZ, [RZ] ;  /* 0x00000000fffff984 */ /* 0x000fe20000000800 */
[----:B------:R2:W-:Y:S07]  /*9db0*/  MEMBAR.ALL.CTA ;  /* 0x0000000000007992 */ /* 0x0005ee0000008000 */
[----:B--2---:R-:W2:Y:S01]  /*9dc0*/  FENCE.VIEW.ASYNC.S ;  /* 0x00000000000073c6 */ /* 0x004ea20000000000 */
[----:B------:R-:W-:Y:S05]  /*9dd0*/  WARPSYNC.ALL ;  /* 0x0000000000007948 */ /* 0x000fea0003800000 */
[----:B------:R-:W-:Y:S01]  /*9de0*/  BSSY.RECONVERGENT B0, `(.L_x_149) ;  /* 0x0000012000007945 */ /* 0x000fe20003800200 */
[----:B--2---:R-:W-:Y:S06]  /*9df0*/  BAR.SYNC.DEFER_BLOCKING 0x1, 0x80 ;  /* 0x0042000000007b1d */ /* 0x004fec0000010000 */
[----:B------:R-:W-:Y:S05]  /*9e00*/  @P0 BRA `(.L_x_150) ;  /* 0x00000000003c0947 */ /* 0x000fea0003800000 */
[----:B------:R-:W2:Y:S01]  /*9e10*/  LDCU.64 UR6, c[0x0][0x348] ;  /* 0x00006900ff0677ac */ /* 0x000ea20008000a00 */
[----:B------:R-:W-:Y:S02]  /*9e20*/  ULEA UR5, UR46, UR43, 0xc ;  /* 0x0000002b2e057291 */ /* 0x000fe4000f8e60ff */
[----:B------:R-:W-:Y:S02]  /*9e30*/  UIADD3 UR10, UPT, UPT, UR50, 0x40, URZ ;  /* 0x00000040320a7890 */ /* 0x000fe4000fffe0ff */
[----:B------:R-:W-:Y:S02]  /*9e40*/  UIADD3 UR8, UPT, UPT, UR5, 0x300, URZ ;  /* 0x0000030005087890 */ /* 0x000fe4000fffe0ff */
[----:B------:R-:W-:Y:S01]  /*9e50*/  UIADD3 UR12, UPT, UPT, UR5, 0xb00, URZ ;  /* 0x00000b00050c7890 */ /* 0x000fe2000fffe0ff */
[----:B------:R-:W-:Y:S01]  /*9e60*/  UMOV UR9, UR49 ;  /* 0x0000003100097c82 */ /* 0x000fe20008000000 */
[----:B------:R-:W-:Y:S01]  /*9e70*/  UMOV UR11, UR44 ;  /* 0x0000002c000b7c82 */ /* 0x000fe20008000000 */
[----:B------:R-:W-:Y:S01]  /*9e80*/  UIADD3 UR13, UPT, UPT, UR49, 0x20, URZ ;  /* 0x00000020310d7890 */ /* 0x000fe2000fffe0ff */
[----:B------:R-:W-:Y:S01]  /*9e90*/  UMOV UR15, UR44 ;  /* 0x0000002c000f7c82 */ /* 0x000fe20008000000 */
[----:B------:R-:W-:Y:S01]  /*9ea0*/  UMOV UR14, UR10 ;  /* 0x0000000a000e7c82 */ /* 0x000fe20008000000 */
[----:B--2---:R-:W-:Y:S04]  /*9eb0*/  UIADD3 UR4, UP0, UPT, UR6, 0xa80, URZ ;  /* 0x00000a8006047890 */ /* 0x004fe8000ff1e0ff */
[----:B------:R-:W-:Y:S09]  /*9ec0*/  UIADD3.X UR5, UPT, UPT, URZ, UR7, URZ, UP0, !UPT ;  /* 0x00000007ff057290 */ /* 0x000ff200087fe4ff */
[----:B------:R2:W-:Y:S01]  /*9ed0*/  UTMASTG.3D [UR8], [UR4] ;  /* 0x00000008040073b5 */ /* 0x0005e20008010000 */
[----:B------:R2:W-:Y:S02]  /*9ee0*/  UTMASTG.3D [UR12], [UR4] ;  /* 0x0000000c040073b5 */ /* 0x0005e40008010000 */
[----:B--2---:R0:W-:Y:S02]  /*9ef0*/  UTMACMDFLUSH ;  /* 0x00000000000079b7 */ /* 0x0041e40000000000 */
.L_x_150:
[----:B------:R-:W-:Y:S05]  /*9f00*/  BSYNC.RECONVERGENT B0 ;  /* 0x0000000000007941 */ /* 0x000fea0003800200 */
.L_x_149:
[----:B------:R-:W-:Y:S01]  /*9f10*/  UIADD3 UR4, UPT, UPT, UR46, 0x1, URZ ;  /* 0x000000012e047890 */ /* 0x000fe2000fffe0ff */
[----:B------:R-:W-:Y:S01]  /*9f20*/  IMAD.U32 R2, RZ, RZ, UR56 ;  /* 0x00000038ff027e24 */ /* 0x000fe2000f8e00ff */
[----:B------:R-:W-:Y:S01]  /*9f30*/  BSSY.RECONVERGENT B0, `(.L_x_151) ;  /* 0x000000b000007945 */ /* 0x000fe20003800200 */
[----:B------:R-:W-:Y:S01]  /*9f40*/  @P2 VIADD R0, R0, 0x1f8 ;  /* 0x000001f800002836 */ /* 0x000fe20000000000 */
[----:B------:R-:W-:Y:S01]  /*9f50*/  UISETP.NE.AND UP0, UPT, UR4, 0x3, UPT ;  /* 0x000000030400788c */ /* 0x000fe2000bf05270 */
[----:B------:R-:W-:Y:S03]  /*9f60*/  LEA R21, R112, UR43, 0x3 ;  /* 0x0000002b70157c11 */ /* 0x000fe6000f8e18ff */
[----:B------:R-:W-:Y:S01]  /*9f70*/  USEL UR45, UR4, URZ, UP0 ;  /* 0x000000ff042d7287 */ /* 0x000fe20008000000 */
[----:B------:R-:W-:Y:S01]  /*9f80*/  @P2 PRMT R2, R2, 0x654, R0 ;  /* 0x0000065402022816 */ /* 0x000fe20000000000 */
[----:B------:R-:W-:Y:S01]  /*9f90*/  UISETP.EQ.XOR UP0, UPT, UR47, 0x3, !UP0 ;  /* 0x000000032f00788c */ /* 0x000fe2000c702a70 */
[----:B------:R-:W-:Y:S03]  /*9fa0*/  @P2 SHF.L.U32 R0, R114, 0x1f, RZ ;  /* 0x0000001f72002819 */ /* 0x000fe600000006ff */
[----:B------:R-:W-:Y:S01]  /*9fb0*/  UP2UR UR51, UPR, URZ, 0x1 ;  /* 0x00000001ff337883 */ /* 0x000fe20008000000 */
[----:B------:R-:W-:Y:S11]  /*9fc0*/  @P0 BRA `(.L_x_152) ;  /* 0x0000000000040947 */ /* 0x000ff60003800000 */
[----:B------:R-:W-:Y:S04]  /*9fd0*/  DEPBAR.LE SB0, 0x1 ;  /* 0x000080400000791a */ /* 0x000fe80000000000 */
.L_x_152:
[----:B------:R-:W-:Y:S05]  /*9fe0*/  BSYNC.RECONVERGENT B0 ;  /* 0x0000000000007941 */ /* 0x000fea0003800200 */
.L_x_151:
[----:B------:R-:W-:Y:S01]  /*9ff0*/  BAR.SYNC.DEFER_BLOCKING 0x1, 0x80 ;  /* 0x0042000000007b1d */ /* 0x000fe20000010000 */
[----:B------:R-:W-:Y:S02]  /*a000*/  UIADD3 UR4, UPT, UPT, UR52, 0x1, URZ ;  /* 0x0000000134047890 */ /* 0x000fe4000fffe0ff */
[----:B------:R-:W-:Y:S02]  /*a010*/  UIADD3 UR53, UPT, UPT, UR49, 0x10, URZ ;  /* 0x0000001031357890 */ /* 0x000fe4000fffe0ff */
[----:B------:R-:W-:Y:S04]  /*a020*/  UISETP.NE.AND UP0, UPT, UR4, 0x3, UPT ;  /* 0x000000030400788c */ /* 0x000fe8000bf05270 */
[----:B------:R-:W-:Y:S01]  /*a030*/  USEL UR48, UR4, URZ, UP0 ;  /* 0x000000ff04307287 */ /* 0x000fe20008000000 */
[----:B------:R-:W-:Y:S01]  /*a040*/  @P2 SYNCS.ARRIVE.TRANS64.RED.A1T0 RZ, [R2+URZ], RZ ;  /* 0x000000ff02ff29a7 */ /* 0x000fe200081004ff */
[----:B------:R-:W-:Y:S01]  /*a050*/  BSSY B1, `(.L_x_153) ;  /* 0x000001b000017945 */ /* 0x000fe20003800000 */
[----:B------:R2:W3:Y:S02]  /*a060*/  @P2 SYNCS.PHASECHK.TRANS64.TRYWAIT P0, [R21+URZ+0x1e0], R0 ;  /* 0x0001e000150025a7 */ /* 0x0004e400080011ff */
[----:B--2---:R-:W-:Y:S02]  /*a070*/  IADD3 R0, PT, PT, R107, 0x10, RZ ;  /* 0x000000106b007810 */ /* 0x004fe40007ffe0ff */
[----:B---3--:R-:W-:Y:S01]  /*a080*/  @P2 SEL R113, RZ, 0x1, !P0 ;  /* 0x00000001ff712807 */ /* 0x008fe20004000000 */
[----:B------:R-:W-:Y:S06]  /*a090*/  @!P2 BRA `(.L_x_154) ;  /* 0x000000000058a947 */ /* 0x000fec0003800000 */
[----:B------:R-:W-:Y:S01]  /*a0a0*/  ISETP.NE.AND P1, PT, R115, RZ, PT ;  /* 0x000000ff7300720c */ /* 0x000fe20003f25270 */
[----:B------:R-:W-:Y:S01]  /*a0b0*/  BSSY B0, `(.L_x_155) ;  /* 0x0000009000007945 */ /* 0x000fe20003800000 */
[----:B------:R-:W-:Y:S11]  /*a0c0*/  ISETP.NE.AND P0, PT, R113, RZ, PT ;  /* 0x000000ff7100720c */ /* 0x000ff60003f05270 */
[----:B------:R-:W-:Y:S05]  /*a0d0*/  @P1 IMAD R3, R112, 0x1000, R105 ;  /* 0x0000100070031824 */ /* 0x000fea00078e0269 */
[----:B------:R-:W-:Y:S05]  /*a0e0*/  @P1 IADD3 R2, PT, PT, R3, UR43, RZ ;  /* 0x0000002b03021c10 */ /* 0x000fea000fffe0ff */
[----:B------:R-:W-:Y:S01]  /*a0f0*/  @P1 IMAD.IADD R2, R104, 0x1, R2 ;  /* 0x0000000168021824 */ /* 0x000fe200078e0202 */
[----:B------:R-:W-:Y:S06]  /*a100*/  @P0 BRA `(.L_x_156) ;  /* 0x00000000000c0947 */ /* 0x000fec0003800000 */
[----:B------:R-:W-:Y:S04]  /*a110*/  SHF.L.U32 R20, R114, 0x1f, RZ ;  /* 0x0000001f72147819 */ /* 0x000fe800000006ff */
[----:B------:R-:W2:Y:S02]  /*a120*/  SYNCS.PHASECHK.TRANS64.TRYWAIT P0, [R21+URZ+0x1e0], R20 ;  /* 0x0001e014150075a7 */ /* 0x000ea400080011ff */
[----:B--2---:R-:W-:Y:S05]  /*a130*/  @!P0 BRA `(.L_x_157) ;  /* 0x00000034003c8947 */ /* 0x004fea0003800000 */
.L_x_156:
[----:B------:R-:W-:Y:S05]  /*a140*/  BSYNC B0 ;  /* 0x0000000000007941 */ /* 0x000fea0003800000 */
.L_x_155:
[----:B------:R-:W-:Y:S01]  /*a150*/  ISETP.NE.AND P0, PT, R115, RZ, PT ;  /* 0x000000ff7300720c */ /* 0x000fe20003f05270 */
[----:B------:R-:W-:Y:S11]  /*a160*/  VIADD R112, R112, 0x1 ;  /* 0x0000000170707836 */ /* 0x000ff60000000000 */
[----:B------:R-:W-:Y:S01]  /*a170*/  @!UPT UIADD3 URZ, UPT, UPT, URZ, URZ, URZ ;  /* 0x000000fffffff290 */ /* 0x000fe2000fffe0ff */
[----:B------:R-:W3:Y:S04]  /*a180*/  @P0 LDS.128 R52, [R3+UR43+0x300] ;  /* 0x0003002b03340984 */ /* 0x000ee80008000c00 */
[----:B------:R-:W4:Y:S04]  /*a190*/  @P0 LDS.128 R64, [R3+UR43+0xb00] ;  /* 0x000b002b03400984 */ /* 0x000f280008000c00 */
[----:B------:R-:W1:Y:S04]  /*a1a0*/  @P0 LDS.128 R56, [R2+0x300] ;  /* 0x0003000002380984 */ /* 0x000e680000000c00 */
[----:B------:R5:W1:Y:S01]  /*a1b0*/  @P0 LDS.128 R68, [R2+0xb00] ;  /* 0x000b000002440984 */ /* 0x000a620000000c00 */
[C---:B------:R-:W-:Y:S04]  /*a1c0*/  ISETP.NE.AND P0, PT, R112.reuse, 0x3, PT ;  /* 0x000000037000780c */ /* 0x040fe80003f05270 */
[----:B------:R-:W-:Y:S02]  /*a1d0*/  SEL R112, R112, RZ, P0 ;  /* 0x000000ff70707207 */ /* 0x000fe40000000000 */
[----:B-----5:R-:W-:Y:S04]  /*a1e0*/  SEL R2, RZ, 0x1, P0 ;  /* 0x00000001ff027807 */ /* 0x020fe80000000000 */
[----:B------:R-:W-:Y:S02]  /*a1f0*/  LOP3.LUT R114, R114, R2, RZ, 0x3c, !PT ;  /* 0x0000000272727212 */ /* 0x000fe400078e3cff */
.L_x_154:
[----:B------:R-:W-:Y:S05]  /*a200*/  BSYNC B1 ;  /* 0x0000000000017941 */ /* 0x000fea0003800000 */
.L_x_153:
[----:B------:R-:W-:Y:S04]  /*a210*/  SHF.R.U32.HI R3, RZ, 0x15, R0 ;  /* 0x00000015ff037819 */ /* 0x000fe80000011600 */
[----:B------:R-:W-:Y:S04]  /*a220*/  LOP3.LUT R2, R3, 0x3, RZ, 0xc0, !PT ;  /* 0x0000000303027812 */ /* 0x000fe800078ec0ff */
[----:B------:R-:W-:Y:S11]  /*a230*/  ISETP.NE.AND P0, PT, R88, R2, PT ;  /* 0x000000025800720c */ /* 0x000ff60003f05270 */
[----:B------:R-:W-:Y:S02]  /*a240*/  @!UPT UIADD3 URZ, UPT, UPT, URZ, URZ, URZ ;  /* 0x000000fffffff290 */ /* 0x000fe4000fffe0ff */
[----:B------:R-:W-:Y:S05]  /*a250*/  @P0 BRA `(.L_x_158) ;  /* 0x0000000000bc0947 */ /* 0x000fea0003800000 */
[----:B------:R-:W-:Y:S02]  /*a260*/  LOP3.LUT P0, RZ, R3, 0x3, R90, 0x48, !PT ;  /* 0x0000000303ff7812 */ /* 0x000fe4000780485a */
[----:B------:R-:W-:Y:S11]  /*a270*/  MOV R16, R0 ;  /* 0x0000000000107202 */ /* 0x000ff60000000f00 */
[----:B------:R-:W-:Y:S05]  /*a280*/  @!P0 BRA `(.L_x_159) ;  /* 0x0000000000408947 */ /* 0x000fea0003800000 */
[----:B------:R-:W5:Y:S01]  /*a290*/  LDCU.64 UR8, c[0x4][0x70] ;  /* 0x01000e00ff0877ac */ /* 0x000f620008000a00 */
[----:B------:R-:W-:Y:S01]  /*a2a0*/  MOV R15, 0x0 ;  /* 0x00000000000f7802 */ /* 0x000fe20000000f00 */
[----:B------:R-:W-:Y:S02]  /*a2b0*/  HFMA2 R12, -RZ, RZ, 0, 5.9604644775390625e-08 ;  /* 0x00000001ff0c7431 */ /* 0x000fe400000001ff */
[----:B------:R-:W-:Y:S02]  /*a2c0*/  IMAD.MOV.U32 R8, RZ, RZ, 0x192 ;  /* 0x00000192ff087424 */ /* 0x000fe400078e00ff */
[----:B------:R-:W-:Y:S01]  /*a2d0*/  IMAD.MOV.U32 R13, RZ, RZ, RZ ;  /* 0x000000ffff0d7224 */ /* 0x000fe200078e00ff */
[----:B------:R-:W1:Y:S01]  /*a2e0*/  LDCU.64 UR6, c[0x4][0x78] ;  /* 0x01000f00ff0677ac */ /* 0x000e620008000a00 */
[----:B------:R-:W2:Y:S01]  /*a2f0*/  LDC.64 R14, c[0x4][R15] ;  /* 0x010000000f0e7b82 */ /* 0x000ea20000000a00 */
[----:B------:R-:W3:Y:S01]  /*a300*/  LDCU.64 UR4, c[0x4][0x10] ;  /* 0x01000200ff0477ac */ /* 0x000ee20008000a00 */
[----:B-----5:R-:W-:Y:S01]  /*a310*/  MOV R5, UR9 ;  /* 0x0000000900057c02 */ /* 0x020fe20008000f00 */
[----:B------:R-:W-:Y:S01]  /*a320*/  IMAD.U32 R4, RZ, RZ, UR8 ;  /* 0x00000008ff047e24 */ /* 0x000fe2000f8e00ff */
[----:B-1----:R-:W-:Y:S01]  /*a330*/  MOV R7, UR7 ;  /* 0x0000000700077c02 */ /* 0x002fe20008000f00 */
[----:B------:R-:W-:Y:S01]  /*a340*/  IMAD.U32 R6, RZ, RZ, UR6 ;  /* 0x00000006ff067e24 */ /* 0x000fe2000f8e00ff */
[----:B---3--:R-:W-:Y:S01]  /*a350*/  MOV R11, UR5 ;  /* 0x00000005000b7c02 */ /* 0x008fe20008000f00 */
[----:B------:R-:W-:Y:S02]  /*a360*/  IMAD.U32 R10, RZ, RZ, UR4 ;  /* 0x00000004ff0a7e24 */ /* 0x000fe4000f8e00ff */
[----:B--2---:R-:W-:Y:S07]  /*a370*/  LEPC R20, `(.L_x_159) ;  /* 0x000000001014794e */ /* 0x004fee0000000000 */
[----:B----4-:R-:W-:Y:S05]  /*a380*/  CALL.ABS.NOINC R14 ;  /* 0x000000000e007343 */ /* 0x010fea0003c00000 */
.L_x_159:
        /* <DEDUP_REMOVED lines=12> */
[----:B------:R-:W5:Y:S01]  /*a450*/  LDCU.64 UR6, c[0x4][0x78] ;  /* 0x01000f00ff0677ac */ /* 0x000f620008000a00 */
[----:B------:R-:W2:Y:S01]  /*a460*/  LDC.64 R14, c[0x4][R15] ;  /* 0x010000000f0e7b82 */ /* 0x000ea20000000a00 */
[----:B------:R-:W3:Y:S01]  /*a470*/  LDCU.64 UR4, c[0x4][0x10] ;  /* 0x01000200ff0477ac */ /* 0x000ee20008000a00 */
[----:B-1----:R-:W-:Y:S01]  /*a480*/  MOV R5, UR9 ;  /* 0x0000000900057c02 */ /* 0x002fe20008000f00 */
[----:B------:R-:W-:Y:S01]  /*a490*/  IMAD.U32 R4, RZ, RZ, UR8 ;  /* 0x00000008ff047e24 */ /* 0x000fe2000f8e00ff */
[----:B-----5:R-:W-:Y:S01]  /*a4a0*/  MOV R7, UR7 ;  /* 0x0000000700077c02 */ /* 0x020fe20008000f00 */
[----:B------:R-:W-:Y:S01]  /*a4b0*/  IMAD.U32 R6, RZ, RZ, UR6 ;  /* 0x00000006ff067e24 */ /* 0x000fe2000f8e00ff */
[----:B---3--:R-:W-:Y:S01]  /*a4c0*/  MOV R11, UR5 ;  /* 0x00000005000b7c02 */ /* 0x008fe20008000f00 */
[----:B------:R-:W-:Y:S02]  /*a4d0*/  IMAD.U32 R10, RZ, RZ, UR4 ;  /* 0x00000004ff0a7e24 */ /* 0x000fe4000f8e00ff */
[----:B--2---:R-:W-:Y:S07]  /*a4e0*/  LEPC R20, `(.L_x_160) ;  /* 0x000000001014794e */ /* 0x004fee0000000000 */
[----:B----4-:R-:W-:Y:S05]  /*a4f0*/  CALL.ABS.NOINC R14 ;  /* 0x000000000e007343 */ /* 0x010fea0003c00000 */
.L_x_160:
[----:B------:R-:W-:Y:S05]  /*a500*/  WARPSYNC.ALL ;  /* 0x0000000000007948 */ /* 0x000fea0003800000 */
[----:B------:R-:W-:Y:S11]  /*a510*/  R2UR UR4, R16 ;  /* 0x00000000100472ca */ /* 0x000ff600000e0000 */
[----:B------:R-:W-:Y:S02]  /*a520*/  @!UPT UIADD3 URZ, UPT, UPT, URZ, URZ, URZ ;  /* 0x000000fffffff290 */ /* 0x000fe4000fffe0ff */
[----:B------:R-:W1:Y:S02]  /*a530*/  LDTM.x16 R4, tmem[UR4+0x20] ;  /* 0x00002004000479ee */ /* 0x000e640008240000 */
[----:B-1----:R-:W-:Y:S01]  /*a540*/  NOP ;  /* 0x0000000000007918 */ /* 0x002fe20000000000 */
.L_x_158:
[----:B---3--:R-:W-:Y:S01]  /*a550*/  SHF.L.U32 R3, R52, 0x10, RZ ;  /* 0x0000001034037819 */ /* 0x008fe200000006ff */
[C---:B------:R-:W-:Y:S01]  /*a560*/  FMUL R0, R43.reuse, R24 ;  /* 0x000000182b007220 */ /* 0x040fe20000400000 */
[----:B------:R-:W-:Y:S01]  /*a570*/  ISETP.NE.AND P1, PT, R88, R2, PT ;  /* 0x000000025800720c */ /* 0x000fe20003f25270 */
[----:B------:R-:W-:Y:S01]  /*a580*/  FMUL R2, R43, R25 ;  /* 0x000000192b027220 */ /* 0x000fe20000400000 */
[----:B--2---:R-:W-:Y:S01]  /*a590*/  LOP3.LUT R21, R52, 0xffff0000, RZ, 0xc0, !PT ;  /* 0xffff000034157812 */ /* 0x004fe200078ec0ff */
        /* <DEDUP_REMOVED lines=13> */
[----:B-1----:R-:W-:Y:S01]  /*a670*/  MOV R47, UR45 ;  /* 0x0000002d002f7c02 */ /* 0x002fe20008000f00 */
        /* <DEDUP_REMOVED lines=9> */
[----:B----4-:R-:W-:Y:S01]  /*a710*/  LOP3.LUT R41, R65, 0xffff0000, RZ, 0xc0, !PT ;  /* 0xffff000041297812 */ /* 0x010fe200078ec0ff */
        /* <DEDUP_REMOVED lines=56> */
[C---:B------:R-:W-:Y:S01]  /*aaa0*/  LOP3.LUT R21, R68.reuse, 0xffff0000, RZ, 0xc0, !PT ;  /* 0xffff000044157812 */ /* 0x040fe200078ec0ff */
[C---:B------:R-:W-:Y:S01]  /*aab0*/  FFMA R2, R45.reuse, R42, R2 ;  /* 0x0000002a2d027223 */ /* 0x040fe20000000002 */
[C---:B------:R-:W-:Y:S01]  /*aac0*/  FFMA R23, R45.reuse, R44, R23 ;  /* 0x0000002c2d177223 */ /* 0x040fe20000000017 */
[----:B------:R-:W-:Y:S01]  /*aad0*/  FFMA R40, R45, R46, R40 ;  /* 0x0000002e2d287223 */ /* 0x000fe20000000028 */
[----:B------:R-:W-:Y:S01]  /*aae0*/  SHF.L.U32 R42, R68, 0x10, RZ ;  /* 0x00000010442a7819 */ /* 0x000fe200000006ff */
[C---:B------:R-:W-:Y:S01]  /*aaf0*/  FMUL R41, R43.reuse, R12 ;  /* 0x0000000c2b297220 */ /* 0x040fe20000400000 */
[----:B------:R-:W-:Y:S01]  /*ab00*/  F2FP.BF16.F32.PACK_AB R62, R2, R0 ;  /* 0x00000000023e723e */ /* 0x000fe200000010ff */
[C---:B------:R-:W-:Y:S01]  /*ab10*/  FMUL R0, R43.reuse, R13 ;  /* 0x0000000d2b007220 */ /* 0x040fe20000400000 */
[----:B------:R-:W-:Y:S01]  /*ab20*/  F2FP.BF16.F32.PACK_AB R63, R40, R23 ;  /* 0x00000017283f723e */ /* 0x000fe200000010ff */
[----:B------:R-:W-:Y:S01]  /*ab30*/  FMUL R2, R43, R14 ;  /* 0x0000000e2b027220 */ /* 0x000fe20000400000 */
[----:B------:R-:W-:Y:S01]  /*ab40*/  @!P1 IADD3 R46, PT, PT, R47, UR43, RZ ;  /* 0x0000002b2f2e9c10 */ /* 0x000fe2000fffe0ff */
[----:B------:R-:W-:Y:S01]  /*ab50*/  FMUL R3, R43, R15 ;  /* 0x0000000f2b037220 */ /* 0x000fe20000400000 */
[----:B------:R-:W-:Y:S01]  /*ab60*/  SHF.L.U32 R22, R69, 0x10, RZ ;  /* 0x0000001045167819 */ /* 0x000fe200000006ff */
[----:B------:R-:W-:Y:S01]  /*ab70*/  FFMA R41, R45, R42, R41 ;  /* 0x0000002a2d297223 */ /* 0x000fe20000000029 */
[----:B------:R-:W-:Y:S01]  /*ab80*/  LOP3.LUT R23, R69, 0xffff0000, RZ, 0xc0, !PT ;  /* 0xffff000045177812 */ /* 0x000fe200078ec0ff */
[----:B------:R-:W-:Y:S01]  /*ab90*/  FMUL R20, R43, R16 ;  /* 0x000000102b147220 */ /* 0x000fe20000400000 */
[----:B------:R-:W-:Y:S01]  /*aba0*/  SHF.L.U32 R40, R70, 0x10, RZ ;  /* 0x0000001046287819 */ /* 0x000fe200000006ff */
[C---:B------:R-:W-:Y:S01]  /*abb0*/  FFMA R0, R45.reuse, R21, R0 ;  /* 0x000000152d007223 */ /* 0x040fe20000000000 */
[----:B------:R-:W-:Y:S01]  /*abc0*/  @!P1 IADD3 R46, PT, PT, R104, R46, RZ ;  /* 0x0000002e682e9210 */ /* 0x000fe20007ffe0ff */
[C---:B------:R-:W-:Y:S01]  /*abd0*/  FFMA R2, R45.reuse, R22, R2 ;  /* 0x000000162d027223 */ /* 0x040fe20000000002 */
[C---:B------:R-:W-:Y:S01]  /*abe0*/  FFMA R3, R45.reuse, R23, R3 ;  /* 0x000000172d037223 */ /* 0x040fe20000000003 */
[----:B------:R-:W-:Y:S01]  /*abf0*/  FFMA R20, R45, R40, R20 ;  /* 0x000000282d147223 */ /* 0x000fe20000000014 */
[----:B------:R-:W-:Y:S01]  /*ac00*/  LOP3.LUT R40, R70, 0xffff0000, RZ, 0xc0, !PT ;  /* 0xffff000046287812 */ /* 0x000fe200078ec0ff */
[----:B------:R1:W-:Y:S01]  /*ac10*/  @!P1 STS.128 [R46+0x300], R48 ;  /* 0x000300302e009388 */ /* 0x0003e20000000c00 */
[----:B------:R-:W-:Y:S01]  /*ac20*/  FMUL R21, R43, R17 ;  /* 0x000000112b157220 */ /* 0x000fe20000400000 */
[----:B------:R-:W-:Y:S01]  /*ac30*/  SHF.L.U32 R42, R71, 0x10, RZ ;  /* 0x00000010472a7819 */ /* 0x000fe200000006ff */
[----:B------:R-:W-:Y:S01]  /*ac40*/  FMUL R22, R43, R18 ;  /* 0x000000122b167220 */ /* 0x000fe20000400000 */
[----:B------:R-:W-:Y:S01]  /*ac50*/  LOP3.LUT R44, R71, 0xffff0000, RZ, 0xc0, !PT ;  /* 0xffff0000472c7812 */ /* 0x000fe200078ec0ff */
[----:B------:R-:W-:Y:S01]  /*ac60*/  FMUL R23, R43, R19 ;  /* 0x000000132b177220 */ /* 0x000fe20000400000 */
[C---:B------:R-:W-:Y:S01]  /*ac70*/  FFMA R21, R45.reuse, R40, R21 ;  /* 0x000000282d157223 */ /* 0x040fe20000000015 */
[C---:B------:R-:W-:Y:S01]  /*ac80*/  FFMA R22, R45.reuse, R42, R22 ;  /* 0x0000002a2d167223 */ /* 0x040fe20000000016 */
[----:B------:R1:W-:Y:S01]  /*ac90*/  @!P1 STS.128 [R47+UR43+0xb00], R60 ;  /* 0x000b003c2f009988 */ /* 0x0003e20008000c2b */
[----:B------:R-:W-:Y:S01]  /*aca0*/  FFMA R23, R45, R44, R23 ;  /* 0x0000002c2d177223 */ /* 0x000fe20000000017 */
[----:B------:R-:W-:Y:S02]  /*acb0*/  F2FP.BF16.F32.PACK_AB R96, R0, R41 ;  /* 0x000000290060723e */ /* 0x000fe400000010ff */
[----:B------:R-:W-:Y:S02]  /*acc0*/  F2FP.BF16.F32.PACK_AB R97, R3, R2 ;  /* 0x000000020361723e */ /* 0x000fe400000010ff */
[----:B------:R-:W-:Y:S02]  /*acd0*/  F2FP.BF16.F32.PACK_AB R98, R21, R20 ;  /* 0x000000141562723e */ /* 0x000fe400000010ff */
[----:B------:R-:W-:Y:S02]  /*ace0*/  F2FP.BF16.F32.PACK_AB R99, R23, R22 ;  /* 0x000000161763723e */ /* 0x000fe400000010ff */
[----:B------:R-:W-:Y:S02]  /*acf0*/  MOV R0, UR48 ;  /* 0x0000003000007c02 */ /* 0x000fe40008000f00 */
[----:B------:R-:W-:Y:S01]  /*ad00*/  MOV R2, UR56 ;  /* 0x0000003800027c02 */ /* 0x000fe20008000f00 */
[----:B------:R1:W-:Y:S01]  /*ad10*/  @!P1 STS.128 [R46+0xb00], R96 ;  /* 0x000b00602e009388 */ /* 0x0003e20000000c00 */
[----:B------:R-:W-:Y:S01]  /*ad20*/  @P2 LEA R0, R0, UR43, 0x3 ;  /* 0x0000002b00002c11 */ /* 0x000fe2000f8e18ff */
[----:B------:R-:W-:Y:S01]  /*ad30*/  @!PT LDS RZ, [RZ] ;  /* 0x00000000fffff984 */ /* 0x000fe20000000800 */
[----:B------:R-:W-:Y:S01]  /*ad40*/  @!PT LDS RZ, [RZ] ;  /* 0x00000000fffff984 */ /* 0x000fe20000000800 */
[----:B------:R-:W-:Y:S01]  /*ad50*/  @!PT LDS RZ, [RZ] ;  /* 0x00000000fffff984 */ /* 0x000fe20000000800 */
[----:B------:R-:W-:Y:S01]  /*ad60*/  @!PT LDS RZ, [RZ] ;  /* 0x00000000fffff984 */ /* 0x000fe20000000800 */
[----:B------:R2:W-:Y:S06]  /*ad70*/  MEMBAR.ALL.CTA ;  /* 0x0000000000007992 */ /* 0x0005ec0000008000 */
[----:B--2---:R-:W2:Y:S01]  /*ad80*/  FENCE.VIEW.ASYNC.S ;  /* 0x00000000000073c6 */ /* 0x004ea20000000000 */
[----:B------:R-:W-:Y:S05]  /*ad90*/  WARPSYNC.ALL ;  /* 0x0000000000007948 */ /* 0x000fea0003800000 */
[----:B------:R-:W-:Y:S01]  /*ada0*/  BSSY.RECONVERGENT B0, `(.L_x_161) ;  /* 0x0000011000007945 */ /* 0x000fe20003800200 */
[----:B--2---:R-:W-:Y:S06]  /*adb0*/  BAR.SYNC.DEFER_BLOCKING 0x1, 0x80 ;  /* 0x0042000000007b1d */ /* 0x004fec0000010000 */
[----:B------:R-:W-:Y:S05]  /*adc0*/  @P0 BRA `(.L_x_162) ;  /* 0x0000000000380947 */ /* 0x000fea0003800000 */
[----:B------:R-:W2:Y:S01]  /*add0*/  LDCU.64 UR6, c[0x0][0x348] ;  /* 0x00006900ff0677ac */ /* 0x000ea20008000a00 */
[----:B------:R-:W-:Y:S01]  /*ade0*/  ULEA UR5, UR45, UR43, 0xc ;  /* 0x0000002b2d057291 */ /* 0x000fe2000f8e60ff */
[----:B------:R-:W-:Y:S01]  /*adf0*/  UMOV UR54, UR50 ;  /* 0x0000003200367c82 */ /* 0x000fe20008000000 */
[----:B------:R-:W-:Y:S02]  /*ae00*/  UMOV UR55, UR44 ;  /* 0x0000002c00377c82 */ /* 0x000fe40008000000 */
[----:B------:R-:W-:Y:S02]  /*ae10*/  UIADD3 UR52, UPT, UPT, UR5, 0x300, URZ ;  /* 0x0000030005347890 */ /* 0x000fe4000fffe0ff */
[----:B------:R-:W-:Y:S02]  /*ae20*/  UIADD3 UR8, UPT, UPT, UR5, 0xb00, URZ ;  /* 0x00000b0005087890 */ /* 0x000fe4000fffe0ff */
        /* <DEDUP_REMOVED lines=8> */
.L_x_162:
[----:B------:R-:W-:Y:S05]  /*aeb0*/  BSYNC.RECONVERGENT B0 ;  /* 0x0000000000007941 */ /* 0x000fea0003800200 */
.L_x_161:
[----:B------:R-:W-:Y:S01]  /*aec0*/  UISETP.NE.AND UP1, UPT, UR51, URZ, UPT ;  /* 0x000000ff3300728c */ /* 0x000fe2000bf25270 */
[----:B------:R-:W-:Y:S01]  /*aed0*/  @P2 VIADD R3, R0, 0x1f8 ;  /* 0x000001f800032836 */ /* 0x000fe20000000000 */
[----:B------:R-:W-:Y:S01]  /*aee0*/  UIADD3 UR4, UPT, UPT, UR45, 0x1, URZ ;  /* 0x000000012d047890 */ /* 0x000fe2000fffe0ff */
[----:B------:R-:W-:Y:S01]  /*aef0*/  BSSY.RECONVERGENT B0, `(.L_x_163) ;  /* 0x000000a000007945 */ /* 0x000fe20003800200 */
[----:B------:R-:W-:Y:S02]  /*af00*/  LEA R0, R112, UR43, 0x3 ;  /* 0x0000002b70007c11 */ /* 0x000fe4000f8e18ff */
[----:B------:R-:W-:Y:S01]  /*af10*/  UISETP.NE.AND UP0, UPT, UR4, 0x3, UPT ;  /* 0x000000030400788c */ /* 0x000fe2000bf05270 */
[----:B------:R-:W-:Y:S01]  /*af20*/  @P2 PRMT R3, R2, 0x654, R3 ;  /* 0x0000065402032816 */ /* 0x000fe20000000003 */
[----:B------:R-:W-:Y:S01]  /*af30*/  UISETP.EQ.XOR UP1, UPT, UR4, 0x3, UP1 ;  /* 0x000000030400788c */ /* 0x000fe20008f22a70 */
[----:B------:R-:W-:Y:S01]  /*af40*/  @P2 SHF.L.U32 R2, R114, 0x1f, RZ ;  /* 0x0000001f72022819 */ /* 0x000fe200000006ff */
[----:B------:R-:W-:Y:S02]  /*af50*/  USEL UR46, UR4, URZ, UP0 ;  /* 0x000000ff042e7287 */ /* 0x000fe40008000000 */
[----:B------:R-:W-:Y:S01]  /*af60*/  UP2UR UR47, UPR, URZ, 0x2 ;  /* 0x00000002ff2f7883 */ /* 0x000fe20008000000 */
[----:B------:R-:W-:Y:S11]  /*af70*/  @P0 BRA `(.L_x_164) ;  /* 0x0000000000040947 */ /* 0x000ff60003800000 */
[----:B------:R-:W-:Y:S04]  /*af80*/  DEPBAR.LE SB0, 0x1 ;  /* 0x000080400000791a */ /* 0x000fe80000000000 */
.L_x_164:
[----:B------:R-:W-:Y:S05]  /*af90*/  BSYNC.RECONVERGENT B0 ;  /* 0x0000000000007941 */ /* 0x000fea0003800200 */
.L_x_163:
[----:B------:R-:W-:Y:S01]  /*afa0*/  BAR.SYNC.DEFER_BLOCKING 0x1, 0x80 ;  /* 0x0042000000007b1d */ /* 0x000fe20000010000 */
[----:B------:R-:W-:Y:S04]  /*afb0*/  UIADD3 UR4, UPT, UPT, UR48, 0x1, URZ ;  /* 0x0000000130047890 */ /* 0x000fe8000fffe0ff */
[----:B------:R-:W-:Y:S04]  /*afc0*/  UISETP.NE.AND UP0, UPT, UR4, 0x3, UPT ;  /* 0x000000030400788c */ /* 0x000fe8000bf05270 */
[----:B------:R-:W-:Y:S01]  /*afd0*/  USEL UR52, UR4, URZ, UP0 ;  /* 0x000000ff04347287 */ /* 0x000fe20008000000 */
[----:B------:R2:W-:Y:S01]  /*afe0*/  @P2 SYNCS.ARRIVE.TRANS64.RED.A1T0 RZ, [R3+URZ], RZ ;  /* 0x000000ff03ff29a7 */ /* 0x0005e200081004ff */
[----:B------:R-:W-:Y:S01]  /*aff0*/  BSSY B1, `(.L_x_165) ;  /* 0x0000015000017945 */ /* 0x000fe20003800000 */
[----:B------:R-:W3:Y:S02]  /*b000*/  @P2 SYNCS.PHASECHK.TRANS64.TRYWAIT P0, [R0+URZ+0x1e0], R2 ;  /* 0x0001e002000025a7 */ /* 0x000ee400080011ff */
[----:B---3--:R-:W-:Y:S01]  /*b010*/  @P2 SEL R113, RZ, 0x1, !P0 ;  /* 0x00000001ff712807 */ /* 0x008fe20004000000 */
[----:B--2---:R-:W-:Y:S06]  /*b020*/  @!P2 BRA `(.L_x_166) ;  /* 0x000000000044a947 */ /* 0x004fec0003800000 */
        /* <DEDUP_REMOVED lines=10> */
.L_x_168:
[----:B------:R-:W-:Y:S05]  /*b0d0*/  BSYNC B0 ;  /* 0x0000000000007941 */ /* 0x000fea0003800000 */
.L_x_167:
[----:B------:R-:W-:Y:S11]  /*b0e0*/  ISETP.NE.AND P0, PT, R115, RZ, PT ;  /* 0x000000ff7300720c */ /* 0x000ff60003f05270 */
[----:B------:R-:W-:Y:S02]  /*b0f0*/  @!UPT UIADD3 URZ, UPT, UPT, URZ, URZ, URZ ;  /* 0x000000fffffff290 */ /* 0x000fe4000fffe0ff */
[----:B------:R3:W4:Y:S04]  /*b100*/  @P0 LDS.128 R52, [R112+UR43+0x300] ;  /* 0x0003002b70340984 */ /* 0x0007280008000c00 */
[----:B------:R3:W1:Y:S04]  /*b110*/  @P0 LDS.128 R64, [R112+UR43+0xb00] ;  /* 0x000b002b70400984 */ /* 0x0006680008000c00 */
[----:B------:R3:W1:Y:S04]  /*b120*/  @P0 LDS.128 R56, [R2+0x300] ;  /* 0x0003000002380984 */ /* 0x0006680000000c00 */
[----:B------:R3:W1:Y:S02]  /*b130*/  @P0 LDS.128 R68, [R2+0xb00] ;  /* 0x000b000002440984 */ /* 0x0006640000000c00 */
.L_x_166:
[----:B------:R-:W-:Y:S05]  /*b140*/  BSYNC B1 ;  /* 0x0000000000017941 */ /* 0x000fea0003800000 */
.L_x_165:
[----:B------:R-:W-:Y:S05]  /*b150*/  VIADD R107, R107, 0x400010 ;  /* 0x004000106b6b7836 */ /* 0x000fea0000000000 */
[----:B--2---:R-:W-:Y:S04]  /*b160*/  SHF.R.U32.HI R0, RZ, 0x15, R107 ;  /* 0x00000015ff007819 */ /* 0x004fe8000001166b */
[----:B---3--:R-:W-:Y:S04]  /*b170*/  LOP3.LUT R2, R0, 0x3, RZ, 0xc0, !PT ;  /* 0x0000000300027812 */ /* 0x008fe800078ec0ff */
[----:B------:R-:W-:Y:S11]  /*b180*/  ISETP.NE.AND P0, PT, R88, R2, PT ;  /* 0x000000025800720c */ /* 0x000ff60003f05270 */
[----:B------:R-:W-:Y:S02]  /*b190*/  @!UPT UIADD3 URZ, UPT, UPT, URZ, URZ, URZ ;  /* 0x000000fffffff290 */ /* 0x000fe4000fffe0ff */
[----:B------:R-:W-:Y:S05]  /*b1a0*/  @P0 BRA `(.L_x_170) ;  /* 0x0000000000bc0947 */ /* 0x000fea0003800000 */
[----:B------:R-:W-:Y:S02]  /*b1b0*/  LOP3.LUT P0, RZ, R0, 0x3, R90, 0x48, !PT ;  /* 0x0000000300ff7812 */ /* 0x000fe4000780485a */
[----:B------:R-:W-:Y:S11]  /*b1c0*/  MOV R16, R107 ;  /* 0x0000006b00107202 */ /* 0x000ff60000000f00 */
[----:B------:R-:W-:Y:S05]  /*b1d0*/  @!P0 BRA `(.L_x_171) ;  /* 0x0000000000408947 */ /* 0x000fea0003800000 */
[----:B------:R-:W2:Y:S01]  /*b1e0*/  LDCU.64 UR8, c[0x4][0x70] ;  /* 0x01000e00ff0877ac */ /* 0x000ea20008000a00 */
[----:B------:R-:W-:Y:S01]  /*b1f0*/  MOV R15, 0x0 ;  /* 0x00000000000f7802 */ /* 0x000fe20000000f00 */
[----:B------:R-:W-:Y:S02]  /*b200*/  HFMA2 R12, -RZ, RZ, 0, 5.9604644775390625e-08 ;  /* 0x00000001ff0c7431 */ /* 0x000fe400000001ff */
[----:B------:R-:W-:Y:S02]  /*b210*/  IMAD.MOV.U32 R8, RZ, RZ, 0x192 ;  /* 0x00000192ff087424 */ /* 0x000fe400078e00ff */
[----:B------:R-:W-:Y:S01]  /*b220*/  IMAD.MOV.U32 R13, RZ, RZ, RZ ;  /* 0x000000ffff0d7224 */ /* 0x000fe200078e00ff */
[----:B------:R-:W3:Y:S01]  /*b230*/  LDCU.64 UR6, c[0x4][0x78] ;  /* 0x01000f00ff0677ac */ /* 0x000ee20008000a00 */
[----:B------:R-:W1:Y:S01]  /*b240*/  LDC.64 R14, c[0x4][R15] ;  /* 0x010000000f0e7b82 */ /* 0x000e620000000a00 */
[----:B------:R-:W5:Y:S01]  /*b250*/  LDCU.64 UR4, c[0x4][0x10] ;  /* 0x01000200ff0477ac */ /* 0x000f620008000a00 */
[----:B--2---:R-:W-:Y:S01]  /*b260*/  MOV R5, UR9 ;  /* 0x0000000900057c02 */ /* 0x004fe20008000f00 */
[----:B------:R-:W-:Y:S01]  /*b270*/  IMAD.U32 R4, RZ, RZ, UR8 ;  /* 0x00000008ff047e24 */ /* 0x000fe2000f8e00ff */
[----:B---3--:R-:W-:Y:S01]  /*b280*/  MOV R7, UR7 ;  /* 0x0000000700077c02 */ /* 0x008fe20008000f00 */
[----:B------:R-:W-:Y:S01]  /*b290*/  IMAD.U32 R6, RZ, RZ, UR6 ;  /* 0x00000006ff067e24 */ /* 0x000fe2000f8e00ff */
[----:B-----5:R-:W-:Y:S01]  /*b2a0*/  MOV R11, UR5 ;  /* 0x00000005000b7c02 */ /* 0x020fe20008000f00 */
[----:B------:R-:W-:Y:S02]  /*b2b0*/  IMAD.U32 R10, RZ, RZ, UR4 ;  /* 0x00000004ff0a7e24 */ /* 0x000fe4000f8e00ff */
[----:B------:R-:W-:Y:S07]  /*b2c0*/  LEPC R20, `(.L_x_171) ;  /* 0x000000001014794e */ /* 0x000fee0000000000 */
[----:B-1--4-:R-:W-:Y:S05]  /*b2d0*/  CALL.ABS.NOINC R14 ;  /* 0x000000000e007343 */ /* 0x012fea0003c00000 */
.L_x_171:
[----:B------:R-:W-:Y:S05]  /*b2e0*/  WARPSYNC.ALL ;  /* 0x0000000000007948 */ /* 0x000fea0003800000 */
[C---:B------:R-:W-:Y:S01]  /*b2f0*/  R2UR UR4, R16.reuse ;  /* 0x00000000100472ca */ /* 0x040fe200000e0000 */
[----:B------:R-:W-:Y:S05]  /*b300*/  VIADD R0, R16, 0x20 ;  /* 0x0000002010007836 */ /* 0x000fea0000000000 */
[----:B------:R-:W-:Y:S04]  /*b310*/  SHF.R.U32.HI R0, RZ, 0x15, R0 ;  /* 0x00000015ff007819 */ /* 0x000fe80000011600 */
[----:B------:R-:W-:Y:S03]  /*b320*/  LOP3.LUT P0, RZ, R0, 0x3, R90, 0x48, !PT ;  /* 0x0000000300ff7812 */ /* 0x000fe6000780485a */
[----:B------:R-:W2:Y:S10]  /*b330*/  LDTM.x16 R24, tmem[UR4] ;  /* 0x00000004001879ee */ /* 0x000eb40008240000 */
[----:B--2---:R-:W-:Y:S05]  /*b340*/  @!P0 BRA `(.L_x_172) ;  /* 0x0000000000408947 */ /* 0x004fea0003800000 */
        /* <DEDUP_REMOVED lines=16> */
.L_x_172:
[----:B------:R-:W-:Y:S05]  /*b450*/  WARPSYNC.ALL ;  /* 0x0000000000007948 */ /* 0x000fea0003800000 */
[----:B------:R-:W-:Y:S11]  /*b460*/  R2UR UR4, R16 ;  /* 0x00000000100472ca */ /* 0x000ff600000e0000 */
[----:B------:R-:W-:Y:S02]  /*b470*/  @!UPT UIADD3 URZ, UPT, UPT, URZ, URZ, URZ ;  /* 0x000000fffffff290 */ /* 0x000fe4000fffe0ff */
[----:B------:R-:W2:Y:S02]  /*b480*/  LDTM.x16 R4, tmem[UR4+0x20] ;  /* 0x00002004000479ee */ /* 0x000ea40008240000 */
[----:B--2---:R-:W-:Y:S01]  /*b490*/  NOP ;  /* 0x0000000000007918 */ /* 0x004fe20000000000 */
.L_x_170:
[----:B------:R-:W-:Y:S01]  /*b4a0*/  ISETP.NE.AND P1, PT, R88, R2, PT ;  /* 0x000000025800720c */ /* 0x000fe20003f25270 */
[----:B------:R-:W-:Y:S05]  /*b4b0*/  WARPSYNC.ALL ;  /* 0x0000000000007948 */ /* 0x000fea0003800000 */
[C---:B----4-:R-:W-:Y:S01]  /*b4c0*/  SHF.L.U32 R3, R52.reuse, 0x10, RZ ;  /* 0x0000001034037819 */ /* 0x050fe200000006ff */
[----:B------:R-:W-:Y:S01]  /*b4d0*/  NOP ;  /* 0x0000000000007918 */ /* 0x000fe20000000000 */
[----:B------:R-:W-:Y:S01]  /*b4e0*/  LOP3.LUT R40, R52, 0xffff0000, RZ, 0xc0, !PT ;  /* 0xffff000034287812 */ /* 0x000fe200078ec0ff */
[----:B------:R-:W-:Y:S01]  /*b4f0*/  FMUL R0, R43, R24 ;  /* 0x000000182b007220 */ /* 0x000fe20000400000 */
[----:B------:R-:W-:Y:S01]  /*b500*/  SHF.L.U32 R41, R53, 0x10, RZ ;  /* 0x0000001035297819 */ /* 0x000fe200000006ff */
[C---:B------:R-:W-:Y:S01]  /*b510*/  FMUL R20, R43.reuse, R4 ;  /* 0x000000042b147220 */ /* 0x040fe20000400000 */
[----:B------:R-:W-:Y:S01]  /*b520*/  MOV R4, UR46 ;  /* 0x0000002e00047c02 */ /* 0x000fe20008000f00 */
[----:B------:R-:W-:Y:S01]  /*b530*/  FMUL R2, R43, R25 ;  /* 0x000000192b027220 */ /* 0x000fe20000400000 */
[----:B------:R-:W-:Y:S01]  /*b540*/  LOP3.LUT R42, R53, 0xffff0000, RZ, 0xc0, !PT ;  /* 0xffff0000352a7812 */ /* 0x000fe200078ec0ff */
[C---:B------:R-:W-:Y:S01]  /*b550*/  FFMA R0, R45.reuse, R3, R0 ;  /* 0x000000032d007223 */ /* 0x040fe20000000000 */
[----:B------:R-:W-:Y:S01]  /*b560*/  @!P1 LEA R105, R4, R105, 0xc ;  /* 0x0000006904699211 */ /* 0x000fe200078e60ff */
[----:B------:R-:W-:Y:S01]  /*b570*/  FFMA R2, R45, R40, R2 ;  /* 0x000000282d027223 */ /* 0x000fe20000000002 */
[----:B------:R-:W-:Y:S01]  /*b580*/  R2UR UR4, R106 ;  /* 0x000000006a0472ca */ /* 0x000fe200000e0000 */
[C---:B------:R-:W-:Y:S01]  /*b590*/  FMUL R3, R43.reuse, R26 ;  /* 0x0000001a2b037220 */ /* 0x040fe20000400000 */
[----:B------:R-:W-:Y:S01]  /*b5a0*/  SHF.L.U32 R44, R54, 0x10, RZ ;  /* 0x00000010362c7819 */ /* 0x000fe200000006ff */
[C---:B------:R-:W-:Y:S01]  /*b5b0*/  FMUL R4, R43.reuse, R27 ;  /* 0x0000001b2b047220 */ /* 0x040fe20000400000 */
[----:B-1----:R-:W-:Y:S01]  /*b5c0*/  F2FP.BF16.F32.PACK_AB R96, R2, R0 ;  /* 0x000000000260723e */ /* 0x002fe200000010ff */
[----:B------:R-:W-:Y:S01]  /*b5d0*/  FMUL R21, R43, R5 ;  /* 0x000000052b157220 */ /* 0x000fe20000400000 */
[----:B------:R-:W-:Y:S01]  /*b5e0*/  @!P1 IADD3 R5, PT, PT, R105, UR43, RZ ;  /* 0x0000002b69059c10 */ /* 0x000fe2000fffe0ff */
[C---:B------:R-:W-:Y:S01]  /*b5f0*/  FFMA R3, R45.reuse, R41, R3 ;  /* 0x000000292d037223 */ /* 0x040fe20000000003 */
[----:B------:R-:W-:Y:S01]  /*b600*/  LOP3.LUT R46, R54, 0xffff0000, RZ, 0xc0, !PT ;  /* 0xffff0000362e7812 */ /* 0x000fe200078ec0ff */
[----:B------:R-:W-:Y:S01]  /*b610*/  FFMA R4, R45, R42, R4 ;  /* 0x0000002a2d047223 */ /* 0x000fe20000000004 */
[----:B------:R-:W-:Y:S01]  /*b620*/  SHF.L.U32 R47, R55, 0x10, RZ ;  /* 0x00000010372f7819 */ /* 0x000fe200000006ff */
[C---:B------:R-:W-:Y:S01]  /*b630*/  FMUL R0, R43.reuse, R28 ;  /* 0x0000001c2b007220 */ /* 0x040fe20000400000 */
[----:B------:R-:W-:Y:S01]  /*b640*/  @!P1 IADD3 R104, PT, PT, R104, R5, RZ ;  /* 0x0000000568689210 */ /* 0x000fe20007ffe0ff */
[----:B------:R-:W-:Y:S01]  /*b650*/  FMUL R2, R43, R29 ;  /* 0x0000001d2b027220 */ /* 0x000fe20000400000 */
[----:B------:R-:W-:Y:S01]  /*b660*/  LOP3.LUT R48, R55, 0xffff0000, RZ, 0xc0, !PT ;  /* 0xffff000037307812 */ /* 0x000fe200078ec0ff */
[C---:B------:R-:W-:Y:S01]  /*b670*/  FMUL R5, R43.reuse, R30 ;  /* 0x0000001e2b057220 */ /* 0x040fe20000400000 */
[C---:B------:R-:W-:Y:S01]  /*b680*/  SHF.L.U32 R49, R56.reuse, 0x10, RZ ;  /* 0x0000001038317819 */ /* 0x040fe200000006ff */
        /* <DEDUP_REMOVED lines=8> */
[----:B------:R-:W-:Y:S01]  /*b710*/  FFMA R2, R45, R46, R2 ;  /* 0x0000002e2d027223 */ /* 0x000fe20000000002 */
[C---:B------:R-:W-:Y:S01]  /*b720*/  SHF.L.U32 R53, R58.reuse, 0x10, RZ ;  /* 0x000000103a357819 */ /* 0x040fe200000006ff */
[C---:B------:R-:W-:Y:S01]  /*b730*/  FMUL R7, R43.reuse, R32 ;  /* 0x000000202b077220 */ /* 0x040fe20000400000 */
[----:B------:R-:W-:Y:S01]  /*b740*/  LOP3.LUT R54, R58, 0xffff0000, RZ, 0xc0, !PT ;  /* 0xffff00003a367812 */ /* 0x000fe200078ec0ff */
[----:B------:R-:W-:Y:S01]  /*b750*/  FMUL R3, R43, R33 ;  /* 0x000000212b037220 */ /* 0x000fe20000400000 */
[----:B------:R-:W-:Y:S01]  /*b760*/  F2FP.BF16.F32.PACK_AB R98, R2, R0 ;  /* 0x000000000262723e */ /* 0x000fe200000010ff */
[----:B------:R-:W-:Y:S01]  /*b770*/  FFMA R5, R45, R47, R5 ;  /* 0x0000002f2d057223 */ /* 0x000fe20000000005 */
[----:B------:R-:W-:Y:S01]  /*b780*/  SHF.L.U32 R55, R59, 0x10, RZ ;  /* 0x000000103b377819 */ /* 0x000fe200000006ff */
[----:B------:R-:W-:Y:S01]  /*b790*/  FFMA R6, R45, R48, R6 ;  /* 0x000000302d067223 */ /* 0x000fe20000000006 */
[----:B------:R-:W-:Y:S01]  /*b7a0*/  LOP3.LUT R56, R59, 0xffff0000, RZ, 0xc0, !PT ;  /* 0xffff00003b387812 */ /* 0x000fe200078ec0ff */
[C---:B------:R-:W-:Y:S01]  /*b7b0*/  FFMA R7, R45.reuse, R49, R7 ;  /* 0x000000312d077223 */ /* 0x040fe20000000007 */
[----:B------:R-:W-:Y:S01]  /*b7c0*/  SHF.L.U32 R57, R64, 0x10, RZ ;  /* 0x0000001040397819 */ /* 0x000fe200000006ff */
[----:B------:R-:W-:Y:S01]  /*b7d0*/  UIADD3 UR4, UPT, UPT, UR4, 0x250, URZ ;  /* 0x0000025004047890 */ /* 0x000fe2000fffe0ff */
[----:B------:R-:W-:Y:S01]  /*b7e0*/  F2FP.BF16.F32.PACK_AB R99, R6, R5 ;  /* 0x000000050663723e */ /* 0x000fe200000010ff */
[----:B------:R-:W-:Y:S01]  /*b7f0*/  FFMA R3, R45, R50, R3 ;  /* 0x000000322d037223 */ /* 0x000fe20000000003 */
[----:B------:R-:W-:Y:S01]  /*b800*/  LOP3.LUT R58, R64, 0xffff0000, RZ, 0xc0, !PT ;  /* 0xffff0000403a7812 */ /* 0x000fe200078ec0ff */
[----:B------:R-:W-:Y:S01]  /*b810*/  FMUL R0, R43, R34 ;  /* 0x000000222b007220 */ /* 0x000fe20000400000 */
[----:B------:R-:W-:Y:S01]  /*b820*/  SHF.L.U32 R59, R65, 0x10, RZ ;  /* 0x00000010413b7819 */ /* 0x000fe200000006ff */
[----:B------:R-:W-:Y:S01]  /*b830*/  FMUL R2, R43, R35 ;  /* 0x000000232b027220 */ /* 0x000fe20000400000 */
[----:B------:R-:W-:Y:S01]  /*b840*/  F2FP.BF16.F32.PACK_AB R28, R3, R7 ;  /* 0x00000007031c723e */ /* 0x000fe200000010ff */
[----:B------:R-:W-:Y:S01]  /*b850*/  UPRMT UR4, UR56, 0x654, UR4 ;  /* 0x0000065438047896 */ /* 0x000fe20008000004 */
[----:B------:R-:W-:Y:S01]  /*b860*/  LOP3.LUT R60, R65, 0xffff0000, RZ, 0xc0, !PT ;  /* 0xffff0000413c7812 */ /* 0x000fe200078ec0ff */
[C---:B------:R-:W-:Y:S01]  /*b870*/  FMUL R4, R43.reuse, R36 ;  /* 0x000000242b047220 */ /* 0x040fe20000400000 */
[C---:B------:R-:W-:Y:S01]  /*b880*/  SHF.L.U32 R61, R66.reuse, 0x10, RZ ;  /* 0x00000010423d7819 */ /* 0x040fe200000006ff */
[----:B------:R-:W-:Y:S01]  /*b890*/  FMUL R5, R43, R37 ;  /* 0x000000252b057220 */ /* 0x000fe20000400000 */
[----:B------:R-:W-:Y:S01]  /*b8a0*/  LOP3.LUT R62, R66, 0xffff0000, RZ, 0xc0, !PT ;  /* 0xffff0000423e7812 */ /* 0x000fe200078ec0ff */
[----:B------:R-:W-:Y:S01]  /*b8b0*/  FFMA R0, R45, R51, R0 ;  /* 0x000000332d007223 */ /* 0x000fe20000000000 */
[----:B------:R-:W-:Y:S01]  /*b8c0*/  FMUL R6, R43, R38 ;  /* 0x000000262b067220 */ /* 0x000fe20000400000 */
[----:B------:R-:W-:Y:S01]  /*b8d0*/  FFMA R2, R45, R52, R2 ;  /* 0x000000342d027223 */ /* 0x000fe20000000002 */
[----:B------:R-:W-:Y:S01]  /*b8e0*/  FMUL R3, R43, R39 ;  /* 0x000000272b037220 */ /* 0x000fe20000400000 */
[C---:B------:R-:W-:Y:S01]  /*b8f0*/  FFMA R4, R45.reuse, R53, R4 ;  /* 0x000000352d047223 */ /* 0x040fe20000000004 */
[C---:B------:R-:W-:Y:S01]  /*b900*/  FFMA R5, R45.reuse, R54, R5 ;  /* 0x000000362d057223 */ /* 0x040fe20000000005 */
[C---:B------:R-:W-:Y:S01]  /*b910*/  FFMA R6, R45.reuse, R55, R6 ;  /* 0x000000372d067223 */ /* 0x040fe20000000006 */
[C---:B------:R-:W-:Y:S01]  /*b920*/  FFMA R3, R45.reuse, R56, R3 ;  /* 0x000000382d037223 */ /* 0x040fe20000000003 */
[----:B------:R-:W-:Y:S01]  /*b930*/  FFMA R20, R45, R57, R20 ;  /* 0x000000392d147223 */ /* 0x000fe20000000014 */
[----:B------:R-:W-:Y:S01]  /*b940*/  FMUL R8, R43, R8 ;  /* 0x000000082b087220 */ /* 0x000fe20000400000 */
[----:B------:R-:W-:Y:S01]  /*b950*/  SYNCS.ARRIVE.TRANS64.RED.A1T0 RZ, [UR4], RZ ;  /* 0x000000ffffff79a7 */ /* 0x000fe20008100404 */
[----:B------:R1:W-:Y:S01]  /*b960*/  @!P1 STS.128 [R105+UR43+0x300], R96 ;  /* 0x0003006069009988 */ /* 0x0003e20008000c2b */
[----:B------:R-:W-:Y:S01]  /*b970*/  SHF.L.U32 R63, R67, 0x10, RZ ;  /* 0x00000010433f7819 */ /* 0x000fe200000006ff */
[----:B------:R-:W-:Y:S01]  /*b980*/  FFMA R21, R45, R58, R21 ;  /* 0x0000003a2d157223 */ /* 0x000fe20000000015 */
[----:B------:R-:W-:Y:S01]  /*b990*/  LOP3.LUT R64, R67, 0xffff0000, RZ, 0xc0, !PT ;  /* 0xffff000043407812 */ /* 0x000fe200078ec0ff */
[----:B------:R-:W-:Y:S01]  /*b9a0*/  FMUL R9, R43, R9 ;  /* 0x000000092b097220 */ /* 0x000fe20000400000 */
[C---:B------:R-:W-:Y:S01]  /*b9b0*/  SHF.L.U32 R24, R68.reuse, 0x10, RZ ;  /* 0x0000001044187819 */ /* 0x040fe200000006ff */
[----:B------:R-:W-:Y:S01]  /*b9c0*/  FFMA R22, R45, R59, R22 ;  /* 0x0000003b2d167223 */ /* 0x000fe20000000016 */
[----:B------:R-:W-:Y:S01]  /*b9d0*/  LOP3.LUT R25, R68, 0xffff0000, RZ, 0xc0, !PT ;  /* 0xffff000044197812 */ /* 0x000fe200078ec0ff */
[----:B------:R-:W-:Y:S01]  /*b9e0*/  FMUL R10, R43, R10 ;  /* 0x0000000a2b0a7220 */ /* 0x000fe20000400000 */
[----:B------:R-:W-:Y:S01]  /*b9f0*/  FFMA R23, R45, R60, R23 ;  /* 0x0000003c2d177223 */ /* 0x000fe20000000017 */
[----:B------:R-:W-:Y:S01]  /*ba00*/  FMUL R11, R43, R11 ;  /* 0x0000000b2b0b7220 */ /* 0x000fe20000400000 */
[----:B------:R-:W-:Y:S01]  /*ba10*/  F2FP.BF16.F32.PACK_AB R29, R2, R0 ;  /* 0x00000000021d723e */ /* 0x000fe200000010ff */
[----:B------:R-:W-:Y:S01]  /*ba20*/  FFMA R8, R45, R61, R8 ;  /* 0x0000003d2d087223 */ /* 0x000fe20000000008 */
[----:B------:R-:W-:Y:S01]  /*ba30*/  F2FP.BF16.F32.PACK_AB R30, R5, R4 ;  /* 0x00000004051e723e */ /* 0x000fe200000010ff */
[----:B------:R-:W-:Y:S01]  /*ba40*/  FMUL R12, R43, R12 ;  /* 0x0000000c2b0c7220 */ /* 0x000fe20000400000 */
[----:B------:R-:W-:Y:S01]  /*ba50*/  F2FP.BF16.F32.PACK_AB R31, R3, R6 ;  /* 0x00000006031f723e */ /* 0x000fe200000010ff */
[----:B------:R-:W-:Y:S01]  /*ba60*/  FFMA R9, R45, R62, R9 ;  /* 0x0000003e2d097223 */ /* 0x000fe20000000009 */
[----:B------:R-:W-:Y:S01]  /*ba70*/  FMUL R13, R43, R13 ;  /* 0x0000000d2b0d7220 */ /* 0x000fe20000400000 */
[----:B------:R-:W-:Y:S01]  /*ba80*/  SHF.L.U32 R26, R69, 0x10, RZ ;  /* 0x00000010451a7819 */ /* 0x000fe200000006ff */
[----:B------:R-:W-:Y:S01]  /*ba90*/  FFMA R10, R45, R63, R10 ;  /* 0x0000003f2d0a7223 */ /* 0x000fe2000000000a */
[----:B------:R1:W-:Y:S01]  /*baa0*/  @!P1 STS.128 [R104+0x300], R28 ;  /* 0x0003001c68009388 */ /* 0x0003e20000000c00 */
[----:B------:R-:W-:Y:S01]  /*bab0*/  FMUL R14, R43, R14 ;  /* 0x0000000e2b0e7220 */ /* 0x000fe20000400000 */
[----:B------:R-:W-:Y:S01]  /*bac0*/  LOP3.LUT R40, R69, 0xffff0000, RZ, 0xc0, !PT ;  /* 0xffff000045287812 */ /* 0x000fe200078ec0ff */
[----:B------:R-:W-:Y:S01]  /*bad0*/  FFMA R11, R45, R64, R11 ;  /* 0x000000402d0b7223 */ /* 0x000fe2000000000b */
[----:B------:R-:W-:Y:S01]  /*bae0*/  FMUL R15, R43, R15 ;  /* 0x0000000f2b0f7220 */ /* 0x000fe20000400000 */
[C---:B------:R-:W-:Y:S01]  /*baf0*/  SHF.L.U32 R65, R70.reuse, 0x10, RZ ;  /* 0x0000001046417819 */ /* 0x040fe200000006ff */
[----:B------:R-:W-:Y:S01]  /*bb00*/  FFMA R12, R45, R24, R12 ;  /* 0x000000182d0c7223 */ /* 0x000fe2000000000c */
[----:B------:R-:W-:Y:S01]  /*bb10*/  FMUL R16, R43, R16 ;  /* 0x000000102b107220 */ /* 0x000fe20000400000 */
[----:B------:R-:W-:Y:S01]  /*bb20*/  LOP3.LUT R66, R70, 0xffff0000, RZ, 0xc0, !PT ;  /* 0xffff000046427812 */ /* 0x000fe200078ec0ff */
[----:B------:R-:W-:Y:S01]  /*bb30*/  FFMA R13, R45, R25, R13 ;  /* 0x000000192d0d7223 */ /* 0x000fe2000000000d */
[----:B------:R-:W-:Y:S01]  /*bb40*/  FMUL R17, R43, R17 ;  /* 0x000000112b117220 */ /* 0x000fe20000400000 */
[----:B------:R-:W-:Y:S01]  /*bb50*/  SHF.L.U32 R67, R71, 0x10, RZ ;  /* 0x0000001047437819 */ /* 0x000fe200000006ff */
[----:B------:R-:W-:Y:S01]  /*bb60*/  FFMA R14, R45, R26, R14 ;  /* 0x0000001a2d0e7223 */ /* 0x000fe2000000000e */
[----:B------:R-:W-:Y:S01]  /*bb70*/  F2FP.BF16.F32.PACK_AB R20, R21, R20 ;  /* 0x000000141514723e */ /* 0x000fe200000010ff */
[----:B------:R-:W-:Y:S01]  /*bb80*/  FMUL R18, R43, R18 ;  /* 0x000000122b127220 */ /* 0x000fe20000400000 */
[----:B------:R-:W-:Y:S01]  /*bb90*/  LOP3.LUT R68, R71, 0xffff0000, RZ, 0xc0, !PT ;  /* 0xffff000047447812 */ /* 0x000fe200078ec0ff */
[----:B------:R-:W-:Y:S01]  /*bba0*/  FFMA R15, R45, R40, R15 ;  /* 0x000000282d0f7223 */ /* 0x000fe2000000000f */
[----:B------:R-:W-:Y:S01]  /*bbb0*/  F2FP.BF16.F32.PACK_AB R21, R23, R22 ;  /* 0x000000161715723e */ /* 0x000fe200000010ff */
[----:B------:R-:W-:Y:S01]  /*bbc0*/  FMUL R19, R43, R19 ;  /* 0x000000132b137220 */ /* 0x000fe20000400000 */
[----:B------:R-:W-:Y:S01]  /*bbd0*/  F2FP.BF16.F32.PACK_AB R22, R9, R8 ;  /* 0x000000080916723e */ /* 0x000fe200000010ff */
[----:B------:R-:W-:Y:S01]  /*bbe0*/  FFMA R16, R45, R65, R16 ;  /* 0x000000412d107223 */ /* 0x000fe20000000010 */
[----:B------:R-:W-:Y:S01]  /*bbf0*/  F2FP.BF16.F32.PACK_AB R23, R11, R10 ;  /* 0x0000000a0b17723e */ /* 0x000fe200000010ff */
[C---:B------:R-:W-:Y:S01]  /*bc00*/  FFMA R17, R45.reuse, R66, R17 ;  /* 0x000000422d117223 */ /* 0x040fe20000000011 */
[C---:B------:R-:W-:Y:S01]  /*bc10*/  FFMA R18, R45.reuse, R67, R18 ;  /* 0x000000432d127223 */ /* 0x040fe20000000012 */
[----:B------:R-:W-:Y:S01]  /*bc20*/  FFMA R19, R45, R68, R19 ;  /* 0x000000442d137223 */ /* 0x000fe20000000013 */
[----:B------:R-:W-:Y:S01]  /*bc30*/  F2FP.BF16.F32.PACK_AB R12, R13, R12 ;  /* 0x0000000c0d0c723e */ /* 0x000fe200000010ff */
[----:B------:R1:W-:Y:S01]  /*bc40*/  @!P1 STS.128 [R105+UR43+0xb00], R20 ;  /* 0x000b001469009988 */ /* 0x0003e20008000c2b */
[----:B------:R-:W-:Y:S01]  /*bc50*/  F2FP.BF16.F32.PACK_AB R13, R15, R14 ;  /* 0x0000000e0f0d723e */ /* 0x000fe200000010ff */
[----:B------:R-:W-:Y:S01]  /*bc60*/  BSSY.RECONVERGENT B0, `(.L_x_173) ;  /* 0x000001c000007945 */ /* 0x000fe20003800200 */
[----:B------:R-:W-:Y:S02]  /*bc70*/  F2FP.BF16.F32.PACK_AB R14, R17, R16 ;  /* 0x00000010110e723e */ /* 0x000fe400000010ff */
[----:B------:R-:W-:Y:S02]  /*bc80*/  F2FP.BF16.F32.PACK_AB R15, R19, R18 ;  /* 0x00000012130f723e */ /* 0x000fe400000010ff */
[----:B------:R-:W-:Y:S03]  /*bc90*/  ISETP.NE.AND P0, PT, R88, RZ, PT ;  /* 0x000000ff5800720c */ /* 0x000fe60003f05270 */
[----:B------:R1:W-:Y:S01]  /*bca0*/  @!P1 STS.128 [R104+0xb00], R12 ;  /* 0x000b000c68009388 */ /* 0x0003e20000000c00 */
[----:B------:R-:W-:Y:S01]  /*bcb0*/  @!PT LDS RZ, [RZ] ;  /* 0x00000000fffff984 */ /* 0x000fe20000000800 */
[----:B------:R-:W-:Y:S01]  /*bcc0*/  @!PT LDS RZ, [RZ] ;  /* 0x00000000fffff984 */ /* 0x000fe20000000800 */
[----:B------:R-:W-:Y:S01]  /*bcd0*/  @!PT LDS RZ, [RZ] ;  /* 0x00000000fffff984 */ /* 0x000fe20000000800 */
[----:B------:R-:W-:Y:S01]  /*bce0*/  @!PT LDS RZ, [RZ] ;  /* 0x00000000fffff984 */ /* 0x000fe20000000800 */
[----:B------:R2:W-:Y:S07]  /*bcf0*/  MEMBAR.ALL.CTA ;  /* 0x0000000000007992 */ /* 0x0005ee0000008000 */
[----:B--2---:R-:W2:Y:S02]  /*bd00*/  FENCE.VIEW.ASYNC.S ;  /* 0x00000000000073c6 */ /* 0x004ea40000000000 */
        /* <DEDUP_REMOVED lines=17> */
.L_x_174:
[----:B------:R-:W-:Y:S05]  /*be20*/  BSYNC.RECONVERGENT B0 ;  /* 0x0000000000007941 */ /* 0x000fea0003800200 */
.L_x_173:
[----:B------:R-:W-:Y:S01]  /*be30*/  UISETP.NE.AND UP0, UPT, UR47, URZ, UPT ;  /* 0x000000ff2f00728c */ /* 0x000fe2000bf05270 */
[----:B------:R-:W-:Y:S01]  /*be40*/  BSSY.RECONVERGENT B0, `(.L_x_175) ;  /* 0x0000009000007945 */ /* 0x000fe20003800200 */
[----:B------:R-:W-:Y:S04]  /*be50*/  UIADD3 UR4, UPT, UPT, UR46, 0x1, URZ ;  /* 0x000000012e047890 */ /* 0x000fe8000fffe0ff */
[----:B------:R-:W-:Y:S02]  /*be60*/  UISETP.EQ.XOR UP1, UPT, UR4, 0x3, UP0 ;  /* 0x000000030400788c */ /* 0x000fe40008722a70 */
[----:B------:R-:W-:Y:S02]  /*be70*/  UISETP.NE.AND UP0, UPT, UR4, 0x3, UPT ;  /* 0x000000030400788c */ /* 0x000fe4000bf05270 */
[----:B------:R-:W-:Y:S02]  /*be80*/  USEL UR5, URZ, 0x1, !UP1 ;  /* 0x00000001ff057887 */ /* 0x000fe4000c800000 */
[----:B------:R-:W-:Y:S02]  /*be90*/  USEL UR45, UR4, URZ, UP0 ;  /* 0x000000ff042d7287 */ /* 0x000fe40008000000 */
[----:B------:R-:W-:Y:S01]  /*bea0*/  ULOP3.LUT UR58, UR58, UR5, URZ, 0x3c, !UPT ;  /* 0x000000053a3a7292 */ /* 0x000fe2000f8e3cff */
[----:B------:R-:W-:Y:S11]  /*beb0*/  @P0 BRA `(.L_x_176) ;  /* 0x0000000000040947 */ /* 0x000ff60003800000 */
[----:B------:R-:W-:Y:S04]  /*bec0*/  DEPBAR.LE SB0, 0x1 ;  /* 0x000080400000791a */ /* 0x000fe80000000000 */
.L_x_176:
[----:B------:R-:W-:Y:S05]  /*bed0*/  BSYNC.RECONVERGENT B0 ;  /* 0x0000000000007941 */ /* 0x000fea0003800200 */
.L_x_175:
[----:B------:R-:W-:Y:S01]  /*bee0*/  BAR.SYNC.DEFER_BLOCKING 0x1, 0x80 ;  /* 0x0042000000007b1d */ /* 0x000fe20000010000 */
[----:B------:R-:W-:Y:S01]  /*bef0*/  UISETP.NE.AND UP0, UPT, UR57, -0x4, UPT ;  /* 0xfffffffc3900788c */ /* 0x000fe2000bf05270 */
[----:B------:R-:W-:Y:S08]  /*bf00*/  IADD3 R84, PT, PT, R84, 0x1, RZ ;  /* 0x0000000154547810 */ /* 0x000ff00007ffe0ff */
[----:B------:R-:W-:Y:S05]  /*bf10*/  BRA.U !UP0, `(.L_x_177) ;  /* 0x0000000108287547 */ /* 0x000fea000b800000 */
[----:B------:R-:W-:Y:S01]  /*bf20*/  ISETP.NE.AND P0, PT, R103, RZ, PT ;  /* 0x000000ff6700720c */ /* 0x000fe20003f05270 */
[----:B------:R-:W-:Y:S01]  /*bf30*/  IMAD.U32 R2, RZ, RZ, UR52 ;  /* 0x00000034ff027e24 */ /* 0x000fe2000f8e00ff */
[----:B------:R-:W-:Y:S01]  /*bf40*/  UIADD3 UR4, UPT, UPT, UR52, 0x1, URZ ;  /* 0x0000000134047890 */ /* 0x000fe2000fffe0ff */
[----:B------:R-:W-:Y:S03]  /*bf50*/  IMAD.U32 R0, RZ, RZ, UR56 ;  /* 0x00000038ff007e24 */ /* 0x000fe6000f8e00ff */
[----:B------:R-:W-:Y:S04]  /*bf60*/  UISETP.NE.AND UP0, UPT, UR4, 0x3, UPT ;  /* 0x000000030400788c */ /* 0x000fe8000bf05270 */
[----:B------:R-:W-:Y:S03]  /*bf70*/  USEL UR52, UR4, URZ, UP0 ;  /* 0x000000ff04347287 */ /* 0x000fe60008000000 */
[----:B------:R-:W-:Y:S05]  /*bf80*/  @P0 LEA R2, R2, UR43, 0x3 ;  /* 0x0000002b02020c11 */ /* 0x000fea000f8e18ff */
[----:B------:R-:W-:Y:S05]  /*bf90*/  @P0 VIADD R2, R2, 0x1f8 ;  /* 0x000001f802020836 */ /* 0x000fea0000000000 */
[----:B------:R-:W-:Y:S04]  /*bfa0*/  @P0 PRMT R0, R0, 0x654, R2 ;  /* 0x0000065400000816 */ /* 0x000fe80000000002 */
[----:B------:R2:W-:Y:S03]  /*bfb0*/  @P0 SYNCS.ARRIVE.TRANS64.RED.A1T0 RZ, [R0+URZ], RZ ;  /* 0x000000ff00ff09a7 */ /* 0x0005e600081004ff */
.L_x_177:
[----:B------:R-:W-:Y:S01]  /*bfc0*/  R2UR UR6, R102 ;  /* 0x00000000660672ca */ /* 0x000fe200000e0000 */
[----:B------:R-:W-:Y:S01]  /*bfd0*/  UIADD3 UR57, UPT, UPT, UR57, 0x4, URZ ;  /* 0x0000000439397890 */ /* 0x000fe2000fffe0ff */
[----:B------:R-:W-:Y:S02]  /*bfe0*/  R2UR UR5, R94 ;  /* 0x000000005e0572ca */ /* 0x000fe400000e0000 */
[----:B------:R-:W-:Y:S02]  /*bff0*/  R2UR UR4, R95 ;  /* 0x000000005f0472ca */ /* 0x000fe400000e0000 */
[----:B------:R-:W-:Y:S02]  /*c000*/  R2UR UR44, R100 ;  /* 0x00000000642c72ca */ /* 0x000fe400000e0000 */
[----:B------:R-:W-:Y:S02]  /*c010*/  ISETP.NE.AND P0, PT, R81, 0x2, PT ;  /* 0x000000025100780c */ /* 0x000fe40003f05270 */
[----:B------:R-:W-:Y:S02]  /*c020*/  ISETP.NE.AND P1, PT, R84, 0x2, PT ;  /* 0x000000025400780c */ /* 0x000fe40003f25270 */
[----:B------:R-:W-:Y:S01]  /*c030*/  SEL R2, RZ, 0x1, P0 ;  /* 0x00000001ff027807 */ /* 0x000fe20000000000 */
[----:B------:R-:W-:Y:S01]  /*c040*/  UISETP.NE.AND UP0, UPT, UR6, URZ, UPT ;  /* 0x000000ff0600728c */ /* 0x000fe2000bf05270 */
[----:B--2---:R-:W-:Y:S01]  /*c050*/  SEL R0, RZ, 0x1, P1 ;  /* 0x00000001ff007807 */ /* 0x004fe20000800000 */
[----:B------:R-:W-:Y:S01]  /*c060*/  UIADD3 UR20, UPT, UPT, UR36, UR5, URZ ;  /* 0x0000000524147290 */ /* 0x000fe2000fffe0ff */
[----:B------:R-:W-:Y:S01]  /*c070*/  LOP3.LUT R82, R82, R2, RZ, 0x3c, !PT ;  /* 0x0000000252527212 */ /* 0x000fe200078e3cff */
[----:B------:R-:W-:Y:S01]  /*c080*/  UIADD3 UR27, UPT, UPT, UR37, UR4, URZ ;  /* 0x00000004251b7290 */ /* 0x000fe2000fffe0ff */
[----:B------:R-:W-:Y:S02]  /*c090*/  LOP3.LUT R83, R83, R0, RZ, 0x3c, !PT ;  /* 0x0000000053537212 */ /* 0x000fe400078e3cff */
[----:B------:R-:W-:Y:S02]  /*c0a0*/  SEL R81, R81, RZ, P0 ;  /* 0x000000ff51517207 */ /* 0x000fe40000000000 */
[----:B------:R-:W-:Y:S01]  /*c0b0*/  SEL R84, R84, RZ, P1 ;  /* 0x000000ff54547207 */ /* 0x000fe20000800000 */
[----:B------:R-:W-:Y:S06]  /*c0c0*/  BRA.U UP0, `(.L_x_178) ;  /* 0xffffffb100587547 */ /* 0x000fec000b83ffff */
[----:B------:R-:W2:Y:S01]  /*c0d0*/  LDCU.64 UR4, c[0x0][0xc88] ;  /* 0x00019100ff0477ac */ /* 0x000ea20008000a00 */
[----:B------:R-:W3:Y:S01]  /*c0e0*/  LDCU.64 UR6, c[0x0][0xc90] ;  /* 0x00019200ff0677ac */ /* 0x000ee20008000a00 */
[----:B--2---:R-:W-:Y:S02]  /*c0f0*/  ISETP.NE.U32.AND P2, PT, RZ, UR4, PT ;  /* 0x00000004ff007c0c */ /* 0x004fe4000bf45070 */
[----:B---3--:R-:W-:Y:S02]  /*c100*/  ISETP.NE.U32.AND P1, PT, RZ, UR6, PT ;  /* 0x00000006ff007c0c */ /* 0x008fe4000bf25070 */
[----:B------:R-:W-:Y:S02]  /*c110*/  ISETP.NE.AND.EX P2, PT, RZ, UR5, PT, P2 ;  /* 0x00000005ff007c0c */ /* 0x000fe4000bf45320 */
[----:B------:R-:W-:-:S13]  /*c120*/  ISETP.NE.AND.EX P0, PT, RZ, UR7, PT, P1 ;  /* 0x00000007ff007c0c */ /* 0x000fda000bf05310 */
[----:B------:R-:W-:Y:S05]  /*c130*/  @P2 BRA P0, `(.L_x_179) ;  /* 0x00000000003c2947 */ /* 0x000fea0000000000 */
[----:B------:R-:W-:-:S13]  /*c140*/  ISETP.NE.AND.EX P1, PT, RZ, UR7, PT, P1 ;  /* 0x00000007ff007c0c */ /* 0x000fda000bf25310 */
[----:B------:R-:W-:Y:S05]  /*c150*/  @P1 BRA `(.L_x_180) ;  /* 0x00000000000c1947 */ /* 0x000fea0003800000 */
[----:B------:R-:W-:-:S13]  /*c160*/  FSETP.NEU.AND P0, PT, R45, RZ, PT ;  /* 0x000000ff2d00720b */ /* 0x000fda0003f0d000 */
[----:B------:R-:W-:Y:S05]  /*c170*/  @!P0 EXIT ;  /* 0x000000000000894d */ /* 0x000fea0003800000 */
[----:B------:R-:W-:Y:S05]  /*c180*/  BRA `(.L_x_179) ;  /* 0x0000000000287947 */ /* 0x000fea0003800000 */
.L_x_180:
[----:B------:R-:W-:Y:S01]  /*c190*/  ISETP.NE.AND P0, PT, R80, RZ, PT ;  /* 0x000000ff5000720c */ /* 0x000fe20003f05270 */
[----:B------:R-:W-:-:S12]  /*c1a0*/  BSSY.RECONVERGENT B0, `(.L_x_179) ;  /* 0x0000008000007945 */ /* 0x000fd80003800200 */
[----:B------:R-:W-:Y:S05]  /*c1b0*/  @P0 BRA `(.L_x_181) ;  /* 0x0000000000100947 */ /* 0x000fea0003800000 */
[----:B------:R-:W-:-:S04]  /*c1c0*/  ISETP.NE.U32.AND P0, PT, RZ, UR4, PT ;  /* 0x00000004ff007c0c */ /* 0x000fc8000bf05070 */
[----:B------:R-:W-:-:S13]  /*c1d0*/  ISETP.NE.AND.EX P0, PT, RZ, UR5, PT, P0 ;  /* 0x00000005ff007c0c */ /* 0x000fda000bf05300 */
[----:B------:R-:W-:Y:S05]  /*c1e0*/  @!P0 EXIT ;  /* 0x000000000000894d */ /* 0x000fea0003800000 */
[----:B------:R-:W-:Y:S05]  /*c1f0*/  BRA `(.L_x_182) ;  /* 0x0000000000087947 */ /* 0x000fea0003800000 */
.L_x_181:
[----:B------:R-:W-:-:S13]  /*c200*/  FSETP.NEU.AND P0, PT, R45, RZ, PT ;  /* 0x000000ff2d00720b */ /* 0x000fda0003f0d000 */
[----:B------:R-:W-:Y:S05]  /*c210*/  @!P0 EXIT ;  /* 0x000000000000894d */ /* 0x000fea0003800000 */
.L_x_182:
[----:B------:R-:W-:Y:S05]  /*c220*/  BSYNC.RECONVERGENT B0 ;  /* 0x0000000000007941 */ /* 0x000fea0003800200 */
.L_x_179:
[----:B------:R-:W-:Y:S01]  /*c230*/  ULEA UR6, UR52, UR43, 0x3 ;  /* 0x0000002b34067291 */ /* 0x000fe2000f8e18ff */
[----:B------:R-:W-:-:S04]  /*c240*/  DEPBAR.LE SB0, 0x0 ;  /* 0x000080000000791a */ /* 0x000fc80000000000 */
[----:B------:R-:W-:-:S04]  /*c250*/  UIADD3 UR6, UPT, UPT, UR6, 0x1f8, URZ ;  /* 0x000001f806067890 */ /* 0x000fc8000fffe0ff */
[----:B------:R-:W-:-:S09]  /*c260*/  UPRMT UR6, UR56, 0x654, UR6 ;  /* 0x0000065438067896 */ /* 0x000fd20008000006 */
[----:B------:R-:W-:Y:S01]  /*c270*/  SYNCS.ARRIVE.TRANS64.RED.A1T0 RZ, [UR6], RZ ;  /* 0x000000ffffff79a7 */ /* 0x000fe20008100406 */
[----:B------:R-:W-:Y:S05]  /*c280*/  EXIT ;  /* 0x000000000000794d */ /* 0x000fea0003800000 */
.L_x_25:
[----:B--2---:R2:W3:Y:S02]  /*c290*/  SYNCS.PHASECHK.TRANS64.TRYWAIT P0, [R0+URZ+0x270], R2 ;  /* 0x00027002000075a7 */ /* 0x0044e400080011ff */
[----:B---3--:R-:W-:Y:S05]  /*c2a0*/  @!P0 NANOSLEEP.SYNCS 0x989680 ;  /* 0x009896800000895d */ /* 0x008fea0003900000 */
[----:B------:R-:W3:Y:S02]  /*c2b0*/  @!P0 SYNCS.PHASECHK.TRANS64 P0, [R0+URZ+0x270], R2 ;  /* 0x00027002000085a7 */ /* 0x000ee400080010ff */
[----:B---3--:R-:W-:Y:S05]  /*c2c0*/  @!P0 BRA `(.L_x_25) ;  /* 0xfffffffc00f08947 */ /* 0x008fea000383ffff */
[----:B------:R-:W-:Y:S05]  /*c2d0*/  BRA `(.L_x_183) ;  /* 0xffffff5800f47947 */ /* 0x000fea000383ffff */
.L_x_28:
[----:B-1----:R-:W-:-:S07]  /*c2e0*/  MOV R0, UR41 ;  /* 0x0000002900007c02 */ /* 0x002fce0008000f00 */
.L_x_184:
[----:B-1----:R1:W2:Y:S02]  /*c2f0*/  SYNCS.PHASECHK.TRANS64.TRYWAIT P0, [R0+URZ+0xf0], R3 ;  /* 0x0000f003000075a7 */ /* 0x0022a400080011ff */
[----:B--2---:R-:W-:Y:S05]  /*c300*/  @!P0 NANOSLEEP.SYNCS 0x989680 ;  /* 0x009896800000895d */ /* 0x004fea0003900000 */
[----:B------:R-:W2:Y:S02]  /*c310*/  @!P0 SYNCS.PHASECHK.TRANS64 P0, [R0+URZ+0xf0], R3 ;  /* 0x0000f003000085a7 */ /* 0x000ea400080010ff */
[----:B--2---:R-:W-:Y:S05]  /*c320*/  @!P0 BRA `(.L_x_184) ;  /* 0xfffffffc00f08947 */ /* 0x004fea000383ffff */
[----:B------:R-:W-:Y:S05]  /*c330*/  BRA `(.L_x_27) ;  /* 0xffffff5c00487947 */ /* 0x000fea000383ffff */
.L_x_37:
[----:B-1----:R-:W-:-:S07]  /*c340*/  MOV R0, UR41 ;  /* 0x0000002900007c02 */ /* 0x002fce0008000f00 */
.L_x_185:
[----:B-1----:R1:W2:Y:S02]  /*c350*/  SYNCS.PHASECHK.TRANS64.TRYWAIT P0, [R0+URZ+0xf0], R3 ;  /* 0x0000f003000075a7 */ /* 0x0022a400080011ff */
[----:B--2---:R-:W-:Y:S05]  /*c360*/  @!P0 NANOSLEEP.SYNCS 0x989680 ;  /* 0x009896800000895d */ /* 0x004fea0003900000 */
[----:B------:R-:W2:Y:S02]  /*c370*/  @!P0 SYNCS.PHASECHK.TRANS64 P0, [R0+URZ+0xf0], R3 ;  /* 0x0000f003000085a7 */ /* 0x000ea400080010ff */
[----:B--2---:R-:W-:Y:S05]  /*c380*/  @!P0 BRA `(.L_x_185) ;  /* 0xfffffffc00f08947 */ /* 0x004fea000383ffff */
[----:B------:R-:W-:Y:S05]  /*c390*/  BRA `(.L_x_36) ;  /* 0xffffff60005c7947 */ /* 0x000fea000383ffff */
.L_x_44:
[----:B-1----:R1:W4:Y:S02]  /*c3a0*/  SYNCS.PHASECHK.TRANS64.TRYWAIT P0, [R3+URZ+0x220], R0 ;  /* 0x00022000030075a7 */ /* 0x00232400080011ff */
[----:B----4-:R-:W-:Y:S05]  /*c3b0*/  @!P0 NANOSLEEP.SYNCS 0x989680 ;  /* 0x009896800000895d */ /* 0x010fea0003900000 */
[----:B------:R-:W4:Y:S02]  /*c3c0*/  @!P0 SYNCS.PHASECHK.TRANS64 P0, [R3+URZ+0x220], R0 ;  /* 0x00022000030085a7 */ /* 0x000f2400080010ff */
[----:B----4-:R-:W-:Y:S05]  /*c3d0*/  @!P0 BRA `(.L_x_44) ;  /* 0xfffffffc00f08947 */ /* 0x010fea000383ffff */
[----:B------:R-:W-:Y:S05]  /*c3e0*/  BRA `(.L_x_186) ;  /* 0xffffff6400587947 */ /* 0x000fea000383ffff */
.L_x_48:
[----:B------:R-:W-:-:S07]  /*c3f0*/  MOV R0, UR4 ;  /* 0x0000000400007c02 */ /* 0x000fce0008000f00 */
.L_x_187:
[----:B-1----:R1:W2:Y:S02]  /*c400*/  SYNCS.PHASECHK.TRANS64.TRYWAIT P0, [R0+URZ], R2 ;  /* 0x00000002000075a7 */ /* 0x0022a400080011ff */
[----:B--2---:R-:W-:Y:S05]  /*c410*/  @!P0 NANOSLEEP.SYNCS 0x989680 ;  /* 0x009896800000895d */ /* 0x004fea0003900000 */
[----:B------:R-:W2:Y:S02]  /*c420*/  @!P0 SYNCS.PHASECHK.TRANS64 P0, [R0+URZ], R2 ;  /* 0x00000002000085a7 */ /* 0x000ea400080010ff */
[----:B--2---:R-:W-:Y:S05]  /*c430*/  @!P0 BRA `(.L_x_187) ;  /* 0xfffffffc00f08947 */ /* 0x004fea000383ffff */
[----:B------:R-:W-:Y:S05]  /*c440*/  BRA `(.L_x_188) ;  /* 0xffffff6c00047947 */ /* 0x000fea000383ffff */
.L_x_49:
[----:B------:R-:W-:-:S07]  /*c450*/  MOV R0, UR5 ;  /* 0x0000000500007c02 */ /* 0x000fce0008000f00 */
.L_x_189:
[----:B-1----:R1:W2:Y:S02]  /*c460*/  SYNCS.PHASECHK.TRANS64.TRYWAIT P0, [R0+URZ], R3 ;  /* 0x00000003000075a7 */ /* 0x0022a400080011ff */
[----:B--2---:R-:W-:Y:S05]  /*c470*/  @!P0 NANOSLEEP.SYNCS 0x989680 ;  /* 0x009896800000895d */ /* 0x004fea0003900000 */
[----:B------:R-:W2:Y:S02]  /*c480*/  @!P0 SYNCS.PHASECHK.TRANS64 P0, [R0+URZ], R3 ;  /* 0x00000003000085a7 */ /* 0x000ea400080010ff */
[----:B--2---:R-:W-:Y:S05]  /*c490*/  @!P0 BRA `(.L_x_189) ;  /* 0xfffffffc00f08947 */ /* 0x004fea000383ffff */
[----:B------:R-:W-:Y:S05]  /*c4a0*/  BRA `(.L_x_190) ;  /* 0xffffff6c00107947 */ /* 0x000fea000383ffff */
.L_x_50:
[----:B------:R-:W-:-:S07]  /*c4b0*/  MOV R0, UR5 ;  /* 0x0000000500007c02 */ /* 0x000fce0008000f00 */
.L_x_191:
[----:B-1----:R1:W2:Y:S02]  /*c4c0*/  SYNCS.PHASECHK.TRANS64.TRYWAIT P0, [R0+URZ], R3 ;  /* 0x00000003000075a7 */ /* 0x0022a400080011ff */
[----:B--2---:R-:W-:Y:S05]  /*c4d0*/  @!P0 NANOSLEEP.SYNCS 0x989680 ;  /* 0x009896800000895d */ /* 0x004fea0003900000 */
[----:B------:R-:W2:Y:S02]  /*c4e0*/  @!P0 SYNCS.PHASECHK.TRANS64 P0, [R0+URZ], R3 ;  /* 0x00000003000085a7 */ /* 0x000ea400080010ff */
[----:B--2---:R-:W-:Y:S05]  /*c4f0*/  @!P0 BRA `(.L_x_191) ;  /* 0xfffffffc00f08947 */ /* 0x004fea000383ffff */
[----:B------:R-:W-:Y:S05]  /*c500*/  BRA `(.L_x_192) ;  /* 0xffffff6c001c7947 */ /* 0x000fea000383ffff */
.L_x_51:
[----:B------:R-:W-:-:S07]  /*c510*/  MOV R0, UR5 ;  /* 0x0000000500007c02 */ /* 0x000fce0008000f00 */
.L_x_193:
[----:B-1----:R1:W2:Y:S02]  /*c520*/  SYNCS.PHASECHK.TRANS64.TRYWAIT P0, [R0+URZ], R3 ;  /* 0x00000003000075a7 */ /* 0x0022a400080011ff */
[----:B--2---:R-:W-:Y:S05]  /*c530*/  @!P0 NANOSLEEP.SYNCS 0x989680 ;  /* 0x009896800000895d */ /* 0x004fea0003900000 */
[----:B------:R-:W2:Y:S02]  /*c540*/  @!P0 SYNCS.PHASECHK.TRANS64 P0, [R0+URZ], R3 ;  /* 0x00000003000085a7 */ /* 0x000ea400080010ff */
[----:B--2---:R-:W-:Y:S05]  /*c550*/  @!P0 BRA `(.L_x_193) ;  /* 0xfffffffc00f08947 */ /* 0x004fea000383ffff */
[----:B------:R-:W-:Y:S05]  /*c560*/  BRA `(.L_x_194) ;  /* 0xffffff6c00287947 */ /* 0x000fea000383ffff */
.L_x_52:
[----:B------:R-:W-:-:S07]  /*c570*/  MOV R0, UR5 ;  /* 0x0000000500007c02 */ /* 0x000fce0008000f00 */
.L_x_195:
[----:B-1----:R1:W2:Y:S02]  /*c580*/  SYNCS.PHASECHK.TRANS64.TRYWAIT P0, [R0+URZ], R3 ;  /* 0x00000003000075a7 */ /* 0x0022a400080011ff */
[----:B--2---:R-:W-:Y:S05]  /*c590*/  @!P0 NANOSLEEP.SYNCS 0x989680 ;  /* 0x009896800000895d */ /* 0x004fea0003900000 */
[----:B------:R-:W2:Y:S02]  /*c5a0*/  @!P0 SYNCS.PHASECHK.TRANS64 P0, [R0+URZ], R3 ;  /* 0x00000003000085a7 */ /* 0x000ea400080010ff */
[----:B--2---:R-:W-:Y:S05]  /*c5b0*/  @!P0 BRA `(.L_x_195) ;  /* 0xfffffffc00f08947 */ /* 0x004fea000383ffff */
[----:B------:R-:W-:Y:S05]  /*c5c0*/  BRA `(.L_x_196) ;  /* 0xffffff6c00347947 */ /* 0x000fea000383ffff */
.L_x_53:
[----:B------:R-:W-:-:S07]  /*c5d0*/  MOV R0, UR5 ;  /* 0x0000000500007c02 */ /* 0x000fce0008000f00 */
.L_x_197:
[----:B-1----:R1:W2:Y:S02]  /*c5e0*/  SYNCS.PHASECHK.TRANS64.TRYWAIT P0, [R0+URZ], R3 ;  /* 0x00000003000075a7 */ /* 0x0022a400080011ff */
[----:B--2---:R-:W-:Y:S05]  /*c5f0*/  @!P0 NANOSLEEP.SYNCS 0x989680 ;  /* 0x009896800000895d */ /* 0x004fea0003900000 */
[----:B------:R-:W2:Y:S02]  /*c600*/  @!P0 SYNCS.PHASECHK.TRANS64 P0, [R0+URZ], R3 ;  /* 0x00000003000085a7 */ /* 0x000ea400080010ff */
[----:B--2---:R-:W-:Y:S05]  /*c610*/  @!P0 BRA `(.L_x_197) ;  /* 0xfffffffc00f08947 */ /* 0x004fea000383ffff */
[----:B------:R-:W-:Y:S05]  /*c620*/  BRA `(.L_x_198) ;  /* 0xffffff6c00407947 */ /* 0x000fea000383ffff */
.L_x_54:
[----:B------:R-:W-:-:S07]  /*c630*/  MOV R0, UR5 ;  /* 0x0000000500007c02 */ /* 0x000fce0008000f00 */
.L_x_199:
[----:B-1----:R1:W2:Y:S02]  /*c640*/  SYNCS.PHASECHK.TRANS64.TRYWAIT P0, [R0+URZ], R3 ;  /* 0x00000003000075a7 */ /* 0x0022a400080011ff */
[----:B--2---:R-:W-:Y:S05]  /*c650*/  @!P0 NANOSLEEP.SYNCS 0x989680 ;  /* 0x009896800000895d */ /* 0x004fea0003900000 */
[----:B------:R-:W2:Y:S02]  /*c660*/  @!P0 SYNCS.PHASECHK.TRANS64 P0, [R0+URZ], R3 ;  /* 0x00000003000085a7 */ /* 0x000ea400080010ff */
[----:B--2---:R-:W-:Y:S05]  /*c670*/  @!P0 BRA `(.L_x_199) ;  /* 0xfffffffc00f08947 */ /* 0x004fea000383ffff */
[----:B------:R-:W-:Y:S05]  /*c680*/  BRA `(.L_x_200) ;  /* 0xffffff6c004c7947 */ /* 0x000fea000383ffff */
.L_x_55:
[----:B------:R-:W-:-:S07]  /*c690*/  MOV R0, UR5 ;  /* 0x0000000500007c02 */ /* 0x000fce0008000f00 */
.L_x_201:
[----:B-1----:R1:W2:Y:S02]  /*c6a0*/  SYNCS.PHASECHK.TRANS64.TRYWAIT P0, [R0+URZ], R3 ;  /* 0x00000003000075a7 */ /* 0x0022a400080011ff */
[----:B--2---:R-:W-:Y:S05]  /*c6b0*/  @!P0 NANOSLEEP.SYNCS 0x989680 ;  /* 0x009896800000895d */ /* 0x004fea0003900000 */
[----:B------:R-:W2:Y:S02]  /*c6c0*/  @!P0 SYNCS.PHASECHK.TRANS64 P0, [R0+URZ], R3 ;  /* 0x00000003000085a7 */ /* 0x000ea400080010ff */
[----:B--2---:R-:W-:Y:S05]  /*c6d0*/  @!P0 BRA `(.L_x_201) ;  /* 0xfffffffc00f08947 */ /* 0x004fea000383ffff */
[----:B------:R-:W-:Y:S05]  /*c6e0*/  BRA `(.L_x_202) ;  /* 0xffffff6c00587947 */ /* 0x000fea000383ffff */
.L_x_56:
[----:B------:R-:W-:-:S07]  /*c6f0*/  MOV R0, UR5 ;  /* 0x0000000500007c02 */ /* 0x000fce0008000f00 */
.L_x_203:
[----:B-1----:R1:W2:Y:S02]  /*c700*/  SYNCS.PHASECHK.TRANS64.TRYWAIT P0, [R0+URZ], R3 ;  /* 0x00000003000075a7 */ /* 0x0022a400080011ff */
[----:B--2---:R-:W-:Y:S05]  /*c710*/  @!P0 NANOSLEEP.SYNCS 0x989680 ;  /* 0x009896800000895d */ /* 0x004fea0003900000 */
[----:B------:R-:W2:Y:S02]  /*c720*/  @!P0 SYNCS.PHASECHK.TRANS64 P0, [R0+URZ], R3 ;  /* 0x00000003000085a7 */ /* 0x000ea400080010ff */
[----:B--2---:R-:W-:Y:S05]  /*c730*/  @!P0 BRA `(.L_x_203) ;  /* 0xfffffffc00f08947 */ /* 0x004fea000383ffff */
[----:B------:R-:W-:Y:S05]  /*c740*/  BRA `(.L_x_204) ;  /* 0xffffff6c00647947 */ /* 0x000fea000383ffff */
.L_x_57:
[----:B------:R-:W-:-:S07]  /*c750*/  MOV R0, UR5 ;  /* 0x0000000500007c02 */ /* 0x000fce0008000f00 */
.L_x_205:
[----:B-1----:R1:W2:Y:S02]  /*c760*/  SYNCS.PHASECHK.TRANS64.TRYWAIT P0, [R0+URZ], R3 ;  /* 0x00000003000075a7 */ /* 0x0022a400080011ff */
[----:B--2---:R-:W-:Y:S05]  /*c770*/  @!P0 NANOSLEEP.SYNCS 0x989680 ;  /* 0x009896800000895d */ /* 0x004fea0003900000 */
[----:B------:R-:W2:Y:S02]  /*c780*/  @!P0 SYNCS.PHASECHK.TRANS64 P0, [R0+URZ], R3 ;  /* 0x00000003000085a7 */ /* 0x000ea400080010ff */
[----:B--2---:R-:W-:Y:S05]  /*c790*/  @!P0 BRA `(.L_x_205) ;  /* 0xfffffffc00f08947 */ /* 0x004fea000383ffff */
[----:B------:R-:W-:Y:S05]  /*c7a0*/  BRA `(.L_x_206) ;  /* 0xffffff6c00707947 */ /* 0x000fea000383ffff */
.L_x_58:
[----:B------:R-:W-:-:S07]  /*c7b0*/  MOV R0, UR5 ;  /* 0x0000000500007c02 */ /* 0x000fce0008000f00 */
.L_x_207:
[----:B-1----:R1:W2:Y:S02]  /*c7c0*/  SYNCS.PHASECHK.TRANS64.TRYWAIT P0, [R0+URZ], R3 ;  /* 0x00000003000075a7 */ /* 0x0022a400080011ff */
[----:B--2---:R-:W-:Y:S05]  /*c7d0*/  @!P0 NANOSLEEP.SYNCS 0x989680 ;  /* 0x009896800000895d */ /* 0x004fea0003900000 */
[----:B------:R-:W2:Y:S02]  /*c7e0*/  @!P0 SYNCS.PHASECHK.TRANS64 P0, [R0+URZ], R3 ;  /* 0x00000003000085a7 */ /* 0x000ea400080010ff */
[----:B--2---:R-:W-:Y:S05]  /*c7f0*/  @!P0 BRA `(.L_x_207) ;  /* 0xfffffffc00f08947 */ /* 0x004fea000383ffff */
[----:B------:R-:W-:Y:S05]  /*c800*/  BRA `(.L_x_208) ;  /* 0xffffff6c007c7947 */ /* 0x000fea000383ffff */
.L_x_59:
[----:B------:R-:W-:-:S07]  /*c810*/  MOV R0, UR5 ;  /* 0x0000000500007c02 */ /* 0x000fce0008000f00 */
.L_x_209:
[----:B-1----:R1:W2:Y:S02]  /*c820*/  SYNCS.PHASECHK.TRANS64.TRYWAIT P0, [R0+URZ], R3 ;  /* 0x00000003000075a7 */ /* 0x0022a400080011ff */
[----:B--2---:R-:W-:Y:S05]  /*c830*/  @!P0 NANOSLEEP.SYNCS 0x989680 ;  /* 0x009896800000895d */ /* 0x004fea0003900000 */
[----:B------:R-:W2:Y:S02]  /*c840*/  @!P0 SYNCS.PHASECHK.TRANS64 P0, [R0+URZ], R3 ;  /* 0x00000003000085a7 */ /* 0x000ea400080010ff */
[----:B--2---:R-:W-:Y:S05]  /*c850*/  @!P0 BRA `(.L_x_209) ;  /* 0xfffffffc00f08947 */ /* 0x004fea000383ffff */
[----:B------:R-:W-:Y:S05]  /*c860*/  BRA `(.L_x_210) ;  /* 0xffffff6c00887947 */ /* 0x000fea000383ffff */
.L_x_60:
[----:B------:R-:W-:-:S07]  /*c870*/  MOV R0, UR5 ;  /* 0x0000000500007c02 */ /* 0x000fce0008000f00 */
.L_x_211:
[----:B-1----:R1:W2:Y:S02]  /*c880*/  SYNCS.PHASECHK.TRANS64.TRYWAIT P0, [R0+URZ], R3 ;  /* 0x00000003000075a7 */ /* 0x0022a400080011ff */
[----:B--2---:R-:W-:Y:S05]  /*c890*/  @!P0 NANOSLEEP.SYNCS 0x989680 ;  /* 0x009896800000895d */ /* 0x004fea0003900000 */
[----:B------:R-:W2:Y:S02]  /*c8a0*/  @!P0 SYNCS.PHASECHK.TRANS64 P0, [R0+URZ], R3 ;  /* 0x00000003000085a7 */ /* 0x000ea400080010ff */
[----:B--2---:R-:W-:Y:S05]  /*c8b0*/  @!P0 BRA `(.L_x_211) ;  /* 0xfffffffc00f08947 */ /* 0x004fea000383ffff */
[----:B------:R-:W-:Y:S05]  /*c8c0*/  BRA `(.L_x_212) ;  /* 0xffffff6c00947947 */ /* 0x000fea000383ffff */
.L_x_61:
[----:B------:R-:W-:-:S07]  /*c8d0*/  MOV R0, UR5 ;  /* 0x0000000500007c02 */ /* 0x000fce0008000f00 */
.L_x_213:
[----:B-1----:R1:W2:Y:S02]  /*c8e0*/  SYNCS.PHASECHK.TRANS64.TRYWAIT P0, [R0+URZ], R3 ;  /* 0x00000003000075a7 */ /* 0x0022a400080011ff */
[----:B--2---:R-:W-:Y:S05]  /*c8f0*/  @!P0 NANOSLEEP.SYNCS 0x989680 ;  /* 0x009896800000895d */ /* 0x004fea0003900000 */
[----:B------:R-:W2:Y:S02]  /*c900*/  @!P0 SYNCS.PHASECHK.TRANS64 P0, [R0+URZ], R3 ;  /* 0x00000003000085a7 */ /* 0x000ea400080010ff */
[----:B--2---:R-:W-:Y:S05]  /*c910*/  @!P0 BRA `(.L_x_213) ;  /* 0xfffffffc00f08947 */ /* 0x004fea000383ffff */
[----:B------:R-:W-:Y:S05]  /*c920*/  BRA `(.L_x_214) ;  /* 0xffffff6c00a07947 */ /* 0x000fea000383ffff */
.L_x_62:
[----:B------:R-:W-:-:S07]  /*c930*/  MOV R0, UR5 ;  /* 0x0000000500007c02 */ /* 0x000fce0008000f00 */
.L_x_215:
[----:B-1----:R1:W2:Y:S02]  /*c940*/  SYNCS.PHASECHK.TRANS64.TRYWAIT P0, [R0+URZ], R3 ;  /* 0x00000003000075a7 */ /* 0x0022a400080011ff */
[----:B--2---:R-:W-:Y:S05]  /*c950*/  @!P0 NANOSLEEP.SYNCS 0x989680 ;  /* 0x009896800000895d */ /* 0x004fea0003900000 */
[----:B------:R-:W2:Y:S02]  /*c960*/  @!P0 SYNCS.PHASECHK.TRANS64 P0, [R0+URZ], R3 ;  /* 0x00000003000085a7 */ /* 0x000ea400080010ff */
[----:B--2---:R-:W-:Y:S05]  /*c970*/  @!P0 BRA `(.L_x_215) ;  /* 0xfffffffc00f08947 */ /* 0x004fea000383ffff */
[----:B------:R-:W-:Y:S05]  /*c980*/  BRA `(.L_x_216) ;  /* 0xffffff6c00ac7947 */ /* 0x000fea000383ffff */
.L_x_63:
[----:B------:R-:W-:-:S07]  /*c990*/  MOV R0, UR5 ;  /* 0x0000000500007c02 */ /* 0x000fce0008000f00 */
.L_x_217:
[----:B-1----:R1:W2:Y:S02]  /*c9a0*/  SYNCS.PHASECHK.TRANS64.TRYWAIT P0, [R0+URZ], R3 ;  /* 0x00000003000075a7 */ /* 0x0022a400080011ff */
[----:B--2---:R-:W-:Y:S05]  /*c9b0*/  @!P0 NANOSLEEP.SYNCS 0x989680 ;  /* 0x009896800000895d */ /* 0x004fea0003900000 */
[----:B------:R-:W2:Y:S02]  /*c9c0*/  @!P0 SYNCS.PHASECHK.TRANS64 P0, [R0+URZ], R3 ;  /* 0x00000003000085a7 */ /* 0x000ea400080010ff */
[----:B--2---:R-:W-:Y:S05]  /*c9d0*/  @!P0 BRA `(.L_x_217) ;  /* 0xfffffffc00f08947 */ /* 0x004fea000383ffff */
[----:B------:R-:W-:Y:S05]  /*c9e0*/  BRA `(.L_x_218) ;  /* 0xffffff6c00b87947 */ /* 0x000fea000383ffff */
.L_x_64:
[----:B------:R-:W-:-:S07]  /*c9f0*/  MOV R0, UR5 ;  /* 0x0000000500007c02 */ /* 0x000fce0008000f00 */
.L_x_219:
[----:B-1----:R1:W2:Y:S02]  /*ca00*/  SYNCS.PHASECHK.TRANS64.TRYWAIT P0, [R0+URZ], R3 ;  /* 0x00000003000075a7 */ /* 0x0022a400080011ff */
[----:B--2---:R-:W-:Y:S05]  /*ca10*/  @!P0 NANOSLEEP.SYNCS 0x989680 ;  /* 0x009896800000895d */ /* 0x004fea0003900000 */
[----:B------:R-:W2:Y:S02]  /*ca20*/  @!P0 SYNCS.PHASECHK.TRANS64 P0, [R0+URZ], R3 ;  /* 0x00000003000085a7 */ /* 0x000ea400080010ff */
[----:B--2---:R-:W-:Y:S05]  /*ca30*/  @!P0 BRA `(.L_x_219) ;  /* 0xfffffffc00f08947 */ /* 0x004fea000383ffff */
[----:B------:R-:W-:Y:S05]  /*ca40*/  BRA `(.L_x_220) ;  /* 0xffffff6c00c47947 */ /* 0x000fea000383ffff */
.L_x_65:
[----:B------:R-:W-:-:S07]  /*ca50*/  MOV R0, UR5 ;  /* 0x0000000500007c02 */ /* 0x000fce0008000f00 */
.L_x_221:
[----:B-1----:R1:W2:Y:S02]  /*ca60*/  SYNCS.PHASECHK.TRANS64.TRYWAIT P0, [R0+URZ], R3 ;  /* 0x00000003000075a7 */ /* 0x0022a400080011ff */
[----:B--2---:R-:W-:Y:S05]  /*ca70*/  @!P0 NANOSLEEP.SYNCS 0x989680 ;  /* 0x009896800000895d */ /* 0x004fea0003900000 */
[----:B------:R-:W2:Y:S02]  /*ca80*/  @!P0 SYNCS.PHASECHK.TRANS64 P0, [R0+URZ], R3 ;  /* 0x00000003000085a7 */ /* 0x000ea400080010ff */
[----:B--2---:R-:W-:Y:S05]  /*ca90*/  @!P0 BRA `(.L_x_221) ;  /* 0xfffffffc00f08947 */ /* 0x004fea000383ffff */
[----:B------:R-:W-:Y:S05]  /*caa0*/  BRA `(.L_x_222) ;  /* 0xffffff6c00d07947 */ /* 0x000fea000383ffff */
.L_x_66:
[----:B------:R-:W-:-:S07]  /*cab0*/  MOV R0, UR5 ;  /* 0x0000000500007c02 */ /* 0x000fce0008000f00 */
.L_x_223:
[----:B-1----:R1:W2:Y:S02]  /*cac0*/  SYNCS.PHASECHK.TRANS64.TRYWAIT P0, [R0+URZ], R3 ;  /* 0x00000003000075a7 */ /* 0x0022a400080011ff */
[----:B--2---:R-:W-:Y:S05]  /*cad0*/  @!P0 NANOSLEEP.SYNCS 0x989680 ;  /* 0x009896800000895d */ /* 0x004fea0003900000 */
[----:B------:R-:W2:Y:S02]  /*cae0*/  @!P0 SYNCS.PHASECHK.TRANS64 P0, [R0+URZ], R3 ;  /* 0x00000003000085a7 */ /* 0x000ea400080010ff */
[----:B--2---:R-:W-:Y:S05]  /*caf0*/  @!P0 BRA `(.L_x_223) ;  /* 0xfffffffc00f08947 */ /* 0x004fea000383ffff */
[----:B------:R-:W-:Y:S05]  /*cb00*/  BRA `(.L_x_224) ;  /* 0xffffff6c00dc7947 */ /* 0x000fea000383ffff */
.L_x_67:
[----:B------:R-:W-:-:S07]  /*cb10*/  MOV R0, UR5 ;  /* 0x0000000500007c02 */ /* 0x000fce0008000f00 */
.L_x_225:
[----:B-1----:R1:W2:Y:S02]  /*cb20*/  SYNCS.PHASECHK.TRANS64.TRYWAIT P0, [R0+URZ], R3 ;  /* 0x00000003000075a7 */ /* 0x0022a400080011ff */
[----:B--2---:R-:W-:Y:S05]  /*cb30*/  @!P0 NANOSLEEP.SYNCS 0x989680 ;  /* 0x009896800000895d */ /* 0x004fea0003900000 */
[----:B------:R-:W2:Y:S02]  /*cb40*/  @!P0 SYNCS.PHASECHK.TRANS64 P0, [R0+URZ], R3 ;  /* 0x00000003000085a7 */ /* 0x000ea400080010ff */
[----:B--2---:R-:W-:Y:S05]  /*cb50*/  @!P0 BRA `(.L_x_225) ;  /* 0xfffffffc00f08947 */ /* 0x004fea000383ffff */
[----:B------:R-:W-:Y:S05]  /*cb60*/  BRA `(.L_x_226) ;  /* 0xffffff6c00e87947 */ /* 0x000fea000383ffff */
.L_x_68:
[----:B------:R-:W-:-:S07]  /*cb70*/  MOV R0, UR5 ;  /* 0x0000000500007c02 */ /* 0x000fce0008000f00 */
.L_x_227:
[----:B-1----:R1:W2:Y:S02]  /*cb80*/  SYNCS.PHASECHK.TRANS64.TRYWAIT P0, [R0+URZ], R3 ;  /* 0x00000003000075a7 */ /* 0x0022a400080011ff */
[----:B--2---:R-:W-:Y:S05]  /*cb90*/  @!P0 NANOSLEEP.SYNCS 0x989680 ;  /* 0x009896800000895d */ /* 0x004fea0003900000 */
[----:B------:R-:W2:Y:S02]  /*cba0*/  @!P0 SYNCS.PHASECHK.TRANS64 P0, [R0+URZ], R3 ;  /* 0x00000003000085a7 */ /* 0x000ea400080010ff */
[----:B--2---:R-:W-:Y:S05]  /*cbb0*/  @!P0 BRA `(.L_x_227) ;  /* 0xfffffffc00f08947 */ /* 0x004fea000383ffff */
[----:B------:R-:W-:Y:S05]  /*cbc0*/  BRA `(.L_x_228) ;  /* 0xffffff6c00f47947 */ /* 0x000fea000383ffff */
.L_x_69:
[----:B------:R-:W-:-:S07]  /*cbd0*/  MOV R0, UR5 ;  /* 0x0000000500007c02 */ /* 0x000fce0008000f00 */
.L_x_229:
[----:B-1----:R1:W2:Y:S02]  /*cbe0*/  SYNCS.PHASECHK.TRANS64.TRYWAIT P0, [R0+URZ], R3 ;  /* 0x00000003000075a7 */ /* 0x0022a400080011ff */
[----:B--2---:R-:W-:Y:S05]  /*cbf0*/  @!P0 NANOSLEEP.SYNCS 0x989680 ;  /* 0x009896800000895d */ /* 0x004fea0003900000 */
[----:B------:R-:W2:Y:S02]  /*cc00*/  @!P0 SYNCS.PHASECHK.TRANS64 P0, [R0+URZ], R3 ;  /* 0x00000003000085a7 */ /* 0x000ea400080010ff */
[----:B--2---:R-:W-:Y:S05]  /*cc10*/  @!P0 BRA `(.L_x_229) ;  /* 0xfffffffc00f08947 */ /* 0x004fea000383ffff */
[----:B------:R-:W-:Y:S05]  /*cc20*/  BRA `(.L_x_230) ;  /* 0xffffff7000007947 */ /* 0x000fea000383ffff */
.L_x_70:
[----:B------:R-:W-:-:S07]  /*cc30*/  MOV R0, UR5 ;  /* 0x0000000500007c02 */ /* 0x000fce0008000f00 */
.L_x_231:
[----:B-1----:R1:W2:Y:S02]  /*cc40*/  SYNCS.PHASECHK.TRANS64.TRYWAIT P0, [R0+URZ], R3 ;  /* 0x00000003000075a7 */ /* 0x0022a400080011ff */
[----:B--2---:R-:W-:Y:S05]  /*cc50*/  @!P0 NANOSLEEP.SYNCS 0x989680 ;  /* 0x009896800000895d */ /* 0x004fea0003900000 */
[----:B------:R-:W2:Y:S02]  /*cc60*/  @!P0 SYNCS.PHASECHK.TRANS64 P0, [R0+URZ], R3 ;  /* 0x00000003000085a7 */ /* 0x000ea400080010ff */
[----:B--2---:R-:W-:Y:S05]  /*cc70*/  @!P0 BRA `(.L_x_231) ;  /* 0xfffffffc00f08947 */ /* 0x004fea000383ffff */
[----:B------:R-:W-:Y:S05]  /*cc80*/  BRA `(.L_x_232) ;  /* 0xffffff70000c7947 */ /* 0x000fea000383ffff */
.L_x_71:
[----:B------:R-:W-:-:S07]  /*cc90*/  MOV R0, UR5 ;  /* 0x0000000500007c02 */ /* 0x000fce0008000f00 */
.L_x_233:
[----:B-1----:R1:W2:Y:S02]  /*cca0*/  SYNCS.PHASECHK.TRANS64.TRYWAIT P0, [R0+URZ], R3 ;  /* 0x00000003000075a7 */ /* 0x0022a400080011ff */
[----:B--2---:R-:W-:Y:S05]  /*ccb0*/  @!P0 NANOSLEEP.SYNCS 0x989680 ;  /* 0x009896800000895d */ /* 0x004fea0003900000 */
[----:B------:R-:W2:Y:S02]  /*ccc0*/  @!P0 SYNCS.PHASECHK.TRANS64 P0, [R0+URZ], R3 ;  /* 0x00000003000085a7 */ /* 0x000ea400080010ff */
[----:B--2---:R-:W-:Y:S05]  /*ccd0*/  @!P0 BRA `(.L_x_233) ;  /* 0xfffffffc00f08947 */ /* 0x004fea000383ffff */
[----:B------:R-:W-:Y:S05]  /*cce0*/  BRA `(.L_x_234) ;  /* 0xffffff7000187947 */ /* 0x000fea000383ffff */
.L_x_72:
[----:B------:R-:W-:-:S07]  /*ccf0*/  MOV R0, UR5 ;  /* 0x0000000500007c02 */ /* 0x000fce0008000f00 */
.L_x_235:
[----:B-1----:R1:W2:Y:S02]  /*cd00*/  SYNCS.PHASECHK.TRANS64.TRYWAIT P0, [R0+URZ], R3 ;  /* 0x00000003000075a7 */ /* 0x0022a400080011ff */
[----:B--2---:R-:W-:Y:S05]  /*cd10*/  @!P0 NANOSLEEP.SYNCS 0x989680 ;  /* 0x009896800000895d */ /* 0x004fea0003900000 */
[----:B------:R-:W2:Y:S02]  /*cd20*/  @!P0 SYNCS.PHASECHK.TRANS64 P0, [R0+URZ], R3 ;  /* 0x00000003000085a7 */ /* 0x000ea400080010ff */
[----:B--2---:R-:W-:Y:S05]  /*cd30*/  @!P0 BRA `(.L_x_235) ;  /* 0xfffffffc00f08947 */ /* 0x004fea000383ffff */
[----:B------:R-:W-:Y:S05]  /*cd40*/  BRA `(.L_x_236) ;  /* 0xffffff7000247947 */ /* 0x000fea000383ffff */
.L_x_73:
[----:B------:R-:W-:-:S07]  /*cd50*/  MOV R0, UR5 ;  /* 0x0000000500007c02 */ /* 0x000fce0008000f00 */
.L_x_237:
[----:B-1----:R1:W2:Y:S02]  /*cd60*/  SYNCS.PHASECHK.TRANS64.TRYWAIT P0, [R0+URZ], R3 ;  /* 0x00000003000075a7 */ /* 0x0022a400080011ff */
[----:B--2---:R-:W-:Y:S05]  /*cd70*/  @!P0 NANOSLEEP.SYNCS 0x989680 ;  /* 0x009896800000895d */ /* 0x004fea0003900000 */
[----:B------:R-:W2:Y:S02]  /*cd80*/  @!P0 SYNCS.PHASECHK.TRANS64 P0, [R0+URZ], R3 ;  /* 0x00000003000085a7 */ /* 0x000ea400080010ff */
[----:B--2---:R-:W-:Y:S05]  /*cd90*/  @!P0 BRA `(.L_x_237) ;  /* 0xfffffffc00f08947 */ /* 0x004fea000383ffff */
[----:B------:R-:W-:Y:S05]  /*cda0*/  BRA `(.L_x_238) ;  /* 0xffffff7000307947 */ /* 0x000fea000383ffff */
.L_x_74:
[----:B------:R-:W-:-:S07]  /*cdb0*/  MOV R0, UR5 ;  /* 0x0000000500007c02 */ /* 0x000fce0008000f00 */
.L_x_239:
[----:B-1----:R1:W2:Y:S02]  /*cdc0*/  SYNCS.PHASECHK.TRANS64.TRYWAIT P0, [R0+URZ], R3 ;  /* 0x00000003000075a7 */ /* 0x0022a400080011ff */
[----:B--2---:R-:W-:Y:S05]  /*cdd0*/  @!P0 NANOSLEEP.SYNCS 0x989680 ;  /* 0x009896800000895d */ /* 0x004fea0003900000 */
[----:B------:R-:W2:Y:S02]  /*cde0*/  @!P0 SYNCS.PHASECHK.TRANS64 P0, [R0+URZ], R3 ;  /* 0x00000003000085a7 */ /* 0x000ea400080010ff */
[----:B--2---:R-:W-:Y:S05]  /*cdf0*/  @!P0 BRA `(.L_x_239) ;  /* 0xfffffffc00f08947 */ /* 0x004fea000383ffff */
[----:B------:R-:W-:Y:S05]  /*ce00*/  BRA `(.L_x_240) ;  /* 0xffffff70003c7947 */ /* 0x000fea000383ffff */
.L_x_75:
[----:B------:R-:W-:-:S07]  /*ce10*/  MOV R0, UR5 ;  /* 0x0000000500007c02 */ /* 0x000fce0008000f00 */
.L_x_241:
[----:B-1----:R1:W2:Y:S02]  /*ce20*/  SYNCS.PHASECHK.TRANS64.TRYWAIT P0, [R0+URZ], R3 ;  /* 0x00000003000075a7 */ /* 0x0022a400080011ff */
[----:B--2---:R-:W-:Y:S05]  /*ce30*/  @!P0 NANOSLEEP.SYNCS 0x989680 ;  /* 0x009896800000895d */ /* 0x004fea0003900000 */
[----:B------:R-:W2:Y:S02]  /*ce40*/  @!P0 SYNCS.PHASECHK.TRANS64 P0, [R0+URZ], R3 ;  /* 0x00000003000085a7 */ /* 0x000ea400080010ff */
[----:B--2---:R-:W-:Y:S05]  /*ce50*/  @!P0 BRA `(.L_x_241) ;  /* 0xfffffffc00f08947 */ /* 0x004fea000383ffff */
[----:B------:R-:W-:Y:S05]  /*ce60*/  BRA `(.L_x_242) ;  /* 0xffffff7000487947 */ /* 0x000fea000383ffff */
.L_x_76:
[----:B------:R-:W-:-:S07]  /*ce70*/  MOV R0, UR5 ;  /* 0x0000000500007c02 */ /* 0x000fce0008000f00 */
.L_x_243:
[----:B-1----:R1:W2:Y:S02]  /*ce80*/  SYNCS.PHASECHK.TRANS64.TRYWAIT P0, [R0+URZ], R3 ;  /* 0x00000003000075a7 */ /* 0x0022a400080011ff */
[----:B--2---:R-:W-:Y:S05]  /*ce90*/  @!P0 NANOSLEEP.SYNCS 0x989680 ;  /* 0x009896800000895d */ /* 0x004fea0003900000 */
[----:B------:R-:W2:Y:S02]  /*cea0*/  @!P0 SYNCS.PHASECHK.TRANS64 P0, [R0+URZ], R3 ;  /* 0x00000003000085a7 */ /* 0x000ea400080010ff */
[----:B--2---:R-:W-:Y:S05]  /*ceb0*/  @!P0 BRA `(.L_x_243) ;  /* 0xfffffffc00f08947 */ /* 0x004fea000383ffff */
[----:B------:R-:W-:Y:S05]  /*cec0*/  BRA `(.L_x_244) ;  /* 0xffffff7000547947 */ /* 0x000fea000383ffff */
.L_x_79:
[----:B-1----:R1:W2:Y:S02]  /*ced0*/  SYNCS.PHASECHK.TRANS64.TRYWAIT P0, [R2+URZ+0x260], R4 ;  /* 0x00026004020075a7 */ /* 0x0022a400080011ff */
[----:B--2---:R-:W-:Y:S05]  /*cee0*/  @!P0 NANOSLEEP.SYNCS 0x989680 ;  /* 0x009896800000895d */ /* 0x004fea0003900000 */
[----:B------:R-:W2:Y:S02]  /*cef0*/  @!P0 SYNCS.PHASECHK.TRANS64 P0, [R2+URZ+0x260], R4 ;  /* 0x00026004020085a7 */ /* 0x000ea400080010ff */
[----:B--2---:R-:W-:Y:S05]  /*cf00*/  @!P0 BRA `(.L_x_79) ;  /* 0xfffffffc00f08947 */ /* 0x004fea000383ffff */
[----:B------:R-:W-:Y:S05]  /*cf10*/  BRA `(.L_x_245) ;  /* 0xffffff7000b07947 */ /* 0x000fea000383ffff */
.L_x_80:
[----:B------:R-:W-:-:S07]  /*cf20*/  MOV R2, UR4 ;  /* 0x0000000400027c02 */ /* 0x000fce0008000f00 */
.L_x_246:
[----:B-1----:R1:W2:Y:S02]  /*cf30*/  SYNCS.PHASECHK.TRANS64.TRYWAIT P0, [R2+URZ+0x230], R5 ;  /* 0x00023005020075a7 */ /* 0x0022a400080011ff */
[----:B--2---:R-:W-:Y:S05]  /*cf40*/  @!P0 NANOSLEEP.SYNCS 0x989680 ;  /* 0x009896800000895d */ /* 0x004fea0003900000 */
[----:B------:R-:W2:Y:S02]  /*cf50*/  @!P0 SYNCS.PHASECHK.TRANS64 P0, [R2+URZ+0x230], R5 ;  /* 0x00023005020085a7 */ /* 0x000ea400080010ff */
[----:B--2---:R-:W-:Y:S05]  /*cf60*/  @!P0 BRA `(.L_x_246) ;  /* 0xfffffffc00f08947 */ /* 0x004fea000383ffff */
[----:B------:R-:W-:Y:S05]  /*cf70*/  BRA `(.L_x_247) ;  /* 0xffffff7000c07947 */ /* 0x000fea000383ffff */
.L_x_81:
[----:B-1----:R1:W2:Y:S02]  /*cf80*/  SYNCS.PHASECHK.TRANS64.TRYWAIT P1, [R2+URZ+0x220], R4 ;  /* 0x00022004020075a7 */ /* 0x0022a400080211ff */
[----:B--2---:R-:W-:Y:S05]  /*cf90*/  @!P1 NANOSLEEP.SYNCS 0x989680 ;  /* 0x009896800000995d */ /* 0x004fea0003900000 */
[----:B------:R-:W2:Y:S02]  /*cfa0*/  @!P1 SYNCS.PHASECHK.TRANS64 P1, [R2+URZ+0x220], R4 ;  /* 0x00022004020095a7 */ /* 0x000ea400080210ff */
[----:B--2---:R-:W-:Y:S05]  /*cfb0*/  @!P1 BRA `(.L_x_81) ;  /* 0xfffffffc00f09947 */ /* 0x004fea000383ffff */
[----:B------:R-:W-:Y:S05]  /*cfc0*/  BRA `(.L_x_248) ;  /* 0xffffff7000f07947 */ /* 0x000fea000383ffff */
.L_x_84:
[----:B------:R-:W-:-:S07]  /*cfd0*/  MOV R0, UR4 ;  /* 0x0000000400007c02 */ /* 0x000fce0008000f00 */
.L_x_249:
[----:B-1----:R1:W2:Y:S02]  /*cfe0*/  SYNCS.PHASECHK.TRANS64.TRYWAIT P0, [R0+URZ+0x230], R2 ;  /* 0x00023002000075a7 */ /* 0x0022a400080011ff */
[----:B--2---:R-:W-:Y:S05]  /*cff0*/  @!P0 NANOSLEEP.SYNCS 0x989680 ;  /* 0x009896800000895d */ /* 0x004fea0003900000 */
[----:B------:R-:W2:Y:S02]  /*d000*/  @!P0 SYNCS.PHASECHK.TRANS64 P0, [R0+URZ+0x230], R2 ;  /* 0x00023002000085a7 */ /* 0x000ea400080010ff */
[----:B--2---:R-:W-:Y:S05]  /*d010*/  @!P0 BRA `(.L_x_249) ;  /* 0xfffffffc00f08947 */ /* 0x004fea000383ffff */
[----:B------:R-:W-:Y:S05]  /*d020*/  BRA `(.L_x_83) ;  /* 0xffffff7400447947 */ /* 0x000fea000383ffff */
.L_x_91:
[----:B-1----:R1:W2:Y:S02]  /*d030*/  SYNCS.PHASECHK.TRANS64.TRYWAIT P0, [R2+URZ+0x220], R0 ;  /* 0x00022000020075a7 */ /* 0x0022a400080011ff */
[----:B--2---:R-:W-:Y:S05]  /*d040*/  @!P0 NANOSLEEP.SYNCS 0x989680 ;  /* 0x009896800000895d */ /* 0x004fea0003900000 */
[----:B------:R-:W2:Y:S02]  /*d050*/  @!P0 SYNCS.PHASECHK.TRANS64 P0, [R2+URZ+0x220], R0 ;  /* 0x00022000020085a7 */ /* 0x000ea400080010ff */
[----:B--2---:R-:W-:Y:S05]  /*d060*/  @!P0 BRA `(.L_x_91) ;  /* 0xfffffffc00f08947 */ /* 0x004fea000383ffff */
[----:B------:R-:W-:Y:S05]  /*d070*/  BRA `(.L_x_250) ;  /* 0xffffff7800d07947 */ /* 0x000fea000383ffff */
.L_x_94:
[----:B------:R-:W-:-:S07]  /*d080*/  MOV R0, UR31 ;  /* 0x0000001f00007c02 */ /* 0x000fce0008000f00 */
.L_x_251:
[----:B-1----:R1:W2:Y:S02]  /*d090*/  SYNCS.PHASECHK.TRANS64.TRYWAIT P0, [R0+URZ+0x250], R2 ;  /* 0x00025002000075a7 */ /* 0x0022a400080011ff */
[----:B--2---:R-:W-:Y:S05]  /*d0a0*/  @!P0 NANOSLEEP.SYNCS 0x989680 ;  /* 0x009896800000895d */ /* 0x004fea0003900000 */
[----:B------:R-:W2:Y:S02]  /*d0b0*/  @!P0 SYNCS.PHASECHK.TRANS64 P0, [R0+URZ+0x250], R2 ;  /* 0x00025002000085a7 */ /* 0x000ea400080010ff */
[----:B--2---:R-:W-:Y:S05]  /*d0c0*/  @!P0 BRA `(.L_x_251) ;  /* 0xfffffffc00f08947 */ /* 0x004fea000383ffff */
[----:B------:R-:W-:Y:S05]  /*d0d0*/  BRA `(.L_x_252) ;  /* 0xffffff80005c7947 */ /* 0x000fea000383ffff */
.L_x_97:
[----:B------:R-:W-:Y:S07]  /*d0e0*/  MOV R0, UR7 ;  /* 0x0000000700007c02 */ /* 0x000fee0008000f00 */
.L_x_253:
[----:B-1----:R1:W2:Y:S02]  /*d0f0*/  SYNCS.PHASECHK.TRANS64.TRYWAIT P0, [R0+URZ], R2 ;  /* 0x00000002000075a7 */ /* 0x0022a400080011ff */
[----:B--2---:R-:W-:Y:S05]  /*d100*/  @!P0 NANOSLEEP.SYNCS 0x989680 ;  /* 0x009896800000895d */ /* 0x004fea0003900000 */
[----:B------:R-:W2:Y:S02]  /*d110*/  @!P0 SYNCS.PHASECHK.TRANS64 P0, [R0+URZ], R2 ;  /* 0x00000002000085a7 */ /* 0x000ea400080010ff */
[----:B--2---:R-:W-:Y:S05]  /*d120*/  @!P0 BRA `(.L_x_253) ;  /* 0xfffffffc00f08947 */ /* 0x004fea000383ffff */
[----:B------:R-:W-:Y:S05]  /*d130*/  BRA `(.L_x_96) ;  /* 0xffffff8000907947 */ /* 0x000fea000383ffff */
.L_x_100:
[----:B------:R-:W-:-:S07]  /*d140*/  MOV R0, UR4 ;  /* 0x0000000400007c02 */ /* 0x000fce0008000f00 */
.L_x_254:
[----:B--2---:R2:W4:Y:S02]  /*d150*/  SYNCS.PHASECHK.TRANS64.TRYWAIT P0, [R0+URZ], R2 ;  /* 0x00000002000075a7 */ /* 0x00452400080011ff */
[----:B----4-:R-:W-:Y:S05]  /*d160*/  @!P0 NANOSLEEP.SYNCS 0x989680 ;  /* 0x009896800000895d */ /* 0x010fea0003900000 */
[----:B------:R-:W4:Y:S02]  /*d170*/  @!P0 SYNCS.PHASECHK.TRANS64 P0, [R0+URZ], R2 ;  /* 0x00000002000085a7 */ /* 0x000f2400080010ff */
[----:B----4-:R-:W-:Y:S05]  /*d180*/  @!P0 BRA `(.L_x_254) ;  /* 0xfffffffc00f08947 */ /* 0x010fea000383ffff */
[----:B------:R-:W-:Y:S05]  /*d190*/  BRA `(.L_x_255) ;  /* 0xffffff8400547947 */ /* 0x000fea000383ffff */
.L_x_101:
[----:B------:R-:W-:-:S07]  /*d1a0*/  MOV R0, UR4 ;  /* 0x0000000400007c02 */ /* 0x000fce0008000f00 */
.L_x_256:
[----:B-1----:R1:W2:Y:S02]  /*d1b0*/  SYNCS.PHASECHK.TRANS64.TRYWAIT P0, [R0+URZ], R2 ;  /* 0x00000002000075a7 */ /* 0x0022a400080011ff */
[----:B--2---:R-:W-:Y:S05]  /*d1c0*/  @!P0 NANOSLEEP.SYNCS 0x989680 ;  /* 0x009896800000895d */ /* 0x004fea0003900000 */
[----:B------:R-:W2:Y:S02]  /*d1d0*/  @!P0 SYNCS.PHASECHK.TRANS64 P0, [R0+URZ], R2 ;  /* 0x00000002000085a7 */ /* 0x000ea400080010ff */
[----:B--2---:R-:W-:Y:S05]  /*d1e0*/  @!P0 BRA `(.L_x_256) ;  /* 0xfffffffc00f08947 */ /* 0x004fea000383ffff */
[----:B------:R-:W-:Y:S05]  /*d1f0*/  BRA `(.L_x_257) ;  /* 0xffffff8400607947 */ /* 0x000fea000383ffff */
.L_x_106:
[----:B---3--:R3:W1:Y:S02]  /*d200*/  SYNCS.PHASECHK.TRANS64.TRYWAIT P0, [R12+URZ+0x220], R0 ;  /* 0x000220000c0075a7 */ /* 0x00866400080011ff */
[----:B-1----:R-:W-:Y:S05]  /*d210*/  @!P0 NANOSLEEP.SYNCS 0x989680 ;  /* 0x009896800000895d */ /* 0x002fea0003900000 */
[----:B------:R-:W1:Y:S02]  /*d220*/  @!P0 SYNCS.PHASECHK.TRANS64 P0, [R12+URZ+0x220], R0 ;  /* 0x000220000c0085a7 */ /* 0x000e6400080010ff */
[----:B-1----:R-:W-:Y:S05]  /*d230*/  @!P0 BRA `(.L_x_106) ;  /* 0xfffffffc00f08947 */ /* 0x002fea000383ffff */
[----:B------:R-:W-:Y:S05]  /*d240*/  BRA `(.L_x_258) ;  /* 0xffffff8800707947 */ /* 0x000fea000383ffff */
.L_x_109:
[----:B-1----:R-:W-:Y:S07]  /*d250*/  MOV R0, UR29 ;  /* 0x0000001d00007c02 */ /* 0x002fee0008000f00 */
.L_x_259:
[----:B-1----:R1:W2:Y:S02]  /*d260*/  SYNCS.PHASECHK.TRANS64.TRYWAIT P2, [R0+URZ+0x218], R6 ;  /* 0x00021806000075a7 */ /* 0x0022a400080411ff */
[----:B--2---:R-:W-:Y:S05]  /*d270*/  @!P2 NANOSLEEP.SYNCS 0x989680 ;  /* 0x009896800000a95d */ /* 0x004fea0003900000 */
[----:B------:R-:W2:Y:S02]  /*d280*/  @!P2 SYNCS.PHASECHK.TRANS64 P2, [R0+URZ+0x218], R6 ;  /* 0x000218060000a5a7 */ /* 0x000ea400080410ff */
[----:B--2---:R-:W-:Y:S05]  /*d290*/  @!P2 BRA `(.L_x_259) ;  /* 0xfffffffc00f0a947 */ /* 0x004fea000383ffff */
[----:B------:R-:W-:Y:S05]  /*d2a0*/  BRA `(.L_x_108) ;  /* 0xffffff8c00d47947 */ /* 0x000fea000383ffff */
.L_x_112:
[----:B------:R-:W-:Y:S07]  /*d2b0*/  MOV R0, UR4 ;  /* 0x0000000400007c02 */ /* 0x000fee0008000f00 */
.L_x_260:
[----:B-1----:R1:W2:Y:S02]  /*d2c0*/  SYNCS.PHASECHK.TRANS64.TRYWAIT P0, [R0+URZ+0x1f8], R9 ;  /* 0x0001f809000075a7 */ /* 0x0022a400080011ff */
[----:B--2---:R-:W-:Y:S05]  /*d2d0*/  @!P0 NANOSLEEP.SYNCS 0x989680 ;  /* 0x009896800000895d */ /* 0x004fea0003900000 */
[----:B------:R-:W2:Y:S02]  /*d2e0*/  @!P0 SYNCS.PHASECHK.TRANS64 P0, [R0+URZ+0x1f8], R9 ;  /* 0x0001f809000085a7 */ /* 0x000ea400080010ff */
[----:B--2---:R-:W-:Y:S05]  /*d2f0*/  @!P0 BRA `(.L_x_260) ;  /* 0xfffffffc00f08947 */ /* 0x004fea000383ffff */
[----:B------:R-:W-:Y:S05]  /*d300*/  BRA `(.L_x_261) ;  /* 0xffffff9000347947 */ /* 0x000fea000383ffff */
.L_x_113:
[----:B------:R-:W-:Y:S07]  /*d310*/  MOV R0, UR7 ;  /* 0x0000000700007c02 */ /* 0x000fee0008000f00 */
.L_x_262:
[----:B-1----:R1:W2:Y:S02]  /*d320*/  SYNCS.PHASECHK.TRANS64.TRYWAIT P0, [R0+URZ+0x1f8], R10 ;  /* 0x0001f80a000075a7 */ /* 0x0022a400080011ff */
[----:B--2---:R-:W-:Y:S05]  /*d330*/  @!P0 NANOSLEEP.SYNCS 0x989680 ;  /* 0x009896800000895d */ /* 0x004fea0003900000 */
[----:B------:R-:W2:Y:S02]  /*d340*/  @!P0 SYNCS.PHASECHK.TRANS64 P0, [R0+URZ+0x1f8], R10 ;  /* 0x0001f80a000085a7 */ /* 0x000ea400080010ff */
[----:B--2---:R-:W-:Y:S05]  /*d350*/  @!P0 BRA `(.L_x_262) ;  /* 0xfffffffc00f08947 */ /* 0x004fea000383ffff */
[----:B------:R-:W-:Y:S05]  /*d360*/  BRA `(.L_x_263) ;  /* 0xffffff9000b07947 */ /* 0x000fea000383ffff */
.L_x_114:
[----:B------:R-:W-:Y:S07]  /*d370*/  MOV R0, UR5 ;  /* 0x0000000500007c02 */ /* 0x000fee0008000f00 */
.L_x_264:
[----:B-1----:R1:W2:Y:S02]  /*d380*/  SYNCS.PHASECHK.TRANS64.TRYWAIT P0, [R0+URZ+0x1f8], R10 ;  /* 0x0001f80a000075a7 */ /* 0x0022a400080011ff */
[----:B--2---:R-:W-:Y:S05]  /*d390*/  @!P0 NANOSLEEP.SYNCS 0x989680 ;  /* 0x009896800000895d */ /* 0x004fea0003900000 */
[----:B------:R-:W2:Y:S02]  /*d3a0*/  @!P0 SYNCS.PHASECHK.TRANS64 P0, [R0+URZ+0x1f8], R10 ;  /* 0x0001f80a000085a7 */ /* 0x000ea400080010ff */
[----:B--2---:R-:W-:Y:S05]  /*d3b0*/  @!P0 BRA `(.L_x_264) ;  /* 0xfffffffc00f08947 */ /* 0x004fea000383ffff */
[----:B------:R-:W-:Y:S05]  /*d3c0*/  BRA `(.L_x_265) ;  /* 0xffffff9400347947 */ /* 0x000fea000383ffff */
.L_x_115:
[----:B------:R-:W-:Y:S07]  /*d3d0*/  MOV R0, UR4 ;  /* 0x0000000400007c02 */ /* 0x000fee0008000f00 */
.L_x_266:
[----:B-1----:R1:W2:Y:S02]  /*d3e0*/  SYNCS.PHASECHK.TRANS64.TRYWAIT P0, [R0+URZ+0x1f8], R6 ;  /* 0x0001f806000075a7 */ /* 0x0022a400080011ff */
[----:B--2---:R-:W-:Y:S05]  /*d3f0*/  @!P0 NANOSLEEP.SYNCS 0x989680 ;  /* 0x009896800000895d */ /* 0x004fea0003900000 */
[----:B------:R-:W2:Y:S02]  /*d400*/  @!P0 SYNCS.PHASECHK.TRANS64 P0, [R0+URZ+0x1f8], R6 ;  /* 0x0001f806000085a7 */ /* 0x000ea400080010ff */
[----:B--2---:R-:W-:Y:S05]  /*d410*/  @!P0 BRA `(.L_x_266) ;  /* 0xfffffffc00f08947 */ /* 0x004fea000383ffff */
[----:B------:R-:W-:Y:S05]  /*d420*/  BRA `(.L_x_267) ;  /* 0xffffff9400b47947 */ /* 0x000fea000383ffff */
.L_x_117:
[----:B------:R-:W-:-:S07]  /*d430*/  MOV R0, UR4 ;  /* 0x0000000400007c02 */ /* 0x000fce0008000f00 */
.L_x_268:
[----:B-1----:R1:W2:Y:S02]  /*d440*/  SYNCS.PHASECHK.TRANS64.TRYWAIT P0, [R0+URZ], R2 ;  /* 0x00000002000075a7 */ /* 0x0022a400080011ff */
[----:B--2---:R-:W-:Y:S05]  /*d450*/  @!P0 NANOSLEEP.SYNCS 0x989680 ;  /* 0x009896800000895d */ /* 0x004fea0003900000 */
[----:B------:R-:W2:Y:S02]  /*d460*/  @!P0 SYNCS.PHASECHK.TRANS64 P0, [R0+URZ], R2 ;  /* 0x00000002000085a7 */ /* 0x000ea400080010ff */
[----:B--2---:R-:W-:Y:S05]  /*d470*/  @!P0 BRA `(.L_x_268) ;  /* 0xfffffffc00f08947 */ /* 0x004fea000383ffff */
[----:B------:R-:W-:Y:S05]  /*d480*/  BRA `(.L_x_269) ;  /* 0xffffff9800607947 */ /* 0x000fea000383ffff */
.L_x_118:
[----:B------:R-:W-:-:S07]  /*d490*/  MOV R0, UR5 ;  /* 0x0000000500007c02 */ /* 0x000fce0008000f00 */
.L_x_270:
[----:B-1----:R1:W2:Y:S02]  /*d4a0*/  SYNCS.PHASECHK.TRANS64.TRYWAIT P0, [R0+URZ], R2 ;  /* 0x00000002000075a7 */ /* 0x0022a400080011ff */
[----:B--2---:R-:W-:Y:S05]  /*d4b0*/  @!P0 NANOSLEEP.SYNCS 0x989680 ;  /* 0x009896800000895d */ /* 0x004fea0003900000 */
[----:B------:R-:W2:Y:S02]  /*d4c0*/  @!P0 SYNCS.PHASECHK.TRANS64 P0, [R0+URZ], R2 ;  /* 0x00000002000085a7 */ /* 0x000ea400080010ff */
[----:B--2---:R-:W-:Y:S05]  /*d4d0*/  @!P0 BRA `(.L_x_270) ;  /* 0xfffffffc00f08947 */ /* 0x004fea000383ffff */
[----:B------:R-:W-:Y:S05]  /*d4e0*/  BRA `(.L_x_271) ;  /* 0xffffff98006c7947 */ /* 0x000fea000383ffff */
.L_x_120:
[----:B-1----:R1:W3:Y:S02]  /*d4f0*/  SYNCS.PHASECHK.TRANS64.TRYWAIT P0, [R0+URZ+0x220], R2 ;  /* 0x00022002000075a7 */ /* 0x0022e400080011ff */
[----:B---3--:R-:W-:Y:S05]  /*d500*/  @!P0 NANOSLEEP.SYNCS 0x989680 ;  /* 0x009896800000895d */ /* 0x008fea0003900000 */
[----:B------:R-:W3:Y:S02]  /*d510*/  @!P0 SYNCS.PHASECHK.TRANS64 P0, [R0+URZ+0x220], R2 ;  /* 0x00022002000085a7 */ /* 0x000ee400080010ff */
[----:B---3--:R-:W-:Y:S05]  /*d520*/  @!P0 BRA `(.L_x_120) ;  /* 0xfffffffc00f08947 */ /* 0x008fea000383ffff */
[----:B------:R-:W-:Y:S05]  /*d530*/  BRA `(.L_x_272) ;  /* 0xffffff9c00507947 */ /* 0x000fea000383ffff */
.L_x_130:
[----:B-1----:R1:W2:Y:S02]  /*d540*/  SYNCS.PHASECHK.TRANS64.TRYWAIT P0, [R0+URZ+0x1e0], R3 ;  /* 0x0001e003000075a7 */ /* 0x0022a400080011ff */
[----:B--2---:R-:W-:Y:S05]  /*d550*/  @!P0 NANOSLEEP.SYNCS 0x989680 ;  /* 0x009896800000895d */ /* 0x004fea0003900000 */
[----:B------:R-:W2:Y:S02]  /*d560*/  @!P0 SYNCS.PHASECHK.TRANS64 P0, [R0+URZ+0x1e0], R3 ;  /* 0x0001e003000085a7 */ /* 0x000ea400080010ff */
[----:B--2---:R-:W-:Y:S05]  /*d570*/  @!P0 BRA `(.L_x_130) ;  /* 0xfffffffc00f08947 */ /* 0x004fea000383ffff */
[----:B------:R-:W-:Y:S05]  /*d580*/  BRA `(.L_x_129) ;  /* 0xffffffa800e07947 */ /* 0x000fea000383ffff */
.L_x_132:
[----:B-1----:R1:W4:Y:S02]  /*d590*/  SYNCS.PHASECHK.TRANS64.TRYWAIT P0, [R106+URZ+0x240], R2 ;  /* 0x000240026a0075a7 */ /* 0x00232400080011ff */
[----:B----4-:R-:W-:Y:S05]  /*d5a0*/  @!P0 NANOSLEEP.SYNCS 0x989680 ;  /* 0x009896800000895d */ /* 0x010fea0003900000 */
[----:B------:R-:W4:Y:S02]  /*d5b0*/  @!P0 SYNCS.PHASECHK.TRANS64 P0, [R106+URZ+0x240], R2 ;  /* 0x000240026a0085a7 */ /* 0x000f2400080010ff */
[----:B----4-:R-:W-:Y:S05]  /*d5c0*/  @!P0 BRA `(.L_x_132) ;  /* 0xfffffffc00f08947 */ /* 0x010fea000383ffff */
[----:B------:R-:W-:Y:S05]  /*d5d0*/  BRA `(.L_x_131) ;  /* 0xffffffac00147947 */ /* 0x000fea000383ffff */
.L_x_145:
[----:B-1----:R1:W3:Y:S02]  /*d5e0*/  SYNCS.PHASECHK.TRANS64.TRYWAIT P0, [R2+URZ+0x1e0], R0 ;  /* 0x0001e000020075a7 */ /* 0x0022e400080011ff */
[----:B---3--:R-:W-:Y:S05]  /*d5f0*/  @!P0 NANOSLEEP.SYNCS 0x989680 ;  /* 0x009896800000895d */ /* 0x008fea0003900000 */
[----:B------:R-:W3:Y:S02]  /*d600*/  @!P0 SYNCS.PHASECHK.TRANS64 P0, [R2+URZ+0x1e0], R0 ;  /* 0x0001e000020085a7 */ /* 0x000ee400080010ff */
[----:B---3--:R-:W-:Y:S05]  /*d610*/  @!P0 BRA `(.L_x_145) ;  /* 0xfffffffc00f08947 */ /* 0x008fea000383ffff */
[----:B------:R-:W-:Y:S05]  /*d620*/  BRA `(.L_x_144) ;  /* 0xffffffb800d47947 */ /* 0x000fea000383ffff */
.L_x_157:
[----:B--2---:R2:W3:Y:S02]  /*d630*/  SYNCS.PHASECHK.TRANS64.TRYWAIT P0, [R21+URZ+0x1e0], R20 ;  /* 0x0001e014150075a7 */ /* 0x0044e400080011ff */
[----:B---3--:R-:W-:Y:S05]  /*d640*/  @!P0 NANOSLEEP.SYNCS 0x989680 ;  /* 0x009896800000895d */ /* 0x008fea0003900000 */
[----:B------:R-:W3:Y:S02]  /*d650*/  @!P0 SYNCS.PHASECHK.TRANS64 P0, [R21+URZ+0x1e0], R20 ;  /* 0x0001e014150085a7 */ /* 0x000ee400080010ff */
[----:B---3--:R-:W-:Y:S05]  /*d660*/  @!P0 BRA `(.L_x_157) ;  /* 0xfffffffc00f08947 */ /* 0x008fea000383ffff */
[----:B------:R-:W-:Y:S05]  /*d670*/  BRA `(.L_x_156) ;  /* 0xffffffc800b07947 */ /* 0x000fea000383ffff */
.L_x_169:
[----:B--2---:R2:W3:Y:S02]  /*d680*/  SYNCS.PHASECHK.TRANS64.TRYWAIT P0, [R0+URZ+0x1e0], R114 ;  /* 0x0001e072000075a7 */ /* 0x0044e400080011ff */
[----:B---3--:R-:W-:Y:S05]  /*d690*/  @!P0 NANOSLEEP.SYNCS 0x989680 ;  /* 0x009896800000895d */ /* 0x008fea0003900000 */
[----:B------:R-:W3:Y:S02]  /*d6a0*/  @!P0 SYNCS.PHASECHK.TRANS64 P0, [R0+URZ+0x1e0], R114 ;  /* 0x0001e072000085a7 */ /* 0x000ee400080010ff */
[----:B---3--:R-:W-:Y:S05]  /*d6b0*/  @!P0 BRA `(.L_x_169) ;  /* 0xfffffffc00f08947 */ /* 0x008fea000383ffff */
[----:B------:R-:W-:Y:S05]  /*d6c0*/  BRA `(.L_x_168) ;  /* 0xffffffd800807947 */ /* 0x000fea000383ffff */
        .weak           $__internal_0_$__cuda_sm10x_tcgen05_guardrail_trap_col_being_dealloced_not_returned_by_alloc
        .type           $__internal_0_$__cuda_sm10x_tcgen05_guardrail_trap_col_being_dealloced_not_returned_by_alloc,@function
        .size           $__internal_0_$__cuda_sm10x_tcgen05_guardrail_trap_col_being_dealloced_not_returned_by_alloc,($__internal_1_$__cuda_sm10x_tcgen05_guardrail_trap_phase_invalid_during_alloc - $__internal_0_$__cuda_sm10x_tcgen05_guardrail_trap_col_being_dealloced_not_returned_by_alloc)
$__internal_0_$__cuda_sm10x_tcgen05_guardrail_trap_col_being_dealloced_not_returned_by_alloc:
[----:B------:R-:W-:Y:S05]  /*d6d0*/  BPT.TRAP 0x1 ;  /* 0x000000040000795c */ /* 0x000fea0000300000 */
[----:B------:R-:W-:-:S04]  /*d6e0*/  HFMA2 R3, -RZ, RZ, 0, 0 ;  /* 0x00000000ff037431 */ /* 0x000fc800000001ff */
[----:B------:R-:W-:Y:S05]  /*d6f0*/  RET.REL.NODEC R2 `(_ZN7cutlass13device_kernelINS_4gemm6kernel13GemmUniversalIN4cute5tupleIJiiiiEEENS1_10collective13CollectiveMmaINS1_46MainloopSm100TmaUmmaWarpSpecializedBlockScaledILi30ELi2ELi2ENS5_IJNS4_1CILi2EEENSA_ILi4EEENSA_ILi1EEEEEEEENS5_IJNSA_ILi128EEENSA_ILi64EEESH_EEENS5_IJNS_12float_e2m1_tENS_13float_ue4m3_tEEEENS5_IJNS5_IJlSD_lEEENS4_6LayoutINS5_IJNS5_IJNS5_IJNSA_ILi32EEESC_EEEiEEENS5_IJNS5_IJNSA_ILi16EEESC_EEEiEEENS5_IJSD_iEEEEEENS5_IJST_NS5_IJNS5_IJNSA_ILi0EEESD_EEENSA_ILi512EEEEEENS5_IJSW_iEEEEEEEEEEESL_S13_NS4_8TiledMMAINS4_8MMA_AtomIJNS4_17SM100_MMA_MXF4_SSISJ_SJ_fSK_Li128ELi64ELi16ELNS4_4UMMA5MajorE0ELS18_0ELNS17_7ScaleInE0ELS19_0EEEEEENSN_INS5_IJSD_SD_SD_EEENS5_IJSW_SW_SW_EEEEENS5_IJNS4_10UnderscoreES1F_S1F_EEEEENS5_IJNS4_23SM90_TMA_LOAD_MULTICASTES1I_EEENS5_IJNS4_14ComposedLayoutINS4_7SwizzleILi1ELi4ELi3EEENS4_18smem_ptr_flag_bitsILi4EEENSN_INS5_IJNSA_ILi8EEESH_EEENS5_IJSH_SD_EEEEEEENSN_INS5_IJNS5_IJNS5_IJSP_SD_EEESS_EEESD_NS5_IJSD_SD_EEEEEENS5_IJNS5_IJNS5_IJSS_SY_EEESX_EEESW_NS5_IJSC_SY_EEEEEEEEEEEvNS4_8identityES1J_S23_vS24_EENS_8epilogue10collective18CollectiveEpilogueINS26_23Sm100TmaWarpSpecializedILi3ELi2ELi16ELb1ELb0EEEJNS5_IJSH_SH_SH_EEENS5_IJNSN_ISH_SD_EENSN_INS5_IJSR_SB_EEENS5_IJSD_SO_EEEEEEEENS_10bfloat16_tESM_S2H_SM_NS26_6fusion15FusionCallbacksIS2A_NS2I_17LinearCombinationIS2H_fS2H_fLNS_15FloatRoundStyleE2EEES2B_S2G_JEEENS4_5SM1004TMEM4LOAD26SM100_TMEM_LOAD_32dp32b16xENS4_13SM90_TMA_LOADENS1K_IS1M_NS1N_ILi16EEENSN_INS5_IJS1P_SR_EEENS5_IJSR_SD_EEEEEEENS4_39AutoVectorizingCopyWithAssumedAlignmentILi128EEENS4_14SM90_TMA_STOREES2X_S2Z_S2Z_EEEvvEEEEvNT_6ParamsE) ;  /* 0xffffff2802407950 */ /* 0x000fea0003c3ffff */
        .weak           $__internal_1_$__cuda_sm10x_tcgen05_guardrail_trap_phase_invalid_during_alloc
        .type           $__internal_1_$__cuda_sm10x_tcgen05_guardrail_trap_phase_invalid_during_alloc,@function
        .size           $__internal_1_$__cuda_sm10x_tcgen05_guardrail_trap_phase_invalid_during_alloc,($__internal_2_$__cuda_sm10x_tcgen05_guardrail_trap_unallocated_columns_being_dealloced - $__internal_1_$__cuda_sm10x_tcgen05_guardrail_trap_phase_invalid_during_alloc)
$__internal_1_$__cuda_sm10x_tcgen05_guardrail_trap_phase_invalid_during_alloc:
[----:B------:R-:W-:Y:S05]  /*d700*/  BPT.TRAP 0x1 ;  /* 0x000000040000795c */ /* 0x000fea0000300000 */
[----:B------:R-:W-:-:S04]  /*d710*/  MOV R5, 0x0 ;  /* 0x0000000000057802 */ /* 0x000fc80000000f00 */
[----:B------:R-:W-:Y:S05]  /*d720*/  RET.REL.NODEC R4 `(_ZN7cutlass13device_kernelINS_4gemm6kernel13GemmUniversalIN4cute5tupleIJiiiiEEENS1_10collective13CollectiveMmaINS1_46MainloopSm100TmaUmmaWarpSpecializedBlockScaledILi30ELi2ELi2ENS5_IJNS4_1CILi2EEENSA_ILi4EEENSA_ILi1EEEEEEEENS5_IJNSA_ILi128EEENSA_ILi64EEESH_EEENS5_IJNS_12float_e2m1_tENS_13float_ue4m3_tEEEENS5_IJNS5_IJlSD_lEEENS4_6LayoutINS5_IJNS5_IJNS5_IJNSA_ILi32EEESC_EEEiEEENS5_IJNS5_IJNSA_ILi16EEESC_EEEiEEENS5_IJSD_iEEEEEENS5_IJST_NS5_IJNS5_IJNSA_ILi0EEESD_EEENSA_ILi512EEEEEENS5_IJSW_iEEEEEEEEEEESL_S13_NS4_8TiledMMAINS4_8MMA_AtomIJNS4_17SM100_MMA_MXF4_SSISJ_SJ_fSK_Li128ELi64ELi16ELNS4_4UMMA5MajorE0ELS18_0ELNS17_7ScaleInE0ELS19_0EEEEEENSN_INS5_IJSD_SD_SD_EEENS5_IJSW_SW_SW_EEEEENS5_IJNS4_10UnderscoreES1F_S1F_EEEEENS5_IJNS4_23SM90_TMA_LOAD_MULTICASTES1I_EEENS5_IJNS4_14ComposedLayoutINS4_7SwizzleILi1ELi4ELi3EEENS4_18smem_ptr_flag_bitsILi4EEENSN_INS5_IJNSA_ILi8EEESH_EEENS5_IJSH_SD_EEEEEEENSN_INS5_IJNS5_IJNS5_IJSP_SD_EEESS_EEESD_NS5_IJSD_SD_EEEEEENS5_IJNS5_IJNS5_IJSS_SY_EEESX_EEESW_NS5_IJSC_SY_EEEEEEEEEEEvNS4_8identityES1J_S23_vS24_EENS_8epilogue10collective18CollectiveEpilogueINS26_23Sm100TmaWarpSpecializedILi3ELi2ELi16ELb1ELb0EEEJNS5_IJSH_SH_SH_EEENS5_IJNSN_ISH_SD_EENSN_INS5_IJSR_SB_EEENS5_IJSD_SO_EEEEEEEENS_10bfloat16_tESM_S2H_SM_NS26_6fusion15FusionCallbacksIS2A_NS2I_17LinearCombinationIS2H_fS2H_fLNS_15FloatRoundStyleE2EEES2B_S2G_JEEENS4_5SM1004TMEM4LOAD26SM100_TMEM_LOAD_32dp32b16xENS4_13SM90_TMA_LOADENS1K_IS1M_NS1N_ILi16EEENSN_INS5_IJS1P_SR_EEENS5_IJSR_SD_EEEEEEENS4_39AutoVectorizingCopyWithAssumedAlignmentILi128EEENS4_14SM90_TMA_STOREES2X_S2Z_S2Z_EEEvvEEEEvNT_6ParamsE) ;  /* 0xffffff2804347950 */ /* 0x000fea0003c3ffff */
        .weak           $__internal_2_$__cuda_sm10x_tcgen05_guardrail_trap_unallocated_columns_being_dealloced
        .type           $__internal_2_$__cuda_sm10x_tcgen05_guardrail_trap_unallocated_columns_being_dealloced,@function
        .size           $__internal_2_$__cuda_sm10x_tcgen05_guardrail_trap_unallocated_columns_being_dealloced,(.L_x_274 - $__internal_2_$__cuda_sm10x_tcgen05_guardrail_trap_unallocated_columns_being_dealloced)
$__internal_2_$__cuda_sm10x_tcgen05_guardrail_trap_unallocated_columns_being_dealloced:
[----:B------:R-:W-:Y:S05]  /*d730*/  BPT.TRAP 0x1 ;  /* 0x000000040000795c */ /* 0x000fea0000300000 */
[----:B------:R-:W-:-:S04]  /*d740*/  HFMA2 R3, -RZ, RZ, 0, 0 ;  /* 0x00000000ff037431 */ /* 0x000fc800000001ff */
[----:B------:R-:W-:Y:S05]  /*d750*/  RET.REL.NODEC R2 `(_ZN7cutlass13device_kernelINS_4gemm6kernel13GemmUniversalIN4cute5tupleIJiiiiEEENS1_10collective13CollectiveMmaINS1_46MainloopSm100TmaUmmaWarpSpecializedBlockScaledILi30ELi2ELi2ENS5_IJNS4_1CILi2EEENSA_ILi4EEENSA_ILi1EEEEEEEENS5_IJNSA_ILi128EEENSA_ILi64EEESH_EEENS5_IJNS_12float_e2m1_tENS_13float_ue4m3_tEEEENS5_IJNS5_IJlSD_lEEENS4_6LayoutINS5_IJNS5_IJNS5_IJNSA_ILi32EEESC_EEEiEEENS5_IJNS5_IJNSA_ILi16EEESC_EEEiEEENS5_IJSD_iEEEEEENS5_IJST_NS5_IJNS5_IJNSA_ILi0EEESD_EEENSA_ILi512EEEEEENS5_IJSW_iEEEEEEEEEEESL_S13_NS4_8TiledMMAINS4_8MMA_AtomIJNS4_17SM100_MMA_MXF4_SSISJ_SJ_fSK_Li128ELi64ELi16ELNS4_4UMMA5MajorE0ELS18_0ELNS17_7ScaleInE0ELS19_0EEEEEENSN_INS5_IJSD_SD_SD_EEENS5_IJSW_SW_SW_EEEEENS5_IJNS4_10UnderscoreES1F_S1F_EEEEENS5_IJNS4_23SM90_TMA_LOAD_MULTICASTES1I_EEENS5_IJNS4_14ComposedLayoutINS4_7SwizzleILi1ELi4ELi3EEENS4_18smem_ptr_flag_bitsILi4EEENSN_INS5_IJNSA_ILi8EEESH_EEENS5_IJSH_SD_EEEEEEENSN_INS5_IJNS5_IJNS5_IJSP_SD_EEESS_EEESD_NS5_IJSD_SD_EEEEEENS5_IJNS5_IJNS5_IJSS_SY_EEESX_EEESW_NS5_IJSC_SY_EEEEEEEEEEEvNS4_8identityES1J_S23_vS24_EENS_8epilogue10collective18CollectiveEpilogueINS26_23Sm100TmaWarpSpecializedILi3ELi2ELi16ELb1ELb0EEEJNS5_IJSH_SH_SH_EEENS5_IJNSN_ISH_SD_EENSN_INS5_IJSR_SB_EEENS5_IJSD_SO_EEEEEEEENS_10bfloat16_tESM_S2H_SM_NS26_6fusion15FusionCallbacksIS2A_NS2I_17LinearCombinationIS2H_fS2H_fLNS_15FloatRoundStyleE2EEES2B_S2G_JEEENS4_5SM1004TMEM4LOAD26SM100_TMEM_LOAD_32dp32b16xENS4_13SM90_TMA_LOADENS1K_IS1M_NS1N_ILi16EEENSN_INS5_IJS1P_SR_EEENS5_IJSR_SD_EEEEEEENS4_39AutoVectorizingCopyWithAssumedAlignmentILi128EEENS4_14SM90_TMA_STOREES2X_S2Z_S2Z_EEEvvEEEEvNT_6ParamsE) ;  /* 0xffffff2802287950 */ /* 0x000fea0003c3ffff */
.L_x_273:
[----:B------:R-:W-:-:S00]  /*d760*/  BRA `(.L_x_273) ;  /* 0xfffffffc00fc7947 */ /* 0x000fc0000383ffff */
[----:B------:R-:W-:-:S00]  /*d770*/  NOP ;  /* 0x0000000000007918 */ /* 0x000fc00000000000 */
        /* <DEDUP_REMOVED lines=8> */
.L_x_274:


//--------------------- .nv.global.init           --------------------------
	.section	.nv.global.init,"aw",@progbits
.nv.global.init:
	.type		$str$29,@object
	.size		$str$29,($str$30 - $str$29)
$str$29:
        /*0000*/ 	.byte	0x28, 0x61, 0x64, 0x64, 0x72, 0x65, 0x73, 0x73, 0x20, 0x26, 0x20, 0x6d, 0x61, 0x73, 0x6b, 0x29
        /*0010*/ 	.byte	0x20, 0x3d, 0x3d, 0x20, 0x30, 0x00
	.type		$str$30,@object
	.size		$str$30,($str$26 - $str$30)
$str$30:
        /*0016*/ 	.byte	0x2f, 0x74, 0x6d, 0x70, 0x2f, 0x63, 0x75, 0x74, 0x6c, 0x61, 0x73, 0x73, 0x5f, 0x73, 0x77, 0x65
        /*0026*/ 	.byte	0x65, 0x70, 0x5f, 0x73, 0x72, 0x63, 0x2f, 0x69, 0x6e, 0x63, 0x6c, 0x75, 0x64, 0x65, 0x2f, 0x63
        /*0036*/ 	.byte	0x75, 0x74, 0x65, 0x2f, 0x70, 0x6f, 0x69, 0x6e, 0x74, 0x65, 0x72, 0x5f, 0x66, 0x6c, 0x61, 0x67
        /*0046*/ 	.byte	0x67, 0x65, 0x64, 0x2e, 0x68, 0x70, 0x70, 0x00
	.type		$str$26,@object
	.size		$str$26,($str$25 - $str$26)
$str$26:
        /*004e*/ 	.byte	0x2f, 0x74, 0x6d, 0x70, 0x2f, 0x63, 0x75, 0x74, 0x6c, 0x61, 0x73, 0x73, 0x5f, 0x73, 0x77, 0x65
        /*005e*/ 	.byte	0x65, 0x70, 0x5f, 0x73, 0x72, 0x63, 0x2f, 0x69, 0x6e, 0x63, 0x6c, 0x75, 0x64, 0x65, 0x2f, 0x63
        /*006e*/ 	.byte	0x75, 0x74, 0x65, 0x2f, 0x61, 0x74, 0x6f, 0x6d, 0x2f, 0x63, 0x6f, 0x70, 0x79, 0x5f, 0x74, 0x72
        /*007e*/ 	.byte	0x61, 0x69, 0x74, 0x73, 0x5f, 0x73, 0x6d, 0x31, 0x30, 0x30, 0x2e, 0x68, 0x70, 0x70, 0x00
	.type		$str$25,@object
	.size		$str$25,(__unnamed_1 - $str$25)
$str$25:
        /*008d*/ 	.byte	0x28, 0x28, 0x75, 0x69, 0x6e, 0x74, 0x33, 0x32, 0x5f, 0x74, 0x28, 0x74, 0x68, 0x72, 0x65, 0x61
        /*009d*/ 	.byte	0x64, 0x49, 0x64, 0x78, 0x2e, 0x78, 0x29, 0x20, 0x2f, 0x20, 0x33, 0x32, 0x29, 0x20, 0x25, 0x20
        /*00ad*/ 	.byte	0x34, 0x29, 0x20, 0x3d, 0x3d, 0x20, 0x28, 0x28, 0x28, 0x74, 0x6d, 0x65, 0x6d, 0x5f, 0x61, 0x64
        /*00bd*/ 	.byte	0x64, 0x72, 0x20, 0x3e, 0x3e, 0x20, 0x31, 0x36, 0x29, 0x20, 0x2f, 0x20, 0x33, 0x32, 0x29, 0x20
        /*00cd*/ 	.byte	0x25, 0x20, 0x34, 0x29, 0x00
	.type		__unnamed_1,@object
	.size		__unnamed_1,(__unnamed_2 - __unnamed_1)
__unnamed_1:
        /*00d2*/ 	.byte	0x61, 0x75, 0x74, 0x6f, 0x20, 0x63, 0x75, 0x74, 0x65, 0x3a, 0x3a, 0x61, 0x73, 0x5f, 0x70, 0x6f
        /* <DEDUP_REMOVED lines=24> */
        /*0262*/ 	.byte	0x43, 0x3c, 0x32, 0x30, 0x34, 0x38, 0x3e, 0x3e, 0x3e, 0x3e, 0x5d, 0x00
	.type		__unnamed_2,@object
	.size		__unnamed_2,(.L_2 - __unnamed_2)
__unnamed_2:
        /* <DEDUP_REMOVED lines=40> */
        /*04ee*/ 	.byte	0x3a, 0x3a, 0x43, 0x3c, 0x30, 0x3e, 0x3e, 0x3e, 0x3e, 0x5d, 0x00
.L_2:


//--------------------- .nv.shared._ZN7cutlass13device_kernelINS_4gemm6kernel13GemmUniversalIN4cute5tupleIJiiiiEEENS1_10collective13CollectiveMmaINS1_46MainloopSm100TmaUmmaWarpSpecializedBlockScaledILi30ELi2ELi2ENS5_IJNS4_1CILi2EEENSA_ILi4EEENSA_ILi1EEEEEEEENS5_IJNSA_ILi128EEENSA_ILi64EEESH_EEENS5_IJNS_12float_e2m1_tENS_13float_ue4m3_tEEEENS5_IJNS5_IJlSD_lEEENS4_6LayoutINS5_IJNS5_IJNS5_IJNSA_ILi32EEESC_EEEiEEENS5_IJNS5_IJNSA_ILi16EEESC_EEEiEEENS5_IJSD_iEEEEEENS5_IJST_NS5_IJNS5_IJNSA_ILi0EEESD_EEENSA_ILi512EEEEEENS5_IJSW_iEEEEEEEEEEESL_S13_NS4_8TiledMMAINS4_8MMA_AtomIJNS4_17SM100_MMA_MXF4_SSISJ_SJ_fSK_Li128ELi64ELi16ELNS4_4UMMA5MajorE0ELS18_0ELNS17_7ScaleInE0ELS19_0EEEEEENSN_INS5_IJSD_SD_SD_EEENS5_IJSW_SW_SW_EEEEENS5_IJNS4_10UnderscoreES1F_S1F_EEEEENS5_IJNS4_23SM90_TMA_LOAD_MULTICASTES1I_EEENS5_IJNS4_14ComposedLayoutINS4_7SwizzleILi1ELi4ELi3EEENS4_18smem_ptr_flag_bitsILi4EEENSN_INS5_IJNSA_ILi8EEESH_EEENS5_IJSH_SD_EEEEEEENSN_INS5_IJNS5_IJNS5_IJSP_SD_EEESS_EEESD_NS5_IJSD_SD_EEEEEENS5_IJNS5_IJNS5_IJSS_SY_EEESX_EEESW_NS5_IJSC_SY_EEEEEEEEEEEvNS4_8identityES1J_S23_vS24_EENS_8epilogue10collective18CollectiveEpilogueINS26_23Sm100TmaWarpSpecializedILi3ELi2ELi16ELb1ELb0EEEJNS5_IJSH_SH_SH_EEENS5_IJNSN_ISH_SD_EENSN_INS5_IJSR_SB_EEENS5_IJSD_SO_EEEEEEEENS_10bfloat16_tESM_S2H_SM_NS26_6fusion15FusionCallbacksIS2A_NS2I_17LinearCombinationIS2H_fS2H_fLNS_15FloatRoundStyleE2EEES2B_S2G_JEEENS4_5SM1004TMEM4LOAD26SM100_TMEM_LOAD_32dp32b16xENS4_13SM90_TMA_LOADENS1K_IS1M_NS1N_ILi16EEENSN_INS5_IJS1P_SR_EEENS5_IJSR_SD_EEEEEEENS4_39AutoVectorizingCopyWithAssumedAlignmentILi128EEENS4_14SM90_TMA_STOREES2X_S2Z_S2Z_EEEvvEEEEvNT_6ParamsE --------------------------
	.section	.nv.shared._ZN7cutlass13device_kernelINS_4gemm6kernel13GemmUniversalIN4cute5tupleIJiiiiEEENS1_10collective13CollectiveMmaINS1_46MainloopSm100TmaUmmaWarpSpecializedBlockScaledILi30ELi2ELi2ENS5_IJNS4_1CILi2EEENSA_ILi4EEENSA_ILi1EEEEEEEENS5_IJNSA_ILi128EEENSA_ILi64EEESH_EEENS5_IJNS_12float_e2m1_tENS_13float_ue4m3_tEEEENS5_IJNS5_IJlSD_lEEENS4_6LayoutINS5_IJNS5_IJNS5_IJNSA_ILi32EEESC_EEEiEEENS5_IJNS5_IJNSA_ILi16EEESC_EEEiEEENS5_IJSD_iEEEEEENS5_IJST_NS5_IJNS5_IJNSA_ILi0EEESD_EEENSA_ILi512EEEEEENS5_IJSW_iEEEEEEEEEEESL_S13_NS4_8TiledMMAINS4_8MMA_AtomIJNS4_17SM100_MMA_MXF4_SSISJ_SJ_fSK_Li128ELi64ELi16ELNS4_4UMMA5MajorE0ELS18_0ELNS17_7ScaleInE0ELS19_0EEEEEENSN_INS5_IJSD_SD_SD_EEENS5_IJSW_SW_SW_EEEEENS5_IJNS4_10UnderscoreES1F_S1F_EEEEENS5_IJNS4_23SM90_TMA_LOAD_MULTICASTES1I_EEENS5_IJNS4_14ComposedLayoutINS4_7SwizzleILi1ELi4ELi3EEENS4_18smem_ptr_flag_bitsILi4EEENSN_INS5_IJNSA_ILi8EEESH_EEENS5_IJSH_SD_EEEEEEENSN_INS5_IJNS5_IJNS5_IJSP_SD_EEESS_EEESD_NS5_IJSD_SD_EEEEEENS5_IJNS5_IJNS5_IJSS_SY_EEESX_EEESW_NS5_IJSC_SY_EEEEEEEEEEEvNS4_8identityES1J_S23_vS24_EENS_8epilogue10collective18CollectiveEpilogueINS26_23Sm100TmaWarpSpecializedILi3ELi2ELi16ELb1ELb0EEEJNS5_IJSH_SH_SH_EEENS5_IJNSN_ISH_SD_EENSN_INS5_IJSR_SB_EEENS5_IJSD_SO_EEEEEEEENS_10bfloat16_tESM_S2H_SM_NS26_6fusion15FusionCallbacksIS2A_NS2I_17LinearCombinationIS2H_fS2H_fLNS_15FloatRoundStyleE2EEES2B_S2G_JEEENS4_5SM1004TMEM4LOAD26SM100_TMEM_LOAD_32dp32b16xENS4_13SM90_TMA_LOADENS1K_IS1M_NS1N_ILi16EEENSN_INS5_IJS1P_SR_EEENS5_IJSR_SD_EEEEEEENS4_39AutoVectorizingCopyWithAssumedAlignmentILi128EEENS4_14SM90_TMA_STOREES2X_S2Z_S2Z_EEEvvEEEEvNT_6ParamsE,"aw",@nobits
	.sectionflags	@""
	.align	16
	.zero		1024


//--------------------- .nv.shared.reserved.0     --------------------------
	.section	.nv.shared.reserved.0,"aw",@nobits
	.weak		__nv_reservedSMEM_offset_0_alias
	.size		__nv_reservedSMEM_offset_0_alias, 0, 64
	.other		__nv_reservedSMEM_offset_0_alias,@"STO_CUDA_RESERVED_SHARED STV_DEFAULT"
__nv_reservedSMEM_offset_0_alias:
	.zero		0
.nv.shared.reserved.0:
	.zero		64
	.weak		__nv_reservedSMEM_tcgen05_partition
	.type		__nv_reservedSMEM_tcgen05_partition,@object
	.size		__nv_reservedSMEM_tcgen05_partition,(.L_0 - __nv_reservedSMEM_tcgen05_partition)
__nv_reservedSMEM_tcgen05_partition:
	.zero		32
.L_0:


//--------------------- .nv.global                --------------------------
	.section	.nv.global,"aw",@nobits
.nv.global:
	.type		_ZN40_INTERNAL_da9298ae_4_k_cu_7f0b25f4_355234cute1_E,@object
	.size		_ZN40_INTERNAL_da9298ae_4_k_cu_7f0b25f4_355234cute1_E,(_ZN40_INTERNAL_da9298ae_4_k_cu_7f0b25f4_355234cuda3std3__45__cpo6cbeginE - _ZN40_INTERNAL_da9298ae_4_k_cu_7f0b25f4_355234cute1_E)
_ZN40_INTERNAL_da9298ae_4_k_cu_7f0b25f4_355234cute1_E:
	.zero		1
	.type		_ZN40_INTERNAL_da9298ae_4_k_cu_7f0b25f4_355234cuda3std3__45__cpo6cbeginE,@object
	.size		_ZN40_INTERNAL_da9298ae_4_k_cu_7f0b25f4_355234cuda3std3__45__cpo6cbeginE,(_ZN40_INTERNAL_da9298ae_4_k_cu_7f0b25f4_355234cuda3std3__48in_placeE - _ZN40_INTERNAL_da9298ae_4_k_cu_7f0b25f4_355234cuda3std3__45__cpo6cbeginE)
_ZN40_INTERNAL_da9298ae_4_k_cu_7f0b25f4_355234cuda3std3__45__cpo6cbeginE:
	.zero		1
	.type		_ZN40_INTERNAL_da9298ae_4_k_cu_7f0b25f4_355234cuda3std3__48in_placeE,@object
	.size		_ZN40_INTERNAL_da9298ae_4_k_cu_7f0b25f4_355234cuda3std3__48in_placeE,(_ZN40_INTERNAL_da9298ae_4_k_cu_7f0b25f4_355234cuda3std6ranges3__45__cpo9iter_moveE - _ZN40_INTERNAL_da9298ae_4_k_cu_7f0b25f4_355234cuda3std3__48in_placeE)
_ZN40_INTERNAL_da9298ae_4_k_cu_7f0b25f4_355234cuda3std3__48in_placeE:
	.zero		1
	.type		_ZN40_INTERNAL_da9298ae_4_k_cu_7f0b25f4_355234cuda3std6ranges3__45__cpo9iter_moveE,@object
	.size		_ZN40_INTERNAL_da9298ae_4_k_cu_7f0b25f4_355234cuda3std6ranges3__45__cpo9iter_moveE,(_ZN40_INTERNAL_da9298ae_4_k_cu_7f0b25f4_355234cuda3std3__45__cpo5beginE - _ZN40_INTERNAL_da9298ae_4_k_cu_7f0b25f4_355234cuda3std6ranges3__45__cpo9iter_moveE)
_ZN40_INTERNAL_da9298ae_4_k_cu_7f0b25f4_355234cuda3std6ranges3__45__cpo9iter_moveE:
	.zero		1
	.type		_ZN40_INTERNAL_da9298ae_4_k_cu_7f0b25f4_355234cuda3std3__45__cpo5beginE,@object
	.size		_ZN40_INTERNAL_da9298ae_4_k_cu_7f0b25f4_355234cuda3std3__45__cpo5beginE,(_ZN40_INTERNAL_da9298ae_4_k_cu_7f0b25f4_355234cuda3std3__442_GLOBAL__N__da9298ae_4_k_cu_7f0b25f4_355236ignoreE - _ZN40_INTERNAL_da9298ae_4_k_cu_7f0b25f4_355234cuda3std3__45__cpo5beginE)
_ZN40_INTERNAL_da9298ae_4_k_cu_7f0b25f4_355234cuda3std3__45__cpo5beginE:
	.zero		1
	.type		_ZN40_INTERNAL_da9298ae_4_k_cu_7f0b25f4_355234cuda3std3__442_GLOBAL__N__da9298ae_4_k_cu_7f0b25f4_355236ignoreE,@object
	.size		_ZN40_INTERNAL_da9298ae_4_k_cu_7f0b25f4_355234cuda3std3__442_GLOBAL__N__da9298ae_4_k_cu_7f0b25f4_355236ignoreE,(_ZN40_INTERNAL_da9298ae_4_k_cu_7f0b25f4_355234cute7productE - _ZN40_INTERNAL_da9298ae_4_k_cu_7f0b25f4_355234cuda3std3__442_GLOBAL__N__da9298ae_4_k_cu_7f0b25f4_355236ignoreE)
_ZN40_INTERNAL_da9298ae_4_k_cu_7f0b25f4_355234cuda3std3__442_GLOBAL__N__da9298ae_4_k_cu_7f0b25f4_355236ignoreE:
	.zero		1
	.type		_ZN40_INTERNAL_da9298ae_4_k_cu_7f0b25f4_355234cute7productE,@object
	.size		_ZN40_INTERNAL_da9298ae_4_k_cu_7f0b25f4_355234cute7productE,(_ZN40_INTERNAL_da9298ae_4_k_cu_7f0b25f4_355234cuda3std3__45__cpo3endE - _ZN40_INTERNAL_da9298ae_4_k_cu_7f0b25f4_355234cute7productE)
_ZN40_INTERNAL_da9298ae_4_k_cu_7f0b25f4_355234cute7productE:
	.zero		1
	.type		_ZN40_INTERNAL_da9298ae_4_k_cu_7f0b25f4_355234cuda3std3__45__cpo3endE,@object
	.size		_ZN40_INTERNAL_da9298ae_4_k_cu_7f0b25f4_355234cuda3std3__45__cpo3endE,(_ZN40_INTERNAL_da9298ae_4_k_cu_7f0b25f4_355234cuda3std3__419piecewise_constructE - _ZN40_INTERNAL_da9298ae_4_k_cu_7f0b25f4_355234cuda3std3__45__cpo3endE)
_ZN40_INTERNAL_da9298ae_4_k_cu_7f0b25f4_355234cuda3std3__45__cpo3endE:
	.zero		1
	.type		_ZN40_INTERNAL_da9298ae_4_k_cu_7f0b25f4_355234cuda3std3__419piecewise_constructE,@object
	.size		_ZN40_INTERNAL_da9298ae_4_k_cu_7f0b25f4_355234cuda3std3__419piecewise_constructE,(_ZN40_INTERNAL_da9298ae_4_k_cu_7f0b25f4_355234cuda3std3__45__cpo4cendE - _ZN40_INTERNAL_da9298ae_4_k_cu_7f0b25f4_355234cuda3std3__419piecewise_constructE)
_ZN40_INTERNAL_da9298ae_4_k_cu_7f0b25f4_355234cuda3std3__419piecewise_constructE:
	.zero		1
	.type		_ZN40_INTERNAL_da9298ae_4_k_cu_7f0b25f4_355234cuda3std3__45__cpo4cendE,@object
	.size		_ZN40_INTERNAL_da9298ae_4_k_cu_7f0b25f4_355234cuda3std3__45__cpo4cendE,(_ZN40_INTERNAL_da9298ae_4_k_cu_7f0b25f4_355234cuda3std6ranges3__45__cpo4swapE - _ZN40_INTERNAL_da9298ae_4_k_cu_7f0b25f4_355234cuda3std3__45__cpo4cendE)
_ZN40_INTERNAL_da9298ae_4_k_cu_7f0b25f4_355234cuda3std3__45__cpo4cendE:
	.zero		1
	.type		_ZN40_INTERNAL_da9298ae_4_k_cu_7f0b25f4_355234cuda3std6ranges3__45__cpo4swapE,@object
	.size		_ZN40_INTERNAL_da9298ae_4_k_cu_7f0b25f4_355234cuda3std6ranges3__45__cpo4swapE,(.L_10 - _ZN40_INTERNAL_da9298ae_4_k_cu_7f0b25f4_355234cuda3std6ranges3__45__cpo4swapE)
_ZN40_INTERNAL_da9298ae_4_k_cu_7f0b25f4_355234cuda3std6ranges3__45__cpo4swapE:
	.zero		1
.L_10:


//--------------------- .nv.constant0._ZN7cutlass13device_kernelINS_4gemm6kernel13GemmUniversalIN4cute5tupleIJiiiiEEENS1_10collective13CollectiveMmaINS1_46MainloopSm100TmaUmmaWarpSpecializedBlockScaledILi30ELi2ELi2ENS5_IJNS4_1CILi2EEENSA_ILi4EEENSA_ILi1EEEEEEEENS5_IJNSA_ILi128EEENSA_ILi64EEESH_EEENS5_IJNS_12float_e2m1_tENS_13float_ue4m3_tEEEENS5_IJNS5_IJlSD_lEEENS4_6LayoutINS5_IJNS5_IJNS5_IJNSA_ILi32EEESC_EEEiEEENS5_IJNS5_IJNSA_ILi16EEESC_EEEiEEENS5_IJSD_iEEEEEENS5_IJST_NS5_IJNS5_IJNSA_ILi0EEESD_EEENSA_ILi512EEEEEENS5_IJSW_iEEEEEEEEEEESL_S13_NS4_8TiledMMAINS4_8MMA_AtomIJNS4_17SM100_MMA_MXF4_SSISJ_SJ_fSK_Li128ELi64ELi16ELNS4_4UMMA5MajorE0ELS18_0ELNS17_7ScaleInE0ELS19_0EEEEEENSN_INS5_IJSD_SD_SD_EEENS5_IJSW_SW_SW_EEEEENS5_IJNS4_10UnderscoreES1F_S1F_EEEEENS5_IJNS4_23SM90_TMA_LOAD_MULTICASTES1I_EEENS5_IJNS4_14ComposedLayoutINS4_7SwizzleILi1ELi4ELi3EEENS4_18smem_ptr_flag_bitsILi4EEENSN_INS5_IJNSA_ILi8EEESH_EEENS5_IJSH_SD_EEEEEEENSN_INS5_IJNS5_IJNS5_IJSP_SD_EEESS_EEESD_NS5_IJSD_SD_EEEEEENS5_IJNS5_IJNS5_IJSS_SY_EEESX_EEESW_NS5_IJSC_SY_EEEEEEEEEEEvNS4_8identityES1J_S23_vS24_EENS_8epilogue10collective18CollectiveEpilogueINS26_23Sm100TmaWarpSpecializedILi3ELi2ELi16ELb1ELb0EEEJNS5_IJSH_SH_SH_EEENS5_IJNSN_ISH_SD_EENSN_INS5_IJSR_SB_EEENS5_IJSD_SO_EEEEEEEENS_10bfloat16_tESM_S2H_SM_NS26_6fusion15FusionCallbacksIS2A_NS2I_17LinearCombinationIS2H_fS2H_fLNS_15FloatRoundStyleE2EEES2B_S2G_JEEENS4_5SM1004TMEM4LOAD26SM100_TMEM_LOAD_32dp32b16xENS4_13SM90_TMA_LOADENS1K_IS1M_NS1N_ILi16EEENSN_INS5_IJS1P_SR_EEENS5_IJSR_SD_EEEEEEENS4_39AutoVectorizingCopyWithAssumedAlignmentILi128EEENS4_14SM90_TMA_STOREES2X_S2Z_S2Z_EEEvvEEEEvNT_6ParamsE --------------------------
	.section	.nv.constant0._ZN7cutlass13device_kernelINS_4gemm6kernel13GemmUniversalIN4cute5tupleIJiiiiEEENS1_10collective13CollectiveMmaINS1_46MainloopSm100TmaUmmaWarpSpecializedBlockScaledILi30ELi2ELi2ENS5_IJNS4_1CILi2EEENSA_ILi4EEENSA_ILi1EEEEEEEENS5_IJNSA_ILi128EEENSA_ILi64EEESH_EEENS5_IJNS_12float_e2m1_tENS_13float_ue4m3_tEEEENS5_IJNS5_IJlSD_lEEENS4_6LayoutINS5_IJNS5_IJNS5_IJNSA_ILi32EEESC_EEEiEEENS5_IJNS5_IJNSA_ILi16EEESC_EEEiEEENS5_IJSD_iEEEEEENS5_IJST_NS5_IJNS5_IJNSA_ILi0EEESD_EEENSA_ILi512EEEEEENS5_IJSW_iEEEEEEEEEEESL_S13_NS4_8TiledMMAINS4_8MMA_AtomIJNS4_17SM100_MMA_MXF4_SSISJ_SJ_fSK_Li128ELi64ELi16ELNS4_4UMMA5MajorE0ELS18_0ELNS17_7ScaleInE0ELS19_0EEEEEENSN_INS5_IJSD_SD_SD_EEENS5_IJSW_SW_SW_EEEEENS5_IJNS4_10UnderscoreES1F_S1F_EEEEENS5_IJNS4_23SM90_TMA_LOAD_MULTICASTES1I_EEENS5_IJNS4_14ComposedLayoutINS4_7SwizzleILi1ELi4ELi3EEENS4_18smem_ptr_flag_bitsILi4EEENSN_INS5_IJNSA_ILi8EEESH_EEENS5_IJSH_SD_EEEEEEENSN_INS5_IJNS5_IJNS5_IJSP_SD_EEESS_EEESD_NS5_IJSD_SD_EEEEEENS5_IJNS5_IJNS5_IJSS_SY_EEESX_EEESW_NS5_IJSC_SY_EEEEEEEEEEEvNS4_8identityES1J_S23_vS24_EENS_8epilogue10collective18CollectiveEpilogueINS26_23Sm100TmaWarpSpecializedILi3ELi2ELi16ELb1ELb0EEEJNS5_IJSH_SH_SH_EEENS5_IJNSN_ISH_SD_EENSN_INS5_IJSR_SB_EEENS5_IJSD_SO_EEEEEEEENS_10bfloat16_tESM_S2H_SM_NS26_6fusion15FusionCallbacksIS2A_NS2I_17LinearCombinationIS2H_fS2H_fLNS_15FloatRoundStyleE2EEES2B_S2G_JEEENS4_5SM1004TMEM4LOAD26SM100_TMEM_LOAD_32dp32b16xENS4_13SM90_TMA_LOADENS1K_IS1M_NS1N_ILi16EEENSN_INS5_IJS1P_SR_EEENS5_IJSR_SD_EEEEEEENS4_39AutoVectorizingCopyWithAssumedAlignmentILi128EEENS4_14SM90_TMA_STOREES2X_S2Z_S2Z_EEEvvEEEEvNT_6ParamsE,"a",@progbits
	.sectionflags	@""
	.align	4
.nv.constant0._ZN7cutlass13device_kernelINS_4gemm6kernel13GemmUniversalIN4cute5tupleIJiiiiEEENS1_10collective13CollectiveMmaINS1_46MainloopSm100TmaUmmaWarpSpecializedBlockScaledILi30ELi2ELi2ENS5_IJNS4_1CILi2EEENSA_ILi4EEENSA_ILi1EEEEEEEENS5_IJNSA_ILi128EEENSA_ILi64EEESH_EEENS5_IJNS_12float_e2m1_tENS_13float_ue4m3_tEEEENS5_IJNS5_IJlSD_lEEENS4_6LayoutINS5_IJNS5_IJNS5_IJNSA_ILi32EEESC_EEEiEEENS5_IJNS5_IJNSA_ILi16EEESC_EEEiEEENS5_IJSD_iEEEEEENS5_IJST_NS5_IJNS5_IJNSA_ILi0EEESD_EEENSA_ILi512EEEEEENS5_IJSW_iEEEEEEEEEEESL_S13_NS4_8TiledMMAINS4_8MMA_AtomIJNS4_17SM100_MMA_MXF4_SSISJ_SJ_fSK_Li128ELi64ELi16ELNS4_4UMMA5MajorE0ELS18_0ELNS17_7ScaleInE0ELS19_0EEEEEENSN_INS5_IJSD_SD_SD_EEENS5_IJSW_SW_SW_EEEEENS5_IJNS4_10UnderscoreES1F_S1F_EEEEENS5_IJNS4_23SM90_TMA_LOAD_MULTICASTES1I_EEENS5_IJNS4_14ComposedLayoutINS4_7SwizzleILi1ELi4ELi3EEENS4_18smem_ptr_flag_bitsILi4EEENSN_INS5_IJNSA_ILi8EEESH_EEENS5_IJSH_SD_EEEEEEENSN_INS5_IJNS5_IJNS5_IJSP_SD_EEESS_EEESD_NS5_IJSD_SD_EEEEEENS5_IJNS5_IJNS5_IJSS_SY_EEESX_EEESW_NS5_IJSC_SY_EEEEEEEEEEEvNS4_8identityES1J_S23_vS24_EENS_8epilogue10collective18CollectiveEpilogueINS26_23Sm100TmaWarpSpecializedILi3ELi2ELi16ELb1ELb0EEEJNS5_IJSH_SH_SH_EEENS5_IJNSN_ISH_SD_EENSN_INS5_IJSR_SB_EEENS5_IJSD_SO_EEEEEEEENS_10bfloat16_tESM_S2H_SM_NS26_6fusion15FusionCallbacksIS2A_NS2I_17LinearCombinationIS2H_fS2H_fLNS_15FloatRoundStyleE2EEES2B_S2G_JEEENS4_5SM1004TMEM4LOAD26SM100_TMEM_LOAD_32dp32b16xENS4_13SM90_TMA_LOADENS1K_IS1M_NS1N_ILi16EEENSN_INS5_IJS1P_SR_EEENS5_IJSR_SD_EEEEEEENS4_39AutoVectorizingCopyWithAssumedAlignmentILi128EEENS4_14SM90_TMA_STOREES2X_S2Z_S2Z_EEEvvEEEEvNT_6ParamsE:
	.zero		3968


//--------------------- SYMBOLS --------------------------

	.type		.nv.reservedSmem.offset0,@object
	.size		.nv.reservedSmem.offset0,0x4
	.type		.nv.reservedSmem.cap,@object
	.size		.nv.reservedSmem.cap,0x4
	.type		__assertfail,@function
